def matmul_kernel(
    a_ptr,
    b_ptr,
    c_ptr,
    M,
    N,
    K,
    stride_am,
    stride_ak,
    stride_bk,
    stride_bn,
    stride_cm,
    stride_cn,
    BLOCK_M: tl.constexpr,
    BLOCK_N: tl.constexpr,
    BLOCK_K: tl.constexpr,
    GROUP_M: tl.constexpr,
):
    pid = tl.program_id(axis=0)
    num_pid_m = tl.cdiv(M, BLOCK_M)
    num_pid_n = tl.cdiv(N, BLOCK_N)
    num_pid_in_group = GROUP_M * num_pid_n
    group_id = pid // num_pid_in_group
    first_pid_m = group_id * GROUP_M
    group_size_m = min(num_pid_m - first_pid_m, GROUP_M)
    pid_m = first_pid_m + ((pid % num_pid_in_group) % group_size_m)
    pid_n = (pid % num_pid_in_group) // group_size_m

    offs_am = (pid_m * BLOCK_M + tl.arange(0, BLOCK_M)) % M
    offs_bn = (pid_n * BLOCK_N + tl.arange(0, BLOCK_N)) % N
    offs_k = tl.arange(0, BLOCK_K)
    a_ptrs = a_ptr + offs_am[:, None] * stride_am + offs_k[None, :] * stride_ak
    b_ptrs = b_ptr + offs_k[:, None] * stride_bk + offs_bn[None, :] * stride_bn

    acc = tl.zeros((BLOCK_M, BLOCK_N), dtype=tl.float32)
    for kk in range(0, tl.cdiv(K, BLOCK_K)):
        a = tl.load(a_ptrs, mask=offs_k[None, :] < K - kk * BLOCK_K, other=0.0)
        b = tl.load(b_ptrs, mask=offs_k[:, None] < K - kk * BLOCK_K, other=0.0)
        acc = tl.dot(a, b, acc)
        a_ptrs += BLOCK_K * stride_ak
        b_ptrs += BLOCK_K * stride_bk

    c = acc.to(c_ptr.dtype.element_ty)
    offs_cm = pid_m * BLOCK_M + tl.arange(0, BLOCK_M)
    offs_cn = pid_n * BLOCK_N + tl.arange(0, BLOCK_N)
    c_ptrs = c_ptr + offs_cm[:, None] * stride_cm + offs_cn[None, :] * stride_cn
    mask = (offs_cm[:, None] < M) & (offs_cn[None, :] < N)
    tl.store(c_ptrs, c, mask=mask)

# config = {"BLOCK_K": 128, "BLOCK_M": 512, "BLOCK_N": 128, "GROUP_M": 1, "arch": "sm_100", "dtype": "bf16", "num_ctas": 1, "num_stages": 3, "num_warps": 4}
# arch = sm_100


// ===== COMPILED SASS (sm_100a) =====

	.target	sm_100a

	.elftype	@"ET_EXEC"


//--------------------- .note.nv.tkinfo           --------------------------
	.section	.note.nv.tkinfo,"",@"SHT_NOTE"
	.sectionflags	@"SHF_NOTE_NV_TKINFO"
	.tkinfo
        /*0018*/ 	.word	0x00000081
        /*0030*/ 	.string	""
        /*0030*/ 	.string	"ptxas-blackwell"
        /*0030*/ 	.string	"Cuda compilation tools, release 12.9, V12.9.86"
        /*0030*/ 	.string	"Build cuda_12.9.r12.9/compiler.36037853_0"
        /*0030*/ 	.string	"-v  -suppress-debug-info  -lineinfo  -arch sm_100a "



//--------------------- .note.nv.cuver            --------------------------
	.section	.note.nv.cuver,"",@"SHT_NOTE"
	.sectionflags	@"SHF_NOTE_NV_CUVER"
        /*0018*/ 	.short	0x0001
        /*001a*/ 	.short	0x0064
        /*001c*/ 	.short	0x0001
        /*001e*/ 	.short	0x0000
        /*0020*/ 	.short	0x0001
        /*0022*/ 	.short	0x0000


//--------------------- .nv.info                  --------------------------
	.section	.nv.info,"",@"SHT_CUDA_INFO"
	.align	4


	//----- nvinfo : EIATTR_REGCOUNT
	.align		4
        /*0000*/ 	.byte	0x04, 0x2f
        /*0002*/ 	.short	(.L_4 - .L_3)
	.align		4
.L_3:
        /*0004*/ 	.word	index@(matmul_kernel)
        /*0008*/ 	.word	0x00000060


	//----- nvinfo : EIATTR_FRAME_SIZE
	.align		4
.L_4:
        /*000c*/ 	.byte	0x04, 0x11
        /*000e*/ 	.short	(.L_6 - .L_5)
	.align		4
.L_5:
        /*0010*/ 	.word	index@($__internal_2_$__cuda_sm10x_tcgen05_guardrail_trap_unallocated_columns_being_dealloced)
        /*0014*/ 	.word	0x00003c30


	//----- nvinfo : EIATTR_FRAME_SIZE
	.align		4
.L_6:
        /*0018*/ 	.byte	0x04, 0x11
        /*001a*/ 	.short	(.L_8 - .L_7)
	.align		4
.L_7:
        /*001c*/ 	.word	index@($__internal_1_$__cuda_sm10x_tcgen05_guardrail_trap_phase_invalid_during_alloc)
        /*0020*/ 	.word	0x00003c30


	//----- nvinfo : EIATTR_FRAME_SIZE
	.align		4
.L_8:
        /*0024*/ 	.byte	0x04, 0x11
        /*0026*/ 	.short	(.L_10 - .L_9)
	.align		4
.L_9:
        /*0028*/ 	.word	index@($__internal_0_$__cuda_sm10x_tcgen05_guardrail_trap_col_being_dealloced_not_returned_by_alloc)
        /*002c*/ 	.word	0x00003c30


	//----- nvinfo : EIATTR_FRAME_SIZE
	.align		4
.L_10:
        /*0030*/ 	.byte	0x04, 0x11
        /*0032*/ 	.short	(.L_12 - .L_11)
	.align		4
.L_11:
        /*0034*/ 	.word	index@(matmul_kernel)
        /*0038*/ 	.word	0x00003c30


	//----- nvinfo : EIATTR_MIN_STACK_SIZE
	.align		4
.L_12:
        /*003c*/ 	.byte	0x04, 0x12
        /*003e*/ 	.short	(.L_14 - .L_13)
	.align		4
.L_13:
        /*0040*/ 	.word	index@(matmul_kernel)
        /*0044*/ 	.word	0x00003c30
.L_14:


//--------------------- .nv.info.matmul_kernel    --------------------------
	.section	.nv.info.matmul_kernel,"",@"SHT_CUDA_INFO"
	.sectionflags	@""
	.align	4


	//----- nvinfo : EIATTR_CUDA_API_VERSION
	.align		4
        /*0000*/ 	.byte	0x04, 0x37
        /*0002*/ 	.short	(.L_16 - .L_15)
.L_15:
        /*0004*/ 	.word	0x00000081


	//----- nvinfo : EIATTR_KPARAM_INFO
	.align		4
.L_16:
        /*0008*/ 	.byte	0x04, 0x17
        /*000a*/ 	.short	(.L_18 - .L_17)
.L_17:
        /*000c*/ 	.word	0x00000000
        /*0010*/ 	.short	0x000d
        /*0012*/ 	.short	0x0048
        /*0014*/ 	.byte	0x00, 0xf4, 0x21, 0x00


	//----- nvinfo : EIATTR_KPARAM_INFO
	.align		4
.L_18:
        /*0018*/ 	.byte	0x04, 0x17
        /*001a*/ 	.short	(.L_20 - .L_19)
.L_19:
        /*001c*/ 	.word	0x00000000
        /*0020*/ 	.short	0x000c
        /*0022*/ 	.short	0x0040
        /*0024*/ 	.byte	0x00, 0xf4, 0x21, 0x00


	//----- nvinfo : EIATTR_KPARAM_INFO
	.align		4
.L_20:
        /*0028*/ 	.byte	0x04, 0x17
        /*002a*/ 	.short	(.L_22 - .L_21)
.L_21:
        /*002c*/ 	.word	0x00000000
        /*0030*/ 	.short	0x000b
        /*0032*/ 	.short	0x0038
        /*0034*/ 	.byte	0x00, 0xf0, 0x11, 0x00


	//----- nvinfo : EIATTR_KPARAM_INFO
	.align		4
.L_22:
        /*0038*/ 	.byte	0x04, 0x17
        /*003a*/ 	.short	(.L_24 - .L_23)
.L_23:
        /*003c*/ 	.word	0x00000000
        /*0040*/ 	.short	0x000a
        /*0042*/ 	.short	0x0034
        /*0044*/ 	.byte	0x00, 0xf0, 0x11, 0x00


	//----- nvinfo : EIATTR_KPARAM_INFO
	.align		4
.L_24:
        /*0048*/ 	.byte	0x04, 0x17
        /*004a*/ 	.short	(.L_26 - .L_25)
.L_25:
        /*004c*/ 	.word	0x00000000
        /*0050*/ 	.short	0x0009
        /*0052*/ 	.short	0x0030
        /*0054*/ 	.byte	0x00, 0xf0, 0x11, 0x00


	//----- nvinfo : EIATTR_KPARAM_INFO
	.align		4
.L_26:
        /*0058*/ 	.byte	0x04, 0x17
        /*005a*/ 	.short	(.L_28 - .L_27)
.L_27:
        /*005c*/ 	.word	0x00000000
        /*0060*/ 	.short	0x0008
        /*0062*/ 	.short	0x002c
        /*0064*/ 	.byte	0x00, 0xf0, 0x11, 0x00


	//----- nvinfo : EIATTR_KPARAM_INFO
	.align		4
.L_28:
        /*0068*/ 	.byte	0x04, 0x17
        /*006a*/ 	.short	(.L_30 - .L_29)
.L_29:
        /*006c*/ 	.word	0x00000000
        /*0070*/ 	.short	0x0007
        /*0072*/ 	.short	0x0028
        /*0074*/ 	.byte	0x00, 0xf0, 0x11, 0x00


	//----- nvinfo : EIATTR_KPARAM_INFO
	.align		4
.L_30:
        /*0078*/ 	.byte	0x04, 0x17
        /*007a*/ 	.short	(.L_32 - .L_31)
.L_31:
        /*007c*/ 	.word	0x00000000
        /*0080*/ 	.short	0x0006
        /*0082*/ 	.short	0x0024
        /*0084*/ 	.byte	0x00, 0xf0, 0x11, 0x00


	//----- nvinfo : EIATTR_KPARAM_INFO
	.align		4
.L_32:
        /*0088*/ 	.byte	0x04, 0x17
        /*008a*/ 	.short	(.L_34 - .L_33)
.L_33:
        /*008c*/ 	.word	0x00000000
        /*0090*/ 	.short	0x0005
        /*0092*/ 	.short	0x0020
        /*0094*/ 	.byte	0x00, 0xf0, 0x11, 0x00


	//----- nvinfo : EIATTR_KPARAM_INFO
	.align		4
.L_34:
        /*0098*/ 	.byte	0x04, 0x17
        /*009a*/ 	.short	(.L_36 - .L_35)
.L_35:
        /*009c*/ 	.word	0x00000000
        /*00a0*/ 	.short	0x0004
        /*00a2*/ 	.short	0x001c
        /*00a4*/ 	.byte	0x00, 0xf0, 0x11, 0x00


	//----- nvinfo : EIATTR_KPARAM_INFO
	.align		4
.L_36:
        /*00a8*/ 	.byte	0x04, 0x17
        /*00aa*/ 	.short	(.L_38 - .L_37)
.L_37:
        /*00ac*/ 	.word	0x00000000
        /*00b0*/ 	.short	0x0003
        /*00b2*/ 	.short	0x0018
        /*00b4*/ 	.byte	0x00, 0xf0, 0x11, 0x00


	//----- nvinfo : EIATTR_KPARAM_INFO
	.align		4
.L_38:
        /*00b8*/ 	.byte	0x04, 0x17
        /*00ba*/ 	.short	(.L_40 - .L_39)
.L_39:
        /*00bc*/ 	.word	0x00000000
        /*00c0*/ 	.short	0x0002
        /*00c2*/ 	.short	0x0010
        /*00c4*/ 	.byte	0x00, 0xf4, 0x21, 0x00


	//----- nvinfo : EIATTR_KPARAM_INFO
	.align		4
.L_40:
        /*00c8*/ 	.byte	0x04, 0x17
        /*00ca*/ 	.short	(.L_42 - .L_41)
.L_41:
        /*00cc*/ 	.word	0x00000000
        /*00d0*/ 	.short	0x0001
        /*00d2*/ 	.short	0x0008
        /*00d4*/ 	.byte	0x00, 0xf4, 0x21, 0x00


	//----- nvinfo : EIATTR_KPARAM_INFO
	.align		4
.L_42:
        /*00d8*/ 	.byte	0x04, 0x17
        /*00da*/ 	.short	(.L_44 - .L_43)
.L_43:
        /*00dc*/ 	.word	0x00000000
        /*00e0*/ 	.short	0x0000
        /*00e2*/ 	.short	0x0000
        /*00e4*/ 	.byte	0x00, 0xf4, 0x21, 0x00


	//----- nvinfo : EIATTR_AT_ENTRY_FRAGMENTS
	.align		4
.L_44:
        /*00e8*/ 	.byte	0x04, 0x4f
        /*00ea*/ 	.short	(.L_46 - .L_45)


	//   ....[0]....
.L_45:
        /*00ec*/ 	.word	0x00000004


	//----- nvinfo : EIATTR_RESERVED_SMEM_USED
	.align		4
.L_46:
        /*00f0*/ 	.byte	0x01, 0x41
	.zero		2


	//----- nvinfo : EIATTR_SPARSE_MMA_MASK
	.align		4
        /*00f4*/ 	.byte	0x03, 0x50
        /*00f6*/ 	.short	0x0000


	//----- nvinfo : EIATTR_TCGEN05_1CTA_USED
	.align		4
        /*00f8*/ 	.byte	0x01, 0x51
	.zero		2


	//----- nvinfo : EIATTR_MAXREG_COUNT
	.align		4
        /*00fc*/ 	.byte	0x03, 0x1b
        /*00fe*/ 	.short	0x00ff


	//----- nvinfo : EIATTR_NUM_BARRIERS
	.align		4
        /*0100*/ 	.byte	0x02, 0x4c
        /*0102*/ 	.byte	0x01
	.zero		1


	//----- nvinfo : EIATTR_ANNOTATIONS
	.align		4
        /*0104*/ 	.byte	0x04, 0x55
        /*0106*/ 	.short	(.L_48 - .L_47)


	//   ....[0]....
.L_47:
        /*0108*/ 	.word	0x00000001
        /*010c*/ 	.byte	0xb0, 0x09, 0x00, 0x00, 0x01, 0x00, 0x00, 0x00, 0xe0, 0x09, 0x00, 0x00, 0x01, 0x00, 0x00, 0x00
        /* <DEDUP_REMOVED lines=1813> */
        /*726c*/ 	.byte	0x50, 0x5f, 0x02, 0x00


	//----- nvinfo : EIATTR_INT_WARP_WIDE_INSTR_OFFSETS
	.align		4
.L_48:
        /*7270*/ 	.byte	0x04, 0x31
        /*7272*/ 	.short	(.L_50 - .L_49)


	//   ....[0]....
.L_49:
        /*7274*/ 	.word	0x00008470


	//   ....[1]....
        /*7278*/ 	.word	0x000084f0


	//   ....[2]....
        /*727c*/ 	.word	0x00012660


	//   ....[3]....
        /*7280*/ 	.word	0x00064190


	//   ....[4]....
        /*7284*/ 	.word	0x000641d0


	//----- nvinfo : EIATTR_COOP_GROUP_MASK_REGIDS
	.align		4
.L_50:
        /*7288*/ 	.byte	0x04, 0x29
        /*728a*/ 	.short	(.L_52 - .L_51)


	//   ....[0]....
.L_51:
        /*728c*/ 	.word	0xffffffff


	//   ....[1]....
        /*7290*/ 	.word	0xffffffff


	//   ....[2]....
        /*7294*/ 	.word	0xffffffff


	//   ....[3]....
        /*7298*/ 	.word	0xffffffff


	//----- nvinfo : EIATTR_COOP_GROUP_INSTR_OFFSETS
	.align		4
.L_52:
        /*729c*/ 	.byte	0x04, 0x28
        /*729e*/ 	.short	(.L_54 - .L_53)


	//   ....[0]....
.L_53:
        /*72a0*/ 	.word	0x00000060


	//   ....[1]....
        /*72a4*/ 	.word	0x00000320


	//   ....[2]....
        /*72a8*/ 	.word	0x00064010


	//   ....[3]....
        /*72ac*/ 	.word	0x00064280


	//----- nvinfo : EIATTR_VRC_CTA_INIT_COUNT
	.align		4
.L_54:
        /*72b0*/ 	.byte	0x02, 0x4a
        /*72b2*/ 	.byte	0x80
	.zero		1


	//----- nvinfo : EIATTR_MBARRIER_INSTR_OFFSETS
	.align		4
        /*72b4*/ 	.byte	0x04, 0x39
        /*72b6*/ 	.short	(.L_56 - .L_55)


	//   ....[0]....
.L_55:
        /*72b8*/ 	.word	0x00008550
        /*72bc*/ 	.word	0x000000ff
        /*72c0*/ 	.word	0x00000000
        /*72c4*/ 	.short	0x0100
        /*72c6*/ 	.byte	0x04
	.zero		1


	//   ....[1]....
        /*72c8*/ 	.word	0x000126a0
        /*72cc*/ 	.word	0x000000ff
        /*72d0*/ 	.word	0x00050008
        /*72d4*/ 	.short	0x0100
        /*72d6*/ 	.byte	0x4c
	.zero		1


	//   ....[2]....
        /*72d8*/ 	.word	0x00023b40
        /*72dc*/ 	.word	0x000000ff
        /*72e0*/ 	.word	0x00000000
        /*72e4*/ 	.short	0x010a
        /*72e6*/ 	.byte	0x04
	.zero		1


	//   ....[3]....
        /*72e8*/ 	.word	0x00051500
        /*72ec*/ 	.word	0x000000ff
        /*72f0*/ 	.word	0x00000000
        /*72f4*/ 	.short	0x010a
        /*72f6*/ 	.byte	0x04
	.zero		1


	//   ....[4]....
        /*72f8*/ 	.word	0x000517d0
        /*72fc*/ 	.word	0x000000ff
        /*7300*/ 	.word	0x00050000
        /*7304*/ 	.short	0x0108
        /*7306*/ 	.byte	0x4c
	.zero		1


	//   ....[5]....
        /*7308*/ 	.word	0x00051930
        /*730c*/ 	.word	0x000000ff
        /*7310*/ 	.word	0x00050008
        /*7314*/ 	.short	0x0108
        /*7316*/ 	.byte	0x4c
	.zero		1


	//   ....[6]....
        /*7318*/ 	.word	0x000642c0
        /*731c*/ 	.word	0x000000ff
        /*7320*/ 	.word	0x00000000
        /*7324*/ 	.short	0x010a
        /*7326*/ 	.byte	0x04
	.zero		1


	//   ....[7]....
        /*7328*/ 	.word	0x00064300
        /*732c*/ 	.word	0x000000ff
        /*7330*/ 	.word	0x00000000
        /*7334*/ 	.short	0x010a
        /*7336*/ 	.byte	0x04
	.zero		1


	//----- nvinfo : EIATTR_NUM_MBARRIERS
	.align		4
.L_56:
        /*7338*/ 	.byte	0x03, 0x38
        /*733a*/ 	.short	0x0002


	//----- nvinfo : EIATTR_EXIT_INSTR_OFFSETS
	.align		4
        /*733c*/ 	.byte	0x04, 0x1c
        /*733e*/ 	.short	(.L_58 - .L_57)


	//   ....[0]....
.L_57:
        /*7340*/ 	.word	0x00064290


	//----- nvinfo : EIATTR_REQNTID
	.align		4
.L_58:
        /*7344*/ 	.byte	0x04, 0x10
        /*7346*/ 	.short	(.L_60 - .L_59)
.L_59:
        /*7348*/ 	.word	0x00000080
        /*734c*/ 	.word	0x00000001
        /*7350*/ 	.word	0x00000001


	//----- nvinfo : EIATTR_CRS_STACK_SIZE
	.align		4
.L_60:
        /*7354*/ 	.byte	0x04, 0x1e
        /*7356*/ 	.short	(.L_62 - .L_61)
.L_61:
        /*7358*/ 	.word	0x00000000


	//----- nvinfo : EIATTR_CBANK_PARAM_SIZE
	.align		4
.L_62:
        /*735c*/ 	.byte	0x03, 0x19
        /*735e*/ 	.short	0x0050


	//----- nvinfo : EIATTR_PARAM_CBANK
	.align		4
        /*7360*/ 	.byte	0x04, 0x0a
        /*7362*/ 	.short	(.L_64 - .L_63)
	.align		4
.L_63:
        /*7364*/ 	.word	index@(.nv.constant0.matmul_kernel)
        /*7368*/ 	.short	0x0380
        /*736a*/ 	.short	0x0050


	//----- nvinfo : EIATTR_SW_WAR
	.align		4
.L_64:
        /*736c*/ 	.byte	0x04, 0x36
        /*736e*/ 	.short	(.L_66 - .L_65)
.L_65:
        /*7370*/ 	.word	0x00000008
.L_66:


//--------------------- .nv.compat                --------------------------
	.section	.nv.compat,"",@"SHT_CUDA_COMPAT_INFO"
	.align	4
        /*0000*/ 	.byte	0x02, 0x02, 0x02, 0x00, 0x02, 0x05, 0x05, 0x00, 0x02, 0x03, 0x00, 0x00, 0x02, 0x06, 0x01, 0x00


//--------------------- .nv.callgraph             --------------------------
	.section	.nv.callgraph,"",@"SHT_CUDA_CALLGRAPH"
	.align	4
	.sectionentsize	8
	.align		4
        /*0000*/ 	.word	0x00000000
	.align		4
        /*0004*/ 	.word	0xffffffff
	.align		4
        /*0008*/ 	.word	0x00000000
	.align		4
        /*000c*/ 	.word	0xfffffffe
	.align		4
        /*0010*/ 	.word	0x00000000
	.align		4
        /*0014*/ 	.word	0xfffffffd
	.align		4
        /*0018*/ 	.word	0x00000000
	.align		4
        /*001c*/ 	.word	0xfffffffc


//--------------------- .text.matmul_kernel       --------------------------
	.section	.text.matmul_kernel,"ax",@progbits
	.align	128
        .global         matmul_kernel
        .type           matmul_kernel,@function
        .size           matmul_kernel,(.L_x_20 - matmul_kernel)
        .other          matmul_kernel,@"STO_CUDA_ENTRY STV_DEFAULT"
matmul_kernel:
.text.matmul_kernel:
[----:B------:R-:W0:Y:S01]  /*0000*/  LDC R1, c[0x0][0x37c] ;  /* 0x0000df00ff017b82 */ /* 0x000e220000000800 */
[----:B------:R-:W1:Y:S01]  /*0010*/  S2R R0, SR_TID.X ;  /* 0x0000000000007919 */ /* 0x000e620000002100 */
[----:B0-----:R-:W-:Y:S01]  /*0020*/  VIADD R1, R1, 0xffffc3d0 ;  /* 0xffffc3d001017836 */ /* 0x001fe20000000000 */
[----:B-1----:R-:W-:-:S13]  /*0030*/  ISETP.GE.U32.AND P0, PT, R0, 0x20, PT ;  /* 0x000000200000780c */ /* 0x002fda0003f06070 */
[----:B------:R-:W-:Y:S05]  /*0040*/  @P0 BRA `(.L_x_0) ;  /* 0x0000000000b80947 */ /* 0x000fea0003800000 */
[----:B------:R-:W0:Y:S01]  /*0050*/  S2R R7, SR_CgaCtaId ;  /* 0x0000000000077919 */ /* 0x000e220000008800 */
[----:B------:R-:W-:Y:S01]  /*0060*/  NOP ;  /* 0x0000000000007918 */ /* 0x000fe20000000000 */
[----:B------:R-:W-:-:S04]  /*0070*/  MOV R0, 0x40 ;  /* 0x0000004000007802 */ /* 0x000fc80000000f00 */
[----:B0-----:R-:W-:Y:S02]  /*0080*/  LEA R2, R7, R0, 0x18 ;  /* 0x0000000007027211 */ /* 0x001fe400078ec0ff */
[----:B------:R-:W-:-:S04]  /*0090*/  MOV R0, 0x400 ;  /* 0x0000040000007802 */ /* 0x000fc80000000f00 */
[----:B------:R-:W0:Y:S01]  /*00a0*/  LDS.U8 R2, [R2] ;  /* 0x0000000002027984 */ /* 0x000e220000000000 */
[----:B------:R-:W-:Y:S02]  /*00b0*/  LEA R0, R7, R0, 0x18 ;  /* 0x0000000007007211 */ /* 0x000fe400078ec0ff */
[----:B0-----:R-:W-:-:S13]  /*00c0*/  ISETP.NE.AND P0, PT, R2, RZ, PT ;  /* 0x000000ff0200720c */ /* 0x001fda0003f05270 */
[----:B------:R-:W-:Y:S05]  /*00d0*/  @P0 BRA `(.L_x_1) ;  /* 0x00000000007c0947 */ /* 0x000fea0003800000 */
[----:B------:R-:W-:-:S13]  /*00e0*/  ELECT P0, URZ, PT ;  /* 0x0000000000ff782f */ /* 0x000fda0003800000 */
[----:B------:R-:W-:Y:S05]  /*00f0*/  @!P0 BRA `(.L_x_2) ;  /* 0x0000000000848947 */ /* 0x000fea0003800000 */
[----:B------:R-:W-:Y:S01]  /*0100*/  UMOV UR4, 0x10 ;  /* 0x0000001000047882 */ /* 0x000fe20000000000 */
[----:B------:R-:W-:Y:S02]  /*0110*/  IMAD.MOV.U32 R9, RZ, RZ, 0x1 ;  /* 0x00000001ff097424 */ /* 0x000fe400078e00ff */
[----:B------:R-:W-:Y:S02]  /*0120*/  IMAD.MOV.U32 R3, RZ, RZ, 0xffff ;  /* 0x0000ffffff037424 */ /* 0x000fe400078e00ff */
[----:B------:R-:W-:Y:S04]  /*0130*/  DEPBAR.LE SB0, 0x36 ;  /* 0x00008d800000791a */ /* 0x000fe80000000000 */
[----:B------:R-:W0:Y:S02]  /*0140*/  UTCATOMSWS.FIND_AND_SET.ALIGN UP0, UR4, UR4 ;  /* 0x00000004000475e3 */ /* 0x000e240008000800 */
[----:B0-----:R-:W-:-:S04]  /*0150*/  PLOP3.LUT P0, PT, PT, PT, UP0, 0x80, 0x8 ;  /* 0x000000000008781c */ /* 0x001fc80003f0f008 */
[----:B------:R-:W-:-:S04]  /*0160*/  SEL R2, RZ, 0xffffffff, !P0 ;  /* 0xffffffffff027807 */ /* 0x000fc80004000000 */
[----:B------:R-:W-:Y:S01]  /*0170*/  ISETP.NE.AND P0, PT, R2, RZ, PT ;  /* 0x000000ff0200720c */ /* 0x000fe20003f05270 */
[----:B------:R-:W-:-:S12]  /*0180*/  IMAD.U32 R2, RZ, RZ, UR4 ;  /* 0x00000004ff027e24 */ /* 0x000fd8000f8e00ff */
[----:B------:R-:W-:Y:S05]  /*0190*/  @P0 BRA `(.L_x_3) ;  /* 0x0000000000240947 */ /* 0x000fea0003800000 */
.L_x_4:
[----:B------:R-:W-:Y:S05]  /*01a0*/  NANOSLEEP 0x64 ;  /* 0x000000640000795d */ /* 0x000fea0003800000 */
[----:B------:R-:W-:-:S05]  /*01b0*/  UMOV UR4, 0x10 ;  /* 0x0000001000047882 */ /* 0x000fca0000000000 */
[----:B------:R-:W-:Y:S04]  /*01c0*/  DEPBAR.LE SB0, 0x36 ;  /* 0x00008d800000791a */ /* 0x000fe80000000000 */
[----:B------:R-:W0:Y:S02]  /*01d0*/  UTCATOMSWS.FIND_AND_SET.ALIGN UP0, UR4, UR4 ;  /* 0x00000004000475e3 */ /* 0x000e240008000800 */
[----:B0-----:R-:W-:-:S04]  /*01e0*/  PLOP3.LUT P0, PT, PT, PT, UP0, 0x80, 0x8 ;  /* 0x000000000008781c */ /* 0x001fc80003f0f008 */
[----:B------:R-:W-:-:S04]  /*01f0*/  SEL R2, RZ, 0xffffffff, !P0 ;  /* 0xffffffffff027807 */ /* 0x000fc80004000000 */
[----:B------:R-:W-:Y:S01]  /*0200*/  ISETP.NE.AND P0, PT, R2, RZ, PT ;  /* 0x000000ff0200720c */ /* 0x000fe20003f05270 */
[----:B------:R-:W-:-:S12]  /*0210*/  IMAD.U32 R2, RZ, RZ, UR4 ;  /* 0x00000004ff027e24 */ /* 0x000fd8000f8e00ff */
[----:B------:R-:W-:Y:S05]  /*0220*/  @!P0 BRA `(.L_x_4) ;  /* 0xfffffffc00dc8947 */ /* 0x000fea000383ffff */
.L_x_3:
[C---:B------:R-:W-:Y:S01]  /*0230*/  VIADD R4, R2.reuse, 0x10 ;  /* 0x0000001002047836 */ /* 0x040fe20000000000 */
[----:B------:R-:W-:Y:S02]  /*0240*/  SHF.L.U32 R3, R3, R2, RZ ;  /* 0x0000000203037219 */ /* 0x000fe400000006ff */
[----:B------:R-:W-:Y:S02]  /*0250*/  MOV R5, 0x50 ;  /* 0x0000005000057802 */ /* 0x000fe40000000f00 */
[----:B------:R-:W-:Y:S02]  /*0260*/  SHF.L.U32 R4, R9, R4, RZ ;  /* 0x0000000409047219 */ /* 0x000fe400000006ff */
[----:B------:R-:W-:Y:S01]  /*0270*/  LEA R6, R7, R5, 0x18 ;  /* 0x0000000507067211 */ /* 0x000fe200078ec0ff */
[----:B------:R-:W-:Y:S01]  /*0280*/  IMAD.SHL.U32 R5, R2, 0x20, RZ ;  /* 0x0000002002057824 */ /* 0x000fe200078e00ff */
[----:B------:R-:W-:-:S05]  /*0290*/  LOP3.LUT R3, R4, R3, RZ, 0xfc, !PT ;  /* 0x0000000304037212 */ /* 0x000fca00078efcff */
[----:B------:R0:W-:Y:S04]  /*02a0*/  ATOMS.OR RZ, [R6], R3 ;  /* 0x0000000306ff738c */ /* 0x0001e80003000000 */
[----:B------:R0:W-:Y:S01]  /*02b0*/  STS [R0], R5 ;  /* 0x0000000500007388 */ /* 0x0001e20000000800 */
[----:B------:R-:W-:Y:S05]  /*02c0*/  BRA `(.L_x_2) ;  /* 0x0000000000107947 */ /* 0x000fea0003800000 */
.L_x_1:
[----:B------:R-:W-:Y:S01]  /*02d0*/  IMAD.MOV.U32 R3, RZ, RZ, -0x1 ;  /* 0xffffffffff037424 */ /* 0x000fe200078e00ff */
[----:B------:R-:W-:-:S04]  /*02e0*/  MOV R2, 0x310 ;  /* 0x0000031000027802 */ /* 0x000fc80000000f00 */
[----:B------:R0:W-:Y:S03]  /*02f0*/  STS [R0], R3 ;  /* 0x0000000300007388 */ /* 0x0001e60000000800 */
[----:B0-----:R-:W-:Y:S05]  /*0300*/  CALL.REL.NOINC `($__internal_1_$__cuda_sm10x_tcgen05_guardrail_trap_phase_invalid_during_alloc) ;  /* 0x0000064000147944 */ /* 0x001fea0003c00000 */
.L_x_2:
[----:B------:R-:W-:Y:S05]  /*0310*/  WARPSYNC.ALL ;  /* 0x0000000000007948 */ /* 0x000fea0003800000 */
[----:B------:R-:W-:Y:S01]  /*0320*/  NOP ;  /* 0x0000000000007918 */ /* 0x000fe20000000000 */
.L_x_0:
[----:B------:R-:W1:Y:S01]  /*0330*/  LDC.64 R36, c[0x0][0x398] ;  /* 0x0000e600ff247b82 */ /* 0x000e620000000a00 */
[----:B0-----:R-:W0:Y:S01]  /*0340*/  S2R R5, SR_CTAID.X ;  /* 0x0000000000057919 */ /* 0x001e220000002500 */
[----:B------:R-:W2:Y:S06]  /*0350*/  S2R R14, SR_TID.X ;  /* 0x00000000000e7919 */ /* 0x000eac0000002100 */
[----:B------:R-:W3:Y:S01]  /*0360*/  S2UR UR4, SR_CgaCtaId ;  /* 0x00000000000479c3 */ /* 0x000ee20000008800 */
[----:B-1----:R-:W-:Y:S01]  /*0370*/  VIADD R0, R37, 0x7f ;  /* 0x0000007f25007836 */ /* 0x002fe20000000000 */
[----:B------:R-:W-:-:S04]  /*0380*/  IABS R92, R37 ;  /* 0x00000025005c7213 */ /* 0x000fc80000000000 */
[----:B------:R-:W-:-:S04]  /*0390*/  SHF.R.S32.HI R3, RZ, 0x1f, R0 ;  /* 0x0000001fff037819 */ /* 0x000fc80000011400 */
[----:B------:R-:W-:Y:S02]  /*03a0*/  LEA.HI R3, R3, R0, RZ, 0x7 ;  /* 0x0000000003037211 */ /* 0x000fe400078f38ff */
[----:B0-----:R-:W-:Y:S02]  /*03b0*/  IABS R8, R5 ;  /* 0x0000000500087213 */ /* 0x001fe40000000000 */
[----:B------:R-:W-:Y:S02]  /*03c0*/  SHF.R.S32.HI R4, RZ, 0x7, R3 ;  /* 0x00000007ff047819 */ /* 0x000fe40000011403 */
[----:B--2---:R-:W-:Y:S02]  /*03d0*/  SHF.R.U32.HI R13, RZ, 0x5, R14 ;  /* 0x00000005ff0d7819 */ /* 0x004fe4000001160e */
[-C--:B------:R-:W-:Y:S02]  /*03e0*/  IABS R7, R4.reuse ;  /* 0x0000000400077213 */ /* 0x080fe40000000000 */
[----:B------:R-:W-:-:S02]  /*03f0*/  IABS R10, R4 ;  /* 0x00000004000a7213 */ /* 0x000fc40000000000 */
[----:B------:R-:W0:Y:S01]  /*0400*/  I2F.RP R0, R7 ;  /* 0x0000000700007306 */ /* 0x000e220000209400 */
[----:B------:R-:W-:Y:S01]  /*0410*/  BAR.SYNC.DEFER_BLOCKING 0x0 ;  /* 0x0000000000007b1d */ /* 0x000fe20000010000 */
[----:B------:R-:W-:-:S06]  /*0420*/  ISETP.GE.U32.AND P3, PT, R14, 0x20, PT ;  /* 0x000000200e00780c */ /* 0x000fcc0003f66070 */
[----:B0-----:R-:W0:Y:S02]  /*0430*/  MUFU.RCP R0, R0 ;  /* 0x0000000000007308 */ /* 0x001e240000001000 */
[----:B0-----:R-:W-:Y:S02]  /*0440*/  VIADD R2, R0, 0xffffffe ;  /* 0x0ffffffe00027836 */ /* 0x001fe40000000000 */
[----:B------:R-:W-:-:S04]  /*0450*/  IMAD.MOV R0, RZ, RZ, -R10 ;  /* 0x000000ffff007224 */ /* 0x000fc800078e0a0a */
[----:B------:R0:W1:Y:S02]  /*0460*/  F2I.FTZ.U32.TRUNC.NTZ R3, R2 ;  /* 0x0000000200037305 */ /* 0x000064000021f000 */
[----:B0-----:R-:W-:Y:S02]  /*0470*/  IMAD.MOV.U32 R2, RZ, RZ, RZ ;  /* 0x000000ffff027224 */ /* 0x001fe400078e00ff */
[----:B-1----:R-:W-:-:S04]  /*0480*/  IMAD.MOV R6, RZ, RZ, -R3 ;  /* 0x000000ffff067224 */ /* 0x002fc800078e0a03 */
[----:B------:R-:W-:Y:S02]  /*0490*/  IMAD R9, R6, R7, RZ ;  /* 0x0000000706097224 */ /* 0x000fe400078e02ff */
[----:B------:R-:W-:Y:S02]  /*04a0*/  IMAD.MOV.U32 R6, RZ, RZ, R8 ;  /* 0x000000ffff067224 */ /* 0x000fe400078e0008 */
[----:B------:R-:W-:-:S06]  /*04b0*/  IMAD.HI.U32 R3, R3, R9, R2 ;  /* 0x0000000903037227 */ /* 0x000fcc00078e0002 */
[----:B------:R-:W-:-:S04]  /*04c0*/  IMAD.HI.U32 R3, R3, R6, RZ ;  /* 0x0000000603037227 */ /* 0x000fc800078e00ff */
[----:B------:R-:W-:-:S05]  /*04d0*/  IMAD R0, R3, R0, R6 ;  /* 0x0000000003007224 */ /* 0x000fca00078e0206 */
[----:B------:R-:W-:-:S13]  /*04e0*/  ISETP.GT.U32.AND P1, PT, R7, R0, PT ;  /* 0x000000000700720c */ /* 0x000fda0003f24070 */
[----:B------:R-:W-:Y:S02]  /*04f0*/  @!P1 IMAD.IADD R0, R0, 0x1, -R7 ;  /* 0x0000000100009824 */ /* 0x000fe400078e0a07 */
[----:B------:R-:W-:Y:S01]  /*0500*/  @!P1 VIADD R3, R3, 0x1 ;  /* 0x0000000103039836 */ /* 0x000fe20000000000 */
[----:B------:R-:W-:Y:S02]  /*0510*/  ISETP.NE.AND P1, PT, R4, RZ, PT ;  /* 0x000000ff0400720c */ /* 0x000fe40003f25270 */
[----:B------:R-:W-:Y:S02]  /*0520*/  ISETP.GE.U32.AND P0, PT, R0, R7, PT ;  /* 0x000000070000720c */ /* 0x000fe40003f06070 */
[----:B------:R-:W-:Y:S02]  /*0530*/  LOP3.LUT R0, R5, R4, RZ, 0x3c, !PT ;  /* 0x0000000405007212 */ /* 0x000fe400078e3cff */
[----:B------:R-:W-:Y:S02]  /*0540*/  MOV R7, 0x400 ;  /* 0x0000040000077802 */ /* 0x000fe40000000f00 */
[----:B------:R-:W-:Y:S01]  /*0550*/  ISETP.GE.AND P2, PT, R0, RZ, PT ;  /* 0x000000ff0000720c */ /* 0x000fe20003f46270 */
[----:B------:R-:W-:Y:S01]  /*0560*/  VIADD R0, R36, 0x1ff ;  /* 0x000001ff24007836 */ /* 0x000fe20000000000 */
[----:B------:R-:W-:-:S05]  /*0570*/  R2UR UR76, R7 ;  /* 0x00000000074c72ca */ /* 0x000fca00000e0000 */
[----:B------:R-:W-:-:S04]  /*0580*/  @P0 VIADD R3, R3, 0x1 ;  /* 0x0000000103030836 */ /* 0x000fc80000000000 */
[----:B------:R-:W-:Y:S01]  /*0590*/  IMAD.MOV.U32 R9, RZ, RZ, R3 ;  /* 0x000000ffff097224 */ /* 0x000fe200078e0003 */
[----:B------:R-:W-:-:S03]  /*05a0*/  SHF.R.S32.HI R3, RZ, 0x1f, R0 ;  /* 0x0000001fff037819 */ /* 0x000fc60000011400 */
[----:B------:R-:W-:Y:S01]  /*05b0*/  @!P2 IMAD.MOV R9, RZ, RZ, -R9 ;  /* 0x000000ffff09a224 */ /* 0x000fe200078e0a09 */
[----:B------:R-:W-:Y:S01]  /*05c0*/  LEA.HI R3, R3, R0, RZ, 0x9 ;  /* 0x0000000003037211 */ /* 0x000fe200078f48ff */
[----:B---3--:R-:W-:Y:S01]  /*05d0*/  ULEA UR76, UR4, UR76, 0x18 ;  /* 0x0000004c044c7291 */ /* 0x008fe2000f8ec0ff */
[----:B------:R-:W-:-:S04]  /*05e0*/  @!P1 LOP3.LUT R9, RZ, R4, RZ, 0x33, !PT ;  /* 0x00000004ff099212 */ /* 0x000fc800078e33ff */
[----:B------:R-:W-:Y:S01]  /*05f0*/  LEA.HI.SX32 R3, R3, -R9, 0x17 ;  /* 0x8000000903037211 */ /* 0x000fe200078fbaff */
[----:B------:R-:W-:-:S03]  /*0600*/  IMAD.MOV R6, RZ, RZ, -R9 ;  /* 0x000000ffff067224 */ /* 0x000fc600078e0a09 */
[----:B------:R-:W-:Y:S01]  /*0610*/  VIMNMX R10, PT, PT, R3, 0x1, PT ;  /* 0x00000001030a7848 */ /* 0x000fe20003fe0100 */
[----:B------:R-:W0:Y:S03]  /*0620*/  LDS R12, [UR76] ;  /* 0x0000004cff0c7984 */ /* 0x000e260008000800 */
[----:B------:R-:W-:-:S04]  /*0630*/  IABS R8, R10 ;  /* 0x0000000a00087213 */ /* 0x000fc80000000000 */
[----:B------:R-:W1:Y:S08]  /*0640*/  I2F.RP R0, R8 ;  /* 0x0000000800007306 */ /* 0x000e700000209400 */
[----:B-1----:R-:W1:Y:S02]  /*0650*/  MUFU.RCP R0, R0 ;  /* 0x0000000000007308 */ /* 0x002e640000001000 */
[----:B-1----:R-:W-:Y:S01]  /*0660*/  VIADD R2, R0, 0xffffffe ;  /* 0x0ffffffe00027836 */ /* 0x002fe20000000000 */
[----:B0-----:R-:W-:-:S02]  /*0670*/  R2UR UR5, R12 ;  /* 0x000000000c0572ca */ /* 0x001fc400000e0000 */
[----:B------:R-:W0:Y:S03]  /*0680*/  S2R R12, SR_CgaCtaId ;  /* 0x00000000000c7919 */ /* 0x000e260000008800 */
[----:B------:R1:W2:Y:S02]  /*0690*/  F2I.FTZ.U32.TRUNC.NTZ R3, R2 ;  /* 0x0000000200037305 */ /* 0x0002a4000021f000 */
[----:B-1----:R-:W-:Y:S02]  /*06a0*/  IMAD.MOV.U32 R2, RZ, RZ, RZ ;  /* 0x000000ffff027224 */ /* 0x002fe400078e00ff */
[----:B--2---:R-:W-:-:S04]  /*06b0*/  IMAD.MOV R11, RZ, RZ, -R3 ;  /* 0x000000ffff0b7224 */ /* 0x004fc800078e0a03 */
[----:B------:R-:W-:Y:S02]  /*06c0*/  IMAD.MOV.U32 R7, RZ, RZ, R11 ;  /* 0x000000ffff077224 */ /* 0x000fe400078e000b */
[----:B------:R-:W-:Y:S01]  /*06d0*/  IMAD R11, R4, R6, R5 ;  /* 0x00000006040b7224 */ /* 0x000fe200078e0205 */
[----:B------:R-:W-:Y:S01]  /*06e0*/  IABS R4, R10 ;  /* 0x0000000a00047213 */ /* 0x000fe20000000000 */
[----:B------:R-:W-:Y:S02]  /*06f0*/  IMAD R5, R7, R8, RZ ;  /* 0x0000000807057224 */ /* 0x000fe400078e02ff */
[----:B------:R-:W1:Y:S01]  /*0700*/  I2F.RP R7, R92 ;  /* 0x0000005c00077306 */ /* 0x000e620000209400 */
[----:B------:R-:W-:Y:S01]  /*0710*/  IABS R0, R11 ;  /* 0x0000000b00007213 */ /* 0x000fe20000000000 */
[----:B------:R-:W-:-:S04]  /*0720*/  IMAD.HI.U32 R2, R3, R5, R2 ;  /* 0x0000000503027227 */ /* 0x000fc800078e0002 */
[----:B------:R-:W-:Y:S02]  /*0730*/  IMAD.MOV.U32 R3, RZ, RZ, R0 ;  /* 0x000000ffff037224 */ /* 0x000fe400078e0000 */
[----:B------:R-:W-:Y:S01]  /*0740*/  IMAD.MOV R0, RZ, RZ, -R4 ;  /* 0x000000ffff007224 */ /* 0x000fe200078e0a04 */
[----:B------:R-:W-:Y:S01]  /*0750*/  IABS R4, R36 ;  /* 0x0000002400047213 */ /* 0x000fe20000000000 */
[----:B------:R-:W-:-:S04]  /*0760*/  IMAD.HI.U32 R2, R2, R3, RZ ;  /* 0x0000000302027227 */ /* 0x000fc800078e00ff */
[----:B------:R-:W-:Y:S01]  /*0770*/  IMAD R3, R2, R0, R3 ;  /* 0x0000000002037224 */ /* 0x000fe200078e0203 */
[----:B-1----:R-:W1:Y:S01]  /*0780*/  MUFU.RCP R7, R7 ;  /* 0x0000000700077308 */ /* 0x002e620000001000 */
[----:B------:R-:W-:Y:S01]  /*0790*/  IMAD.MOV.U32 R0, RZ, RZ, R4 ;  /* 0x000000ffff007224 */ /* 0x000fe200078e0004 */
[----:B------:R-:W-:Y:S02]  /*07a0*/  BAR.SYNC.DEFER_BLOCKING 0x0 ;  /* 0x0000000000007b1d */ /* 0x000fe40000010000 */
[----:B------:R-:W-:-:S04]  /*07b0*/  ISETP.GT.U32.AND P1, PT, R8, R3, PT ;  /* 0x000000030800720c */ /* 0x000fc80003f24070 */
[----:B------:R-:W2:Y:S09]  /*07c0*/  I2F.RP R6, R0 ;  /* 0x0000000000067306 */ /* 0x000eb20000209400 */
[----:B------:R-:W-:Y:S02]  /*07d0*/  @!P1 IMAD.IADD R3, R3, 0x1, -R8 ;  /* 0x0000000103039824 */ /* 0x000fe400078e0a08 */
[----:B-1----:R-:W-:-:S02]  /*07e0*/  VIADD R4, R7, 0xffffffe ;  /* 0x0ffffffe07047836 */ /* 0x002fc40000000000 */
[----:B------:R-:W-:Y:S01]  /*07f0*/  @!P1 VIADD R2, R2, 0x1 ;  /* 0x0000000102029836 */ /* 0x000fe20000000000 */
[----:B------:R-:W-:Y:S01]  /*0800*/  ISETP.GE.U32.AND P0, PT, R3, R8, PT ;  /* 0x000000080300720c */ /* 0x000fe20003f06070 */
[----:B--2---:R-:W1:Y:S01]  /*0810*/  MUFU.RCP R6, R6 ;  /* 0x0000000600067308 */ /* 0x004e620000001000 */
[----:B------:R-:W-:Y:S02]  /*0820*/  LOP3.LUT R3, R11, R10, RZ, 0x3c, !PT ;  /* 0x0000000a0b037212 */ /* 0x000fe400078e3cff */
[----:B------:R-:W-:Y:S02]  /*0830*/  ISETP.NE.AND P1, PT, R10, RZ, PT ;  /* 0x000000ff0a00720c */ /* 0x000fe40003f25270 */
[----:B------:R-:W-:Y:S01]  /*0840*/  ISETP.GE.AND P2, PT, R3, RZ, PT ;  /* 0x000000ff0300720c */ /* 0x000fe20003f46270 */
[----:B------:R-:W-:Y:S02]  /*0850*/  IMAD.SHL.U32 R3, R13, 0x200000, RZ ;  /* 0x002000000d037824 */ /* 0x000fe400078e00ff */
[----:B------:R-:W2:Y:S03]  /*0860*/  F2I.FTZ.U32.TRUNC.NTZ R5, R4 ;  /* 0x0000000400057305 */ /* 0x000ea6000021f000 */
[----:B------:R-:W-:Y:S01]  /*0870*/  LOP3.LUT R3, R3, 0x600000, RZ, 0xc0, !PT ;  /* 0x0060000003037812 */ /* 0x000fe200078ec0ff */
[----:B------:R-:W-:-:S03]  /*0880*/  @P0 VIADD R2, R2, 0x1 ;  /* 0x0000000102020836 */ /* 0x000fc60000000000 */
[----:B------:R-:W-:Y:S01]  /*0890*/  R2UR UR4, R3 ;  /* 0x00000000030472ca */ /* 0x000fe200000e0000 */
[----:B------:R-:W-:Y:S02]  /*08a0*/  IMAD.MOV.U32 R8, RZ, RZ, R2 ;  /* 0x000000ffff087224 */ /* 0x000fe400078e0002 */
[----:B-1----:R-:W-:Y:S02]  /*08b0*/  VIADD R6, R6, 0xffffffe ;  /* 0x0ffffffe06067836 */ /* 0x002fe40000000000 */
[----:B------:R-:W-:Y:S01]  /*08c0*/  @!P2 IMAD.MOV R8, RZ, RZ, -R8 ;  /* 0x000000ffff08a224 */ /* 0x000fe200078e0a08 */
[----:B------:R-:W-:Y:S01]  /*08d0*/  @!P1 LOP3.LUT R8, RZ, R10, RZ, 0x33, !PT ;  /* 0x0000000aff089212 */ /* 0x000fe200078e33ff */
[----:B------:R1:W3:Y:S01]  /*08e0*/  F2I.FTZ.U32.TRUNC.NTZ R3, R6 ;  /* 0x0000000600037305 */ /* 0x0002e2000021f000 */
[----:B--2---:R-:W-:-:S03]  /*08f0*/  IMAD.MOV R15, RZ, RZ, -R5 ;  /* 0x000000ffff0f7224 */ /* 0x004fc600078e0a05 */
[----:B------:R-:W-:Y:S01]  /*0900*/  IMAD.MOV R7, RZ, RZ, -R8 ;  /* 0x000000ffff077224 */ /* 0x000fe200078e0a08 */
[----:B0-----:R-:W-:Y:S06]  /*0910*/  @P3 BRA `(.L_x_5) ;  /* 0x0000000000183947 */ /* 0x001fec0003800000 */
[----:B------:R-:W-:Y:S01]  /*0920*/  ELECT P0, URZ, PT ;  /* 0x0000000000ff782f */ /* 0x000fe20003800000 */
[----:B-1----:R-:W-:Y:S01]  /*0930*/  IMAD.MOV.U32 R6, RZ, RZ, 0x1 ;  /* 0x00000001ff067424 */ /* 0x002fe200078e00ff */
[----:B------:R-:W-:Y:S11]  /*0940*/  UVIRTCOUNT.DEALLOC.SMPOOL 0x80 ;  /* 0x000000800000784c */ /* 0x000ff60000000000 */
[----:B------:R-:W-:-:S04]  /*0950*/  @P0 MOV R13, 0x40 ;  /* 0x00000040000d0802 */ /* 0x000fc80000000f00 */
[----:B------:R-:W-:-:S05]  /*0960*/  @P0 LEA R13, R12, R13, 0x18 ;  /* 0x0000000d0c0d0211 */ /* 0x000fca00078ec0ff */
[----:B------:R0:W-:Y:S02]  /*0970*/  @P0 STS.U8 [R13], R6 ;  /* 0x000000060d000388 */ /* 0x0001e40000000000 */
.L_x_5:
[----:B------:R-:W-:Y:S01]  /*0980*/  IMAD.SHL.U32 R17, R8, 0x80, RZ ;  /* 0x0000008008117824 */ /* 0x000fe200078e00ff */
[----:B------:R-:W-:Y:S01]  /*0990*/  LOP3.LUT R12, R14, 0x7f, RZ, 0xc0, !PT ;  /* 0x0000007f0e0c7812 */ /* 0x000fe200078ec0ff */
[----:B------:R-:W-:Y:S01]  /*09a0*/  IMAD R2, R10, R7, R11 ;  /* 0x000000070a027224 */ /* 0x000fe200078e020b */
[----:B------:R2:W-:Y:S01]  /*09b0*/  STL [R1+0x2a1c], R37 ;  /* 0x002a1c2501007387 */ /* 0x0005e20000100800 */
[----:B------:R-:W-:Y:S02]  /*09c0*/  IMAD R7, R15, R92, RZ ;  /* 0x0000005c0f077224 */ /* 0x000fe400078e02ff */
[----:B------:R-:W-:Y:S01]  /*09d0*/  VIADD R8, R17, 0x7f ;  /* 0x0000007f11087836 */ /* 0x000fe20000000000 */
[----:B------:R-:W-:Y:S01]  /*09e0*/  STL [R1+0x568], R17 ;  /* 0x0005681101007387 */ /* 0x000fe20000100800 */
[----:B------:R-:W-:Y:S02]  /*09f0*/  IMAD.MOV.U32 R4, RZ, RZ, RZ ;  /* 0x000000ffff047224 */ /* 0x000fe400078e00ff */
[----:B---3--:R-:W-:Y:S01]  /*0a00*/  IMAD.MOV R11, RZ, RZ, -R3 ;  /* 0x000000ffff0b7224 */ /* 0x008fe200078e0a03 */
[----:B01----:R-:W-:Y:S01]  /*0a10*/  IABS R6, R8 ;  /* 0x0000000800067213 */ /* 0x003fe20000000000 */
[----:B------:R-:W-:Y:S01]  /*0a20*/  IMAD.HI.U32 R16, R5, R7, R4 ;  /* 0x0000000705107227 */ /* 0x000fe200078e0004 */
[----:B------:R-:W-:-:S03]  /*0a30*/  ISETP.GE.AND P0, PT, R8, RZ, PT ;  /* 0x000000ff0800720c */ /* 0x000fc60003f06270 */
[----:B------:R-:W-:Y:S01]  /*0a40*/  IMAD.IADD R4, R9, 0x1, R2 ;  /* 0x0000000109047824 */ /* 0x000fe200078e0202 */
[----:B------:R-:W-:Y:S01]  /*0a50*/  STL [R1+0xea8], R16 ;  /* 0x000ea81001007387 */ /* 0x000fe20000100800 */
[----:B------:R-:W-:Y:S02]  /*0a60*/  IMAD R5, R11, R0, RZ ;  /* 0x000000000b057224 */ /* 0x000fe400078e02ff */
[----:B------:R-:W-:Y:S02]  /*0a70*/  IMAD.MOV.U32 R2, RZ, RZ, RZ ;  /* 0x000000ffff027224 */ /* 0x000fe400078e00ff */
[----:B------:R-:W-:Y:S02]  /*0a80*/  IMAD R21, R4, 0x200, R12 ;  /* 0x0000020004157824 */ /* 0x000fe400078e020c */
[----:B------:R-:W-:Y:S02]  /*0a90*/  IMAD.MOV.U32 R11, RZ, RZ, R6 ;  /* 0x000000ffff0b7224 */ /* 0x000fe400078e0006 */
[----:B------:R-:W-:Y:S01]  /*0aa0*/  IMAD.HI.U32 R2, R3, R5, R2 ;  /* 0x0000000503027227 */ /* 0x000fe200078e0002 */
[----:B------:R-:W-:Y:S01]  /*0ab0*/  IABS R7, R21 ;  /* 0x0000001500077213 */ /* 0x000fe20000000000 */
[----:B------:R-:W-:Y:S02]  /*0ac0*/  STL [R1+0xeb0], R21 ;  /* 0x000eb01501007387 */ /* 0x000fe40000100800 */
[----:B------:R-:W-:-:S04]  /*0ad0*/  IMAD.HI.U32 R3, R16, R11, RZ ;  /* 0x0000000b10037227 */ /* 0x000fc800078e00ff */
[----:B------:R-:W-:Y:S02]  /*0ae0*/  IMAD.MOV R4, RZ, RZ, -R3 ;  /* 0x000000ffff047224 */ /* 0x000fe400078e0a03 */
[C---:B------:R-:W-:Y:S02]  /*0af0*/  VIADD R20, R21.reuse, 0x80 ;  /* 0x0000008015147836 */ /* 0x040fe40000000000 */
[C---:B------:R-:W-:Y:S02]  /*0b00*/  VIADD R19, R21.reuse, 0x100 ;  /* 0x0000010015137836 */ /* 0x040fe40000000000 */
[----:B------:R-:W-:Y:S01]  /*0b10*/  IMAD.HI.U32 R3, R2, R7, RZ ;  /* 0x0000000702037227 */ /* 0x000fe200078e00ff */
[----:B------:R-:W-:Y:S01]  /*0b20*/  IABS R9, R20 ;  /* 0x0000001400097213 */ /* 0x000fe20000000000 */
[----:B------:R-:W-:Y:S01]  /*0b30*/  STL [R1+0xebc], R20 ;  /* 0x000ebc1401007387 */ /* 0x000fe20000100800 */
[----:B------:R-:W-:Y:S01]  /*0b40*/  IABS R13, R19 ;  /* 0x00000013000d7213 */ /* 0x000fe20000000000 */
[----:B------:R-:W-:-:S02]  /*0b50*/  VIADD R18, R21, 0x180 ;  /* 0x0000018015127836 */ /* 0x000fc40000000000 */
[----:B------:R-:W-:Y:S01]  /*0b60*/  IMAD.MOV R3, RZ, RZ, -R3 ;  /* 0x000000ffff037224 */ /* 0x000fe200078e0a03 */
[----:B------:R-:W-:Y:S01]  /*0b70*/  STL [R1+0xeb8], R19 ;  /* 0x000eb81301007387 */ /* 0x000fe20000100800 */
[----:B------:R-:W-:Y:S01]  /*0b80*/  IMAD R11, R92, R4, R11 ;  /* 0x000000045c0b7224 */ /* 0x000fe200078e020b */
[----:B------:R-:W-:Y:S01]  /*0b90*/  IABS R15, R18 ;  /* 0x00000012000f7213 */ /* 0x000fe20000000000 */
[----:B------:R-:W-:Y:S01]  /*0ba0*/  IMAD R3, R0, R3, R7 ;  /* 0x0000000300037224 */ /* 0x000fe200078e0207 */
[----:B------:R-:W-:Y:S01]  /*0bb0*/  STL [R1+0xeb4], R18 ;  /* 0x000eb41201007387 */ /* 0x000fe20000100800 */
[----:B------:R-:W-:Y:S01]  /*0bc0*/  IMAD.HI.U32 R4, R2, R9, RZ ;  /* 0x0000000902047227 */ /* 0x000fe200078e00ff */
[----:B------:R-:W-:Y:S02]  /*0bd0*/  ISETP.GT.U32.AND P4, PT, R92, R11, PT ;  /* 0x0000000b5c00720c */ /* 0x000fe40003f84070 */
[----:B------:R-:W-:Y:S01]  /*0be0*/  ISETP.GT.U32.AND P2, PT, R0, R3, PT ;  /* 0x000000030000720c */ /* 0x000fe20003f44070 */
[----:B------:R-:W-:-:S04]  /*0bf0*/  IMAD.HI.U32 R5, R2, R13, RZ ;  /* 0x0000000d02057227 */ /* 0x000fc800078e00ff */
[----:B------:R-:W-:-:S04]  /*0c00*/  IMAD.HI.U32 R2, R2, R15, RZ ;  /* 0x0000000f02027227 */ /* 0x000fc800078e00ff */
[----:B------:R-:W-:Y:S02]  /*0c10*/  IMAD.MOV R4, RZ, RZ, -R4 ;  /* 0x000000ffff047224 */ /* 0x000fe400078e0a04 */
[----:B------:R-:W-:Y:S02]  /*0c20*/  IMAD.MOV R2, RZ, RZ, -R2 ;  /* 0x000000ffff027224 */ /* 0x000fe400078e0a02 */
[----:B------:R-:W-:Y:S02]  /*0c30*/  IMAD.MOV R6, RZ, RZ, -R5 ;  /* 0x000000ffff067224 */ /* 0x000fe400078e0a05 */
[C---:B------:R-:W-:Y:S02]  /*0c40*/  IMAD R5, R0.reuse, R4, R9 ;  /* 0x0000000400057224 */ /* 0x040fe400078e0209 */
[C---:B------:R-:W-:Y:S02]  /*0c50*/  IMAD R9, R0.reuse, R2, R15 ;  /* 0x0000000200097224 */ /* 0x040fe400078e020f */
[C---:B------:R-:W-:Y:S01]  /*0c60*/  IMAD R7, R0.reuse, R6, R13 ;  /* 0x0000000600077224 */ /* 0x040fe200078e020d */
[C---:B------:R-:W-:Y:S01]  /*0c70*/  ISETP.GT.U32.AND P5, PT, R0.reuse, R5, PT ;  /* 0x000000050000720c */ /* 0x040fe20003fa4070 */
[----:B------:R-:W-:Y:S01]  /*0c80*/  @!P2 IMAD.IADD R3, R3, 0x1, -R0 ;  /* 0x000000010303a824 */ /* 0x000fe200078e0a00 */
[C---:B------:R-:W-:Y:S01]  /*0c90*/  ISETP.GT.U32.AND P3, PT, R0.reuse, R9, PT ;  /* 0x000000090000720c */ /* 0x040fe20003f64070 */
[C---:B------:R-:W-:Y:S01]  /*0ca0*/  VIADD R8, R17.reuse, 0x1 ;  /* 0x0000000111087836 */ /* 0x040fe20000000000 */
[C---:B------:R-:W-:Y:S01]  /*0cb0*/  ISETP.GT.U32.AND P1, PT, R0.reuse, R7, PT ;  /* 0x000000070000720c */ /* 0x040fe20003f24070 */
[C---:B------:R-:W-:Y:S01]  /*0cc0*/  VIADD R10, R17.reuse, 0x2 ;  /* 0x00000002110a7836 */ /* 0x040fe20000000000 */
[----:B------:R-:W-:Y:S01]  /*0cd0*/  ISETP.GT.U32.AND P2, PT, R0, R3, PT ;  /* 0x000000030000720c */ /* 0x000fe20003f44070 */
[----:B------:R-:W-:Y:S01]  /*0ce0*/  VIADD R12, R17, 0x3 ;  /* 0x00000003110c7836 */ /* 0x000fe20000000000 */
[----:B------:R-:W-:Y:S01]  /*0cf0*/  IABS R83, R8 ;  /* 0x0000000800537213 */ /* 0x000fe20000000000 */
[----:B------:R-:W-:Y:S01]  /*0d00*/  @!P4 IMAD.IADD R11, R11, 0x1, -R92 ;  /* 0x000000010b0bc824 */ /* 0x000fe200078e0a5c */
[----:B------:R-:W-:Y:S01]  /*0d10*/  IABS R13, R10 ;  /* 0x0000000a000d7213 */ /* 0x000fe20000000000 */
[----:B------:R-:W-:Y:S01]  /*0d20*/  VIADD R14, R17, 0x4 ;  /* 0x00000004110e7836 */ /* 0x000fe20000000000 */
[----:B------:R-:W-:Y:S01]  /*0d30*/  IABS R81, R12 ;  /* 0x0000000c00517213 */ /* 0x000fe20000000000 */
[--C-:B------:R-:W-:Y:S01]  /*0d40*/  @!P5 IMAD.IADD R5, R5, 0x1, -R0.reuse ;  /* 0x000000010505d824 */ /* 0x100fe200078e0a00 */
[----:B------:R-:W-:Y:S01]  /*0d50*/  ISETP.GT.U32.AND P4, PT, R92, R11, PT ;  /* 0x0000000b5c00720c */ /* 0x000fe20003f84070 */
[--C-:B------:R-:W-:Y:S01]  /*0d60*/  @!P3 IMAD.IADD R9, R9, 0x1, -R0.reuse ;  /* 0x000000010909b824 */ /* 0x100fe200078e0a00 */
[----:B------:R-:W-:Y:S01]  /*0d70*/  IABS R15, R14 ;  /* 0x0000000e000f7213 */ /* 0x000fe20000000000 */
[----:B------:R-:W-:Y:S01]  /*0d80*/  @!P1 IMAD.IADD R7, R7, 0x1, -R0 ;  /* 0x0000000107079824 */ /* 0x000fe200078e0a00 */
[----:B------:R-:W-:Y:S01]  /*0d90*/  ISETP.GT.U32.AND P1, PT, R0, R5, PT ;  /* 0x000000050000720c */ /* 0x000fe20003f24070 */
[----:B------:R-:W-:Y:S01]  /*0da0*/  IMAD.HI.U32 R2, R16, R83, RZ ;  /* 0x0000005310027227 */ /* 0x000fe200078e00ff */
[----:B------:R-:W-:-:S02]  /*0db0*/  ISETP.GT.U32.AND P5, PT, R0, R9, PT ;  /* 0x000000090000720c */ /* 0x000fc40003fa4070 */
[----:B------:R-:W-:Y:S01]  /*0dc0*/  ISETP.GT.U32.AND P3, PT, R0, R7, PT ;  /* 0x000000070000720c */ /* 0x000fe20003f64070 */
[----:B------:R-:W-:Y:S01]  /*0dd0*/  @!P2 IMAD.IADD R3, R3, 0x1, -R0 ;  /* 0x000000010303a824 */ /* 0x000fe200078e0a00 */
[----:B------:R-:W-:Y:S01]  /*0de0*/  ISETP.GE.AND P2, PT, R21, RZ, PT ;  /* 0x000000ff1500720c */ /* 0x000fe20003f46270 */
[----:B------:R-:W-:Y:S02]  /*0df0*/  IMAD.MOV R2, RZ, RZ, -R2 ;  /* 0x000000ffff027224 */ /* 0x000fe400078e0a02 */
[----:B------:R-:W-:-:S04]  /*0e00*/  IMAD.HI.U32 R4, R16, R81, RZ ;  /* 0x0000005110047227 */ /* 0x000fc800078e00ff */
[----:B------:R-:W-:Y:S02]  /*0e10*/  IMAD R83, R92, R2, R83 ;  /* 0x000000025c537224 */ /* 0x000fe400078e0253 */
[--C-:B------:R-:W-:Y:S01]  /*0e20*/  @!P1 IMAD.IADD R5, R5, 0x1, -R0.reuse ;  /* 0x0000000105059824 */ /* 0x100fe200078e0a00 */
[----:B------:R-:W-:Y:S01]  /*0e30*/  ISETP.GE.AND P1, PT, R20, RZ, PT ;  /* 0x000000ff1400720c */ /* 0x000fe20003f26270 */
[----:B------:R-:W-:Y:S01]  /*0e40*/  @!P5 IMAD.IADD R9, R9, 0x1, -R0 ;  /* 0x000000010909d824 */ /* 0x000fe200078e0a00 */
[----:B------:R-:W-:Y:S01]  /*0e50*/  ISETP.GT.U32.AND P5, PT, R92, R83, PT ;  /* 0x000000535c00720c */ /* 0x000fe20003fa4070 */
[----:B------:R-:W-:-:S04]  /*0e60*/  IMAD.HI.U32 R2, R16, R13, RZ ;  /* 0x0000000d10027227 */ /* 0x000fc800078e00ff */
[----:B------:R-:W-:Y:S01]  /*0e70*/  @!P3 IMAD.IADD R7, R7, 0x1, -R0 ;  /* 0x000000010707b824 */ /* 0x000fe200078e0a00 */
[----:B------:R-:W-:Y:S01]  /*0e80*/  ISETP.GE.AND P3, PT, R19, RZ, PT ;  /* 0x000000ff1300720c */ /* 0x000fe20003f66270 */
[----:B------:R-:W-:Y:S01]  /*0e90*/  @!P2 IMAD.MOV R3, RZ, RZ, -R3 ;  /* 0x000000ffff03a224 */ /* 0x000fe200078e0a03 */
[----:B------:R-:W-:Y:S01]  /*0ea0*/  ISETP.GE.AND P2, PT, R18, RZ, PT ;  /* 0x000000ff1200720c */ /* 0x000fe20003f46270 */
[----:B------:R-:W-:Y:S02]  /*0eb0*/  IMAD.MOV R2, RZ, RZ, -R2 ;  /* 0x000000ffff027224 */ /* 0x000fe400078e0a02 */
[----:B------:R-:W-:Y:S02]  /*0ec0*/  IMAD.MOV R4, RZ, RZ, -R4 ;  /* 0x000000ffff047224 */ /* 0x000fe400078e0a04 */
[----:B------:R-:W-:Y:S02]  /*0ed0*/  IMAD R82, R92, R2, R13 ;  /* 0x000000025c527224 */ /* 0x000fe400078e020d */
[----:B------:R-:W-:-:S04]  /*0ee0*/  IMAD.HI.U32 R6, R16, R15, RZ ;  /* 0x0000000f10067227 */ /* 0x000fc800078e00ff */
[C---:B------:R-:W-:Y:S02]  /*0ef0*/  IMAD R81, R92.reuse, R4, R81 ;  /* 0x000000045c517224 */ /* 0x040fe400078e0251 */
[----:B------:R-:W-:Y:S01]  /*0f00*/  @!P1 IMAD.MOV R5, RZ, RZ, -R5 ;  /* 0x000000ffff059224 */ /* 0x000fe200078e0a05 */
[C---:B------:R-:W-:Y:S01]  /*0f10*/  ISETP.GT.U32.AND P1, PT, R92.reuse, R82, PT ;  /* 0x000000525c00720c */ /* 0x040fe20003f24070 */
[----:B------:R-:W-:Y:S01]  /*0f20*/  @!P5 IMAD.IADD R83, R83, 0x1, -R92 ;  /* 0x000000015353d824 */ /* 0x000fe200078e0a5c */
[----:B------:R-:W-:Y:S01]  /*0f30*/  ISETP.GT.U32.AND P5, PT, R92, R81, PT ;  /* 0x000000515c00720c */ /* 0x000fe20003fa4070 */
[----:B------:R-:W-:Y:S02]  /*0f40*/  IMAD.MOV R6, RZ, RZ, -R6 ;  /* 0x000000ffff067224 */ /* 0x000fe400078e0a06 */
[--C-:B------:R-:W-:Y:S01]  /*0f50*/  @!P4 IMAD.IADD R11, R11, 0x1, -R92.reuse ;  /* 0x000000010b0bc824 */ /* 0x100fe200078e0a5c */
[----:B------:R-:W-:Y:S01]  /*0f60*/  ISETP.NE.AND P4, PT, R36, RZ, PT ;  /* 0x000000ff2400720c */ /* 0x000fe20003f85270 */
[----:B------:R-:W-:Y:S01]  /*0f70*/  @!P3 IMAD.MOV R7, RZ, RZ, -R7 ;  /* 0x000000ffff07b224 */ /* 0x000fe200078e0a07 */
[----:B------:R-:W-:Y:S01]  /*0f80*/  LOP3.LUT R36, RZ, R36, RZ, 0x33, !PT ;  /* 0x00000024ff247212 */ /* 0x000fe200078e33ff */
[----:B------:R-:W-:Y:S01]  /*0f90*/  @!P2 IMAD.MOV R9, RZ, RZ, -R9 ;  /* 0x000000ffff09a224 */ /* 0x000fe200078e0a09 */
[C---:B------:R-:W-:Y:S01]  /*0fa0*/  ISETP.GT.U32.AND P3, PT, R92.reuse, R83, PT ;  /* 0x000000535c00720c */ /* 0x040fe20003f64070 */
[----:B------:R-:W-:Y:S01]  /*0fb0*/  IMAD R80, R92, R6, R15 ;  /* 0x000000065c507224 */ /* 0x000fe200078e020f */
[----:B------:R-:W-:Y:S01]  /*0fc0*/  SEL R70, R36, R3, !P4 ;  /* 0x0000000324467207 */ /* 0x000fe20006000000 */
[--C-:B------:R-:W-:Y:S01]  /*0fd0*/  @!P1 IMAD.IADD R82, R82, 0x1, -R92.reuse ;  /* 0x0000000152529824 */ /* 0x100fe200078e0a5c */
[C---:B------:R-:W-:Y:S01]  /*0fe0*/  SEL R71, R36.reuse, R5, !P4 ;  /* 0x0000000524477207 */ /* 0x040fe20006000000 */
[--C-:B------:R-:W-:Y:S01]  /*0ff0*/  @!P5 IMAD.IADD R81, R81, 0x1, -R92.reuse ;  /* 0x000000015151d824 */ /* 0x100fe200078e0a5c */
[C---:B------:R-:W-:Y:S01]  /*1000*/  SEL R69, R36.reuse, R7, !P4 ;  /* 0x0000000724457207 */ /* 0x040fe20006000000 */
[----:B------:R-:W-:Y:S01]  /*1010*/  @!P0 IMAD.MOV R11, RZ, RZ, -R11 ;  /* 0x000000ffff0b8224 */ /* 0x000fe200078e0a0b */
[----:B--2---:R-:W-:Y:S01]  /*1020*/  SEL R37, R36, R9, !P4 ;  /* 0x0000000924257207 */ /* 0x004fe20006000000 */
[C---:B------:R-:W-:Y:S01]  /*1030*/  VIADD R4, R17.reuse, 0x5 ;  /* 0x0000000511047836 */ /* 0x040fe20000000000 */
[----:B------:R-:W-:Y:S01]  /*1040*/  ISETP.GE.AND P4, PT, R8, RZ, PT ;  /* 0x000000ff0800720c */ /* 0x000fe20003f86270 */
[----:B------:R-:W-:Y:S01]  /*1050*/  VIADD R6, R17, 0x6 ;  /* 0x0000000611067836 */ /* 0x000fe20000000000 */
[C---:B------:R-:W-:Y:S01]  /*1060*/  ISETP.GT.U32.AND P2, PT, R92.reuse, R80, PT ;  /* 0x000000505c00720c */ /* 0x040fe20003f44070 */
[----:B------:R-:W-:Y:S01]  /*1070*/  @!P3 IMAD.IADD R83, R83, 0x1, -R92 ;  /* 0x000000015353b824 */ /* 0x000fe200078e0a5c */
[C---:B------:R-:W-:Y:S01]  /*1080*/  ISETP.GT.U32.AND P5, PT, R92.reuse, R82, PT ;  /* 0x000000525c00720c */ /* 0x040fe20003fa4070 */
[----:B------:R-:W-:Y:S01]  /*1090*/  STL [R1+0x2a20], R37 ;  /* 0x002a202501007387 */ /* 0x000fe20000100800 */
[----:B------:R-:W-:Y:S01]  /*10a0*/  ISETP.GT.U32.AND P3, PT, R92, R81, PT ;  /* 0x000000515c00720c */ /* 0x000fe20003f64070 */
[----:B------:R-:W-:Y:S01]  /*10b0*/  VIADD R8, R17, 0x7 ;  /* 0x0000000711087836 */ /* 0x000fe20000000000 */
[----:B------:R-:W-:Y:S01]  /*10c0*/  ISETP.GE.AND P1, PT, R10, RZ, PT ;  /* 0x000000ff0a00720c */ /* 0x000fe20003f26270 */
[----:B------:R-:W-:Y:S01]  /*10d0*/  STL [R1+0x11f4], R11 ;  /* 0x0011f40b01007387 */ /* 0x000fe20000100800 */
[----:B------:R-:W-:-:S02]  /*10e0*/  IABS R79, R4 ;  /* 0x00000004004f7213 */ /* 0x000fc40000000000 */
[----:B------:R-:W-:Y:S01]  /*10f0*/  IABS R13, R6 ;  /* 0x00000006000d7213 */ /* 0x000fe20000000000 */
[----:B------:R-:W-:Y:S02]  /*1100*/  @!P4 IMAD.MOV R83, RZ, RZ, -R83 ;  /* 0x000000ffff53c224 */ /* 0x000fe400078e0a53 */
[--C-:B------:R-:W-:Y:S01]  /*1110*/  @!P2 IMAD.IADD R80, R80, 0x1, -R92.reuse ;  /* 0x000000015050a824 */ /* 0x100fe200078e0a5c */
[----:B------:R-:W-:Y:S01]  /*1120*/  ISETP.GE.AND P2, PT, R12, RZ, PT ;  /* 0x000000ff0c00720c */ /* 0x000fe20003f46270 */
[--C-:B------:R-:W-:Y:S01]  /*1130*/  @!P5 IMAD.IADD R82, R82, 0x1, -R92.reuse ;  /* 0x000000015252d824 */ /* 0x100fe200078e0a5c */
[----:B------:R0:W-:Y:S01]  /*1140*/  STL [R1+0x2a08], R83 ;  /* 0x002a085301007387 */ /* 0x0001e20000100800 */
[----:B------:R-:W-:Y:S01]  /*1150*/  @!P3 IMAD.IADD R81, R81, 0x1, -R92 ;  /* 0x000000015151b824 */ /* 0x000fe200078e0a5c */
[----:B------:R-:W-:Y:S01]  /*1160*/  ISETP.GT.U32.AND P0, PT, R92, R80, PT ;  /* 0x000000505c00720c */ /* 0x000fe20003f04070 */
[----:B------:R-:W-:Y:S01]  /*1170*/  IMAD.HI.U32 R0, R16, R79, RZ ;  /* 0x0000004f10007227 */ /* 0x000fe200078e00ff */
[----:B------:R-:W-:-:S03]  /*1180*/  ISETP.GE.AND P5, PT, R14, RZ, PT ;  /* 0x000000ff0e00720c */ /* 0x000fc60003fa6270 */
[----:B------:R-:W-:Y:S02]  /*1190*/  @!P1 IMAD.MOV R82, RZ, RZ, -R82 ;  /* 0x000000ffff529224 */ /* 0x000fe400078e0a52 */
[----:B------:R-:W-:Y:S01]  /*11a0*/  IMAD.MOV R2, RZ, RZ, -R0 ;  /* 0x000000ffff027224 */ /* 0x000fe200078e0a00 */
[----:B0-----:R-:W2:Y:S01]  /*11b0*/  LDL R83, [R1+0x568] ;  /* 0x0005680001537983 */ /* 0x001ea20000100800 */
[----:B------:R-:W-:Y:S02]  /*11c0*/  @!P2 IMAD.MOV R81, RZ, RZ, -R81 ;  /* 0x000000ffff51a224 */ /* 0x000fe400078e0a51 */
[----:B------:R-:W-:Y:S02]  /*11d0*/  IMAD R79, R92, R2, R79 ;  /* 0x000000025c4f7224 */ /* 0x000fe400078e024f */
[----:B------:R-:W-:Y:S01]  /*11e0*/  @!P0 IMAD.IADD R80, R80, 0x1, -R92 ;  /* 0x0000000150508824 */ /* 0x000fe200078e0a5c */
[----:B------:R-:W-:Y:S01]  /*11f0*/  STL [R1+0x2a0c], R82 ;  /* 0x002a0c5201007387 */ /* 0x000fe20000100800 */
[----:B------:R-:W-:-:S04]  /*1200*/  IMAD.HI.U32 R0, R16, R13, RZ ;  /* 0x0000000d10007227 */ /* 0x000fc800078e00ff */
[----:B------:R-:W-:Y:S01]  /*1210*/  @!P5 IMAD.MOV R80, RZ, RZ, -R80 ;  /* 0x000000ffff50d224 */ /* 0x000fe200078e0a50 */
[----:B------:R-:W-:Y:S01]  /*1220*/  STL [R1+0x2a10], R81 ;  /* 0x002a105101007387 */ /* 0x000fe20000100800 */
[C---:B------:R-:W-:Y:S01]  /*1230*/  ISETP.GT.U32.AND P4, PT, R92.reuse, R79, PT ;  /* 0x0000004f5c00720c */ /* 0x040fe20003f84070 */
[----:B------:R-:W-:Y:S02]  /*1240*/  IMAD.MOV R0, RZ, RZ, -R0 ;  /* 0x000000ffff007224 */ /* 0x000fe400078e0a00 */
[----:B------:R0:W-:Y:S01]  /*1250*/  STL [R1+0x2a14], R80 ;  /* 0x002a145001007387 */ /* 0x0001e20000100800 */
[----:B------:R-:W-:Y:S01]  /*1260*/  IABS R5, R8 ;  /* 0x0000000800057213 */ /* 0x000fe20000000000 */
[----:B------:R-:W-:Y:S02]  /*1270*/  IMAD R3, R92, R0, R13 ;  /* 0x000000005c037224 */ /* 0x000fe400078e020d */
[----:B0-----:R-:W3:Y:S06]  /*1280*/  LDL R80, [R1+0xea8] ;  /* 0x000ea80001507983 */ /* 0x001eec0000100800 */
[----:B------:R-:W-:-:S02]  /*1290*/  @!P4 IMAD.IADD R79, R79, 0x1, -R92 ;  /* 0x000000014f4fc824 */ /* 0x000fc400078e0a5c */
[----:B------:R-:W-:-:S03]  /*12a0*/  IMAD.HI.U32 R0, R16, R5, RZ ;  /* 0x0000000510007227 */ /* 0x000fc600078e00ff */
[C---:B------:R-:W-:Y:S01]  /*12b0*/  ISETP.GT.U32.AND P4, PT, R92.reuse, R79, PT ;  /* 0x0000004f5c00720c */ /* 0x040fe20003f84070 */
[----:B------:R-:W-:Y:S01]  /*12c0*/  IMAD.MOV R2, RZ, RZ, -R0 ;  /* 0x000000ffff027224 */ /* 0x000fe200078e0a00 */
[----:B------:R-:W-:-:S03]  /*12d0*/  ISETP.GT.U32.AND P3, PT, R92, R3, PT ;  /* 0x000000035c00720c */ /* 0x000fc60003f64070 */
[----:B------:R-:W-:-:S08]  /*12e0*/  IMAD R5, R92, R2, R5 ;  /* 0x000000025c057224 */ /* 0x000fd000078e0205 */
[--C-:B------:R-:W-:Y:S01]  /*12f0*/  @!P4 IMAD.IADD R79, R79, 0x1, -R92.reuse ;  /* 0x000000014f4fc824 */ /* 0x100fe200078e0a5c */
[----:B------:R-:W-:Y:S01]  /*1300*/  ISETP.GT.U32.AND P4, PT, R92, R5, PT ;  /* 0x000000055c00720c */ /* 0x000fe20003f84070 */
[----:B------:R-:W-:-:S05]  /*1310*/  @!P3 IMAD.IADD R3, R3, 0x1, -R92 ;  /* 0x000000010303b824 */ /* 0x000fca00078e0a5c */
[----:B------:R-:W-:Y:S02]  /*1320*/  ISETP.GT.U32.AND P3, PT, R92, R3, PT ;  /* 0x000000035c00720c */ /* 0x000fe40003f64070 */
[----:B------:R-:W-:-:S05]  /*1330*/  ISETP.GE.AND P2, PT, R8, RZ, PT ;  /* 0x000000ff0800720c */ /* 0x000fca0003f46270 */
[----:B------:R-:W-:Y:S01]  /*1340*/  @!P4 IMAD.IADD R5, R5, 0x1, -R92 ;  /* 0x000000010505c824 */ /* 0x000fe200078e0a5c */
[----:B------:R-:W-:-:S04]  /*1350*/  ISETP.GE.AND P0, PT, R4, RZ, PT ;  /* 0x000000ff0400720c */ /* 0x000fc80003f06270 */
[----:B------:R-:W-:Y:S01]  /*1360*/  ISETP.GT.U32.AND P4, PT, R92, R5, PT ;  /* 0x000000055c00720c */ /* 0x000fe20003f84070 */
[----:B------:R-:W-:Y:S01]  /*1370*/  @!P3 IMAD.IADD R3, R3, 0x1, -R92 ;  /* 0x000000010303b824 */ /* 0x000fe200078e0a5c */
[----:B------:R-:W-:-:S03]  /*1380*/  ISETP.GE.AND P1, PT, R6, RZ, PT ;  /* 0x000000ff0600720c */ /* 0x000fc60003f26270 */
[----:B------:R-:W-:-:S04]  /*1390*/  IMAD.MOV.U32 R10, RZ, RZ, R3 ;  /* 0x000000ffff0a7224 */ /* 0x000fc800078e0003 */
[----:B------:R-:W-:-:S04]  /*13a0*/  @!P0 IMAD.MOV R79, RZ, RZ, -R79 ;  /* 0x000000ffff4f8224 */ /* 0x000fc800078e0a4f */
[----:B------:R-:W-:Y:S02]  /*13b0*/  @!P4 IMAD.IADD R5, R5, 0x1, -R92 ;  /* 0x000000010505c824 */ /* 0x000fe400078e0a5c */
[----:B------:R-:W-:Y:S02]  /*13c0*/  @!P1 IMAD.MOV R10, RZ, RZ, -R10 ;  /* 0x000000ffff0a9224 */ /* 0x000fe400078e0a0a */
[----:B------:R-:W-:-:S03]  /*13d0*/  IMAD.MOV.U32 R15, RZ, RZ, R5 ;  /* 0x000000ffff0f7224 */ /* 0x000fc600078e0005 */
[----:B------:R0:W-:Y:S01]  /*13e0*/  STL [R1+0x12f4], R10 ;  /* 0x0012f40a01007387 */ /* 0x0001e20000100800 */
[----:B------:R-:W-:-:S05]  /*13f0*/  @!P2 IMAD.MOV R15, RZ, RZ, -R15 ;  /* 0x000000ffff0fa224 */ /* 0x000fca00078e0a0f */
[----:B------:R1:W-:Y:S01]  /*1400*/  STL [R1+0x12f0], R15 ;  /* 0x0012f00f01007387 */ /* 0x0003e20000100800 */
[----:B--2---:R-:W-:-:S05]  /*1410*/  VIADD R9, R83, 0x8 ;  /* 0x0000000853097836 */ /* 0x004fca0000000000 */
[----:B------:R-:W-:Y:S01]  /*1420*/  IABS R7, R9 ;  /* 0x0000000900077213 */ /* 0x000fe20000000000 */
[----:B------:R-:W-:-:S04]  /*1430*/  VIADD R2, R83, 0x9 ;  /* 0x0000000953027836 */ /* 0x000fc80000000000 */
[----:B------:R-:W-:-:S04]  /*1440*/  IMAD.HI.U32 R0, R16, R7, RZ ;  /* 0x0000000710007227 */ /* 0x000fc800078e00ff */
[----:B------:R-:W-:-:S04]  /*1450*/  IMAD.MOV R0, RZ, RZ, -R0 ;  /* 0x000000ffff007224 */ /* 0x000fc800078e0a00 */
[----:B------:R-:W-:Y:S01]  /*1460*/  IMAD R78, R92, R0, R7 ;  /* 0x000000005c4e7224 */ /* 0x000fe200078e0207 */
[----:B------:R-:W-:Y:S01]  /*1470*/  IABS R7, R2 ;  /* 0x0000000200077213 */ /* 0x000fe20000000000 */
[----:B------:R-:W-:-:S03]  /*1480*/  VIADD R8, R83, 0xb ;  /* 0x0000000b53087836 */ /* 0x000fc60000000000 */
[----:B------:R-:W-:Y:S01]  /*1490*/  ISETP.GT.U32.AND P3, PT, R92, R78, PT ;  /* 0x0000004e5c00720c */ /* 0x000fe20003f64070 */
[----:B---3--:R-:W-:Y:S01]  /*14a0*/  IMAD.HI.U32 R0, R80, R7, RZ ;  /* 0x0000000750007227 */ /* 0x008fe200078e00ff */
[----:B------:R-:W-:-:S03]  /*14b0*/  IABS R11, R8 ;  /* 0x00000008000b7213 */ /* 0x000fc60000000000 */
[----:B------:R-:W-:Y:S02]  /*14c0*/  IMAD.MOV R0, RZ, RZ, -R0 ;  /* 0x000000ffff007224 */ /* 0x000fe400078e0a00 */
[----:B------:R-:W-:Y:S02]  /*14d0*/  VIADD R6, R83, 0xa ;  /* 0x0000000a53067836 */ /* 0x000fe40000000000 */
[----:B------:R-:W-:Y:S02]  /*14e0*/  IMAD R3, R92, R0, R7 ;  /* 0x000000005c037224 */ /* 0x000fe400078e0207 */
[----:B------:R-:W-:Y:S01]  /*14f0*/  IMAD.HI.U32 R4, R80, R11, RZ ;  /* 0x0000000b50047227 */ /* 0x000fe200078e00ff */
[----:B------:R-:W-:Y:S02]  /*1500*/  ISETP.GE.AND P5, PT, R9, RZ, PT ;  /* 0x000000ff0900720c */ /* 0x000fe40003fa6270 */
[----:B------:R-:W-:Y:S01]  /*1510*/  IABS R9, R6 ;  /* 0x0000000600097213 */ /* 0x000fe20000000000 */
[----:B------:R-:W-:Y:S01]  /*1520*/  IMAD.MOV R4, RZ, RZ, -R4 ;  /* 0x000000ffff047224 */ /* 0x000fe200078e0a04 */
[----:B------:R-:W-:Y:S01]  /*1530*/  ISETP.GT.U32.AND P4, PT, R92, R3, PT ;  /* 0x000000035c00720c */ /* 0x000fe20003f84070 */
[----:B------:R-:W-:Y:S01]  /*1540*/  @!P3 IMAD.IADD R78, R78, 0x1, -R92 ;  /* 0x000000014e4eb824 */ /* 0x000fe200078e0a5c */
[----:B------:R-:W-:Y:S01]  /*1550*/  ISETP.GE.AND P0, PT, R2, RZ, PT ;  /* 0x000000ff0200720c */ /* 0x000fe20003f06270 */
[----:B------:R-:W-:-:S04]  /*1560*/  IMAD.HI.U32 R2, R80, R9, RZ ;  /* 0x0000000950027227 */ /* 0x000fc800078e00ff */
[C---:B------:R-:W-:Y:S01]  /*1570*/  IMAD R7, R92.reuse, R4, R11 ;  /* 0x000000045c077224 */ /* 0x040fe200078e020b */
[C---:B------:R-:W-:Y:S01]  /*1580*/  ISETP.GT.U32.AND P3, PT, R92.reuse, R78, PT ;  /* 0x0000004e5c00720c */ /* 0x040fe20003f64070 */
[C---:B------:R-:W-:Y:S02]  /*1590*/  VIADD R12, R83.reuse, 0xd ;  /* 0x0000000d530c7836 */ /* 0x040fe40000000000 */
[----:B------:R-:W-:Y:S01]  /*15a0*/  IMAD.MOV R2, RZ, RZ, -R2 ;  /* 0x000000ffff027224 */ /* 0x000fe200078e0a02 */
[----:B------:R-:W-:Y:S01]  /*15b0*/  ISETP.GT.U32.AND P2, PT, R92, R7, PT ;  /* 0x000000075c00720c */ /* 0x000fe20003f44070 */
[----:B0-----:R-:W-:Y:S01]  /*15c0*/  VIADD R10, R83, 0xc ;  /* 0x0000000c530a7836 */ /* 0x001fe20000000000 */
[----:B------:R-:W-:Y:S01]  /*15d0*/  ISETP.GE.AND P1, PT, R6, RZ, PT ;  /* 0x000000ff0600720c */ /* 0x000fe20003f26270 */
[----:B------:R-:W-:Y:S01]  /*15e0*/  IMAD R6, R92, R2, R9 ;  /* 0x000000025c067224 */ /* 0x000fe200078e0209 */
[----:B------:R-:W-:Y:S01]  /*15f0*/  IABS R0, R12 ;  /* 0x0000000c00007213 */ /* 0x000fe20000000000 */
[----:B------:R-:W-:Y:S01]  /*1600*/  @!P4 IMAD.IADD R3, R3, 0x1, -R92 ;  /* 0x000000010303c824 */ /* 0x000fe200078e0a5c */
[----:B------:R-:W-:Y:S01]  /*1610*/  IABS R9, R10 ;  /* 0x0000000a00097213 */ /* 0x000fe20000000000 */
[----:B------:R-:W-:-:S02]  /*1620*/  VIADD R14, R83, 0xe ;  /* 0x0000000e530e7836 */ /* 0x000fc40000000000 */
[----:B------:R-:W-:Y:S01]  /*1630*/  IMAD.MOV.U32 R5, RZ, RZ, R0 ;  /* 0x000000ffff057224 */ /* 0x000fe200078e0000 */
[----:B------:R-:W-:Y:S01]  /*1640*/  ISETP.GT.U32.AND P4, PT, R92, R3, PT ;  /* 0x000000035c00720c */ /* 0x000fe20003f84070 */
[----:B------:R-:W-:Y:S01]  /*1650*/  IMAD.HI.U32 R0, R80, R9, RZ ;  /* 0x0000000950007227 */ /* 0x000fe200078e00ff */
[----:B------:R-:W-:-:S03]  /*1660*/  IABS R11, R14 ;  /* 0x0000000e000b7213 */ /* 0x000fc60000000000 */
[----:B------:R-:W-:Y:S02]  /*1670*/  @!P3 IMAD.IADD R78, R78, 0x1, -R92 ;  /* 0x000000014e4eb824 */ /* 0x000fe400078e0a5c */
[----:B------:R-:W-:Y:S02]  /*1680*/  VIADD R16, R83, 0xf ;  /* 0x0000000f53107836 */ /* 0x000fe40000000000 */
[----:B------:R-:W-:Y:S02]  /*1690*/  IMAD.MOV R0, RZ, RZ, -R0 ;  /* 0x000000ffff007224 */ /* 0x000fe400078e0a00 */
[----:B------:R-:W-:Y:S02]  /*16a0*/  @!P2 IMAD.IADD R7, R7, 0x1, -R92 ;  /* 0x000000010707a824 */ /* 0x000fe400078e0a5c */
[----:B------:R-:W-:Y:S01]  /*16b0*/  @!P5 IMAD.MOV R78, RZ, RZ, -R78 ;  /* 0x000000ffff4ed224 */ /* 0x000fe200078e0a4e */
[----:B------:R-:W-:Y:S01]  /*16c0*/  ISETP.GE.AND P5, PT, R8, RZ, PT ;  /* 0x000000ff0800720c */ /* 0x000fe20003fa6270 */
[C---:B------:R-:W-:Y:S01]  /*16d0*/  IMAD R8, R92.reuse, R0, R9 ;  /* 0x000000005c087224 */ /* 0x040fe200078e0209 */
[----:B------:R-:W-:Y:S01]  /*16e0*/  ISETP.GT.U32.AND P3, PT, R92, R6, PT ;  /* 0x000000065c00720c */ /* 0x000fe20003f64070 */
[----:B------:R-:W-:Y:S01]  /*16f0*/  IMAD.HI.U32 R2, R80, R11, RZ ;  /* 0x0000000b50027227 */ /* 0x000fe200078e00ff */
[----:B------:R-:W-:-:S02]  /*1700*/  IABS R13, R16 ;  /* 0x00000010000d7213 */ /* 0x000fc40000000000 */
[----:B------:R-:W-:Y:S01]  /*1710*/  ISETP.GT.U32.AND P2, PT, R92, R7, PT ;  /* 0x000000075c00720c */ /* 0x000fe20003f44070 */
[----:B------:R-:W-:-:S04]  /*1720*/  IMAD.HI.U32 R0, R80, R5, RZ ;  /* 0x0000000550007227 */ /* 0x000fc800078e00ff */
[----:B------:R-:W-:Y:S01]  /*1730*/  @!P4 IMAD.IADD R3, R3, 0x1, -R92 ;  /* 0x000000010303c824 */ /* 0x000fe200078e0a5c */
[----:B------:R-:W-:Y:S01]  /*1740*/  ISETP.GT.U32.AND P4, PT, R92, R8, PT ;  /* 0x000000085c00720c */ /* 0x000fe20003f84070 */
[----:B------:R-:W-:-:S04]  /*1750*/  IMAD.HI.U32 R4, R80, R13, RZ ;  /* 0x0000000d50047227 */ /* 0x000fc800078e00ff */
[----:B------:R-:W-:Y:S02]  /*1760*/  IMAD.MOV R2, RZ, RZ, -R2 ;  /* 0x000000ffff027224 */ /* 0x000fe400078e0a02 */
[----:B------:R-:W-:Y:S02]  /*1770*/  IMAD.MOV R0, RZ, RZ, -R0 ;  /* 0x000000ffff007224 */ /* 0x000fe400078e0a00 */
[----:B------:R-:W-:Y:S02]  /*1780*/  IMAD.MOV R4, RZ, RZ, -R4 ;  /* 0x000000ffff047224 */ /* 0x000fe400078e0a04 */
[C---:B------:R-:W-:Y:S02]  /*1790*/  IMAD R11, R92.reuse, R2, R11 ;  /* 0x000000025c0b7224 */ /* 0x040fe400078e020b */
[----:B------:R-:W-:Y:S02]  /*17a0*/  IMAD R9, R92, R0, R5 ;  /* 0x000000005c097224 */ /* 0x000fe400078e0205 */
[----:B------:R-:W-:-:S02]  /*17b0*/  @!P3 IMAD.IADD R6, R6, 0x1, -R92 ;  /* 0x000000010606b824 */ /* 0x000fc400078e0a5c */
[----:B------:R-:W-:Y:S02]  /*17c0*/  IMAD.MOV.U32 R5, RZ, RZ, R3 ;  /* 0x000000ffff057224 */ /* 0x000fe400078e0003 */
[C---:B------:R-:W-:Y:S02]  /*17d0*/  IMAD R3, R92.reuse, R4, R13 ;  /* 0x000000045c037224 */ /* 0x040fe400078e020d */
[--C-:B------:R-:W-:Y:S01]  /*17e0*/  @!P2 IMAD.IADD R7, R7, 0x1, -R92.reuse ;  /* 0x000000010707a824 */ /* 0x100fe200078e0a5c */
[C---:B------:R-:W-:Y:S01]  /*17f0*/  ISETP.GT.U32.AND P2, PT, R92.reuse, R11, PT ;  /* 0x0000000b5c00720c */ /* 0x040fe20003f44070 */
[----:B------:R-:W-:Y:S01]  /*1800*/  VIADD R18, R83, 0x10 ;  /* 0x0000001053127836 */ /* 0x000fe20000000000 */
[----:B------:R-:W-:Y:S01]  /*1810*/  ISETP.GT.U32.AND P3, PT, R92, R6, PT ;  /* 0x000000065c00720c */ /* 0x000fe20003f64070 */
[----:B------:R-:W-:Y:S01]  /*1820*/  @!P4 IMAD.IADD R8, R8, 0x1, -R92 ;  /* 0x000000010808c824 */ /* 0x000fe200078e0a5c */
[C---:B------:R-:W-:Y:S01]  /*1830*/  ISETP.GT.U32.AND P4, PT, R92.reuse, R9, PT ;  /* 0x000000095c00720c */ /* 0x040fe20003f84070 */
[----:B------:R-:W-:Y:S01]  /*1840*/  @!P5 IMAD.MOV R7, RZ, RZ, -R7 ;  /* 0x000000ffff07d224 */ /* 0x000fe200078e0a07 */
[----:B------:R-:W-:-:S02]  /*1850*/  ISETP.GT.U32.AND P5, PT, R92, R3, PT ;  /* 0x000000035c00720c */ /* 0x000fc40003fa4070 */
[----:B------:R-:W-:Y:S01]  /*1860*/  IABS R13, R18 ;  /* 0x00000012000d7213 */ /* 0x000fe20000000000 */
[----:B------:R-:W-:-:S04]  /*1870*/  VIADD R4, R83, 0x11 ;  /* 0x0000001153047836 */ /* 0x000fc80000000000 */
[----:B------:R-:W-:Y:S01]  /*1880*/  IMAD.HI.U32 R0, R80, R13, RZ ;  /* 0x0000000d50007227 */ /* 0x000fe200078e00ff */
[----:B-1----:R-:W-:-:S03]  /*1890*/  IABS R15, R4 ;  /* 0x00000004000f7213 */ /* 0x002fc60000000000 */
[----:B------:R-:W-:Y:S02]  /*18a0*/  @!P2 IMAD.IADD R11, R11, 0x1, -R92 ;  /* 0x000000010b0ba824 */ /* 0x000fe400078e0a5c */
[----:B------:R-:W-:Y:S02]  /*18b0*/  IMAD.MOV R0, RZ, RZ, -R0 ;  /* 0x000000ffff007224 */ /* 0x000fe400078e0a00 */
[--C-:B------:R-:W-:Y:S01]  /*18c0*/  @!P3 IMAD.IADD R6, R6, 0x1, -R92.reuse ;  /* 0x000000010606b824 */ /* 0x100fe200078e0a5c */
[----:B------:R-:W-:Y:S01]  /*18d0*/  ISETP.GE.AND P3, PT, R10, RZ, PT ;  /* 0x000000ff0a00720c */ /* 0x000fe20003f66270 */
[--C-:B------:R-:W-:Y:S02]  /*18e0*/  @!P4 IMAD.IADD R9, R9, 0x1, -R92.reuse ;  /* 0x000000010909c824 */ /* 0x100fe400078e0a5c */
[----:B------:R-:W-:Y:S01]  /*18f0*/  @!P5 IMAD.IADD R3, R3, 0x1, -R92 ;  /* 0x000000010303d824 */ /* 0x000fe200078e0a5c */
[C---:B------:R-:W-:Y:S01]  /*1900*/  ISETP.GT.U32.AND P5, PT, R92.reuse, R11, PT ;  /* 0x0000000b5c00720c */ /* 0x040fe20003fa4070 */
[----:B------:R-:W-:-:S02]  /*1910*/  IMAD R10, R92, R0, R13 ;  /* 0x000000005c0a7224 */ /* 0x000fc400078e020d */
[----:B------:R-:W-:Y:S01]  /*1920*/  @!P0 IMAD.MOV R5, RZ, RZ, -R5 ;  /* 0x000000ffff058224 */ /* 0x000fe200078e0a05 */
[----:B------:R-:W-:Y:S01]  /*1930*/  ISETP.GT.U32.AND P0, PT, R92, R8, PT ;  /* 0x000000085c00720c */ /* 0x000fe20003f04070 */
[----:B------:R-:W-:Y:S01]  /*1940*/  IMAD.HI.U32 R0, R80, R15, RZ ;  /* 0x0000000f50007227 */ /* 0x000fe200078e00ff */
[----:B------:R-:W-:-:S03]  /*1950*/  ISETP.GT.U32.AND P2, PT, R92, R9, PT ;  /* 0x000000095c00720c */ /* 0x000fc60003f44070 */
[----:B------:R-:W-:-:S04]  /*1960*/  IMAD.MOV R0, RZ, RZ, -R0 ;  /* 0x000000ffff007224 */ /* 0x000fc800078e0a00 */
[----:B------:R-:W-:Y:S01]  /*1970*/  IMAD R13, R92, R0, R15 ;  /* 0x000000005c0d7224 */ /* 0x000fe200078e020f */
[----:B------:R-:W-:Y:S01]  /*1980*/  ISETP.GE.AND P4, PT, R16, RZ, PT ;  /* 0x000000ff1000720c */ /* 0x000fe20003f86270 */
[--C-:B------:R-:W-:Y:S02]  /*1990*/  @!P5 IMAD.IADD R11, R11, 0x1, -R92.reuse ;  /* 0x000000010b0bd824 */ /* 0x100fe400078e0a5c */
[----:B------:R-:W-:Y:S01]  /*19a0*/  VIADD R16, R83, 0x12 ;  /* 0x0000001253107836 */ /* 0x000fe20000000000 */
[----:B------:R-:W-:Y:S01]  /*19b0*/  ISETP.GT.U32.AND P5, PT, R92, R13, PT ;  /* 0x0000000d5c00720c */ /* 0x000fe20003fa4070 */
[--C-:B------:R-:W-:Y:S02]  /*19c0*/  @!P0 IMAD.IADD R8, R8, 0x1, -R92.reuse ;  /* 0x0000000108088824 */ /* 0x100fe400078e0a5c */
[----:B------:R-:W-:Y:S01]  /*19d0*/  @!P2 IMAD.IADD R9, R9, 0x1, -R92 ;  /* 0x000000010909a824 */ /* 0x000fe200078e0a5c */
[C---:B------:R-:W-:Y:S01]  /*19e0*/  ISETP.GT.U32.AND P2, PT, R92.reuse, R10, PT ;  /* 0x0000000a5c00720c */ /* 0x040fe20003f44070 */
[----:B------:R-:W-:Y:S01]  /*19f0*/  @!P3 IMAD.MOV R8, RZ, RZ, -R8 ;  /* 0x000000ffff08b224 */ /* 0x000fe200078e0a08 */
[----:B------:R-:W-:Y:S01]  /*1a00*/  IABS R2, R16 ;  /* 0x0000001000027213 */ /* 0x000fe20000000000 */
[C---:B------:R-:W-:Y:S01]  /*1a10*/  VIADD R20, R83.reuse, 0x13 ;  /* 0x0000001353147836 */ /* 0x040fe20000000000 */
[----:B------:R-:W-:Y:S01]  /*1a20*/  ISETP.GT.U32.AND P3, PT, R92, R3, PT ;  /* 0x000000035c00720c */ /* 0x000fe20003f64070 */
[----:B------:R-:W-:-:S02]  /*1a30*/  VIADD R22, R83, 0x14 ;  /* 0x0000001453167836 */ /* 0x000fc40000000000 */
[----:B------:R-:W-:Y:S01]  /*1a40*/  IMAD.MOV.U32 R15, RZ, RZ, R2 ;  /* 0x000000ffff0f7224 */ /* 0x000fe200078e0002 */
[----:B------:R-:W-:Y:S01]  /*1a50*/  IABS R17, R20 ;  /* 0x0000001400117213 */ /* 0x000fe20000000000 */
[----:B------:R-:W-:Y:S01]  /*1a60*/  @!P5 IMAD.IADD R13, R13, 0x1, -R92 ;  /* 0x000000010d0dd824 */ /* 0x000fe200078e0a5c */
[----:B------:R-:W-:Y:S01]  /*1a70*/  ISETP.GE.AND P0, PT, R14, RZ, PT ;  /* 0x000000ff0e00720c */ /* 0x000fe20003f06270 */
[----:B------:R-:W-:Y:S01]  /*1a80*/  IMAD.HI.U32 R0, R80, R15, RZ ;  /* 0x0000000f50007227 */ /* 0x000fe200078e00ff */
[----:B------:R-:W-:-:S03]  /*1a90*/  IABS R19, R22 ;  /* 0x0000001600137213 */ /* 0x000fc60000000000 */
[----:B------:R-:W-:Y:S01]  /*1aa0*/  IMAD.HI.U32 R2, R80, R17, RZ ;  /* 0x0000001150027227 */ /* 0x000fe200078e00ff */
[----:B------:R-:W-:-:S03]  /*1ab0*/  ISETP.GT.U32.AND P5, PT, R92, R13, PT ;  /* 0x0000000d5c00720c */ /* 0x000fc60003fa4070 */
[----:B------:R-:W-:Y:S01]  /*1ac0*/  @!P2 IMAD.IADD R10, R10, 0x1, -R92 ;  /* 0x000000010a0aa824 */ /* 0x000fe200078e0a5c */
[----:B------:R-:W-:Y:S01]  /*1ad0*/  ISETP.GE.AND P2, PT, R4, RZ, PT ;  /* 0x000000ff0400720c */ /* 0x000fe20003f46270 */
[----:B------:R-:W-:Y:S02]  /*1ae0*/  IMAD.MOV R0, RZ, RZ, -R0 ;  /* 0x000000ffff007224 */ /* 0x000fe400078e0a00 */
[----:B------:R-:W-:Y:S02]  /*1af0*/  @!P3 IMAD.IADD R3, R3, 0x1, -R92 ;  /* 0x000000010303b824 */ /* 0x000fe400078e0a5c */
[----:B------:R-:W-:-:S04]  /*1b00*/  IMAD.HI.U32 R4, R80, R19, RZ ;  /* 0x0000001350047227 */ /* 0x000fc800078e00ff */
[----:B------:R-:W-:Y:S02]  /*1b10*/  IMAD.MOV R2, RZ, RZ, -R2 ;  /* 0x000000ffff027224 */ /* 0x000fe400078e0a02 */
[----:B------:R-:W-:Y:S01]  /*1b20*/  @!P1 IMAD.MOV R6, RZ, RZ, -R6 ;  /* 0x000000ffff069224 */ /* 0x000fe200078e0a06 */
[----:B------:R-:W-:Y:S01]  /*1b30*/  ISETP.GE.AND P1, PT, R12, RZ, PT ;  /* 0x000000ff0c00720c */ /* 0x000fe20003f26270 */
[C---:B------:R-:W-:Y:S02]  /*1b40*/  IMAD R12, R92.reuse, R0, R15 ;  /* 0x000000005c0c7224 */ /* 0x040fe400078e020f */
[----:B------:R-:W-:Y:S02]  /*1b50*/  IMAD.MOV.U32 R23, RZ, RZ, R11 ;  /* 0x000000ffff177224 */ /* 0x000fe400078e000b */
[----:B------:R-:W-:Y:S02]  /*1b60*/  IMAD.MOV R4, RZ, RZ, -R4 ;  /* 0x000000ffff047224 */ /* 0x000fe400078e0a04 */
[----:B------:R-:W-:-:S02]  /*1b70*/  IMAD R15, R92, R2, R17 ;  /* 0x000000025c0f7224 */ /* 0x000fc400078e0211 */
[----:B------:R-:W-:Y:S02]  /*1b80*/  IMAD.MOV.U32 R21, RZ, RZ, R3 ;  /* 0x000000ffff157224 */ /* 0x000fe400078e0003 */
[----:B------:R-:W-:Y:S01]  /*1b90*/  @!P0 IMAD.MOV R23, RZ, RZ, -R23 ;  /* 0x000000ffff178224 */ /* 0x000fe200078e0a17 */
[C---:B------:R-:W-:Y:S01]  /*1ba0*/  ISETP.GT.U32.AND P0, PT, R92.reuse, R12, PT ;  /* 0x0000000c5c00720c */ /* 0x040fe20003f04070 */
[C---:B------:R-:W-:Y:S02]  /*1bb0*/  IMAD R14, R92.reuse, R4, R19 ;  /* 0x000000045c0e7224 */ /* 0x040fe400078e0213 */
[----:B------:R-:W-:Y:S01]  /*1bc0*/  @!P4 IMAD.MOV R21, RZ, RZ, -R21 ;  /* 0x000000ffff15c224 */ /* 0x000fe200078e0a15 */
[C---:B------:R-:W-:Y:S01]  /*1bd0*/  ISETP.GT.U32.AND P4, PT, R92.reuse, R15, PT ;  /* 0x0000000f5c00720c */ /* 0x040fe20003f84070 */
[----:B------:R-:W-:Y:S01]  /*1be0*/  @!P5 IMAD.IADD R13, R13, 0x1, -R92 ;  /* 0x000000010d0dd824 */ /* 0x000fe200078e0a5c */
[----:B------:R-:W-:Y:S01]  /*1bf0*/  ISETP.GT.U32.AND P5, PT, R92, R14, PT ;  /* 0x0000000e5c00720c */ /* 0x000fe20003fa4070 */
[C---:B------:R-:W-:Y:S01]  /*1c00*/  VIADD R4, R83.reuse, 0x15 ;  /* 0x0000001553047836 */ /* 0x040fe20000000000 */
[----:B------:R-:W-:Y:S01]  /*1c10*/  ISETP.GE.AND P3, PT, R18, RZ, PT ;  /* 0x000000ff1200720c */ /* 0x000fe20003f66270 */
[----:B------:R-:W-:-:S03]  /*1c20*/  VIADD R18, R83, 0x16 ;  /* 0x0000001653127836 */ /* 0x000fc60000000000 */
[----:B------:R-:W-:Y:S01]  /*1c30*/  IABS R3, R4 ;  /* 0x0000000400037213 */ /* 0x000fe20000000000 */
[--C-:B------:R-:W-:Y:S01]  /*1c40*/  @!P0 IMAD.IADD R12, R12, 0x1, -R92.reuse ;  /* 0x000000010c0c8824 */ /* 0x100fe200078e0a5c */
[----:B------:R-:W-:Y:S01]  /*1c50*/  IABS R17, R18 ;  /* 0x0000001200117213 */ /* 0x000fe20000000000 */
[----:B------:R-:W-:Y:S02]  /*1c60*/  @!P1 IMAD.MOV R9, RZ, RZ, -R9 ;  /* 0x000000ffff099224 */ /* 0x000fe400078e0a09 */
[--C-:B------:R-:W-:Y:S02]  /*1c70*/  @!P4 IMAD.IADD R15, R15, 0x1, -R92.reuse ;  /* 0x000000010f0fc824 */ /* 0x100fe400078e0a5c */
[----:B------:R-:W-:Y:S01]  /*1c80*/  IMAD.HI.U32 R0, R80, R3, RZ ;  /* 0x0000000350007227 */ /* 0x000fe200078e00ff */
[C---:B------:R-:W-:Y:S02]  /*1c90*/  ISETP.GT.U32.AND P1, PT, R92.reuse, R10, PT ;  /* 0x0000000a5c00720c */ /* 0x040fe40003f24070 */
[----:B------:R-:W-:Y:S01]  /*1ca0*/  ISETP.GT.U32.AND P4, PT, R92, R12, PT ;  /* 0x0000000c5c00720c */ /* 0x000fe20003f84070 */
[----:B------:R-:W-:Y:S01]  /*1cb0*/  @!P5 IMAD.IADD R14, R14, 0x1, -R92 ;  /* 0x000000010e0ed824 */ /* 0x000fe200078e0a5c */
[----:B------:R-:W-:Y:S01]  /*1cc0*/  ISETP.GT.U32.AND P5, PT, R92, R15, PT ;  /* 0x0000000f5c00720c */ /* 0x000fe20003fa4070 */
[----:B------:R-:W-:Y:S01]  /*1cd0*/  IMAD.MOV R2, RZ, RZ, -R0 ;  /* 0x000000ffff027224 */ /* 0x000fe200078e0a00 */
[----:B------:R-:W-:Y:S01]  /*1ce0*/  ISETP.GE.AND P0, PT, R20, RZ, PT ;  /* 0x000000ff1400720c */ /* 0x000fe20003f06270 */
[----:B------:R-:W-:-:S04]  /*1cf0*/  IMAD.HI.U32 R0, R80, R17, RZ ;  /* 0x0000001150007227 */ /* 0x000fc800078e00ff */
[----:B------:R-:W-:Y:S02]  /*1d00*/  VIADD R20, R83, 0x17 ;  /* 0x0000001753147836 */ /* 0x000fe40000000000 */
[----:B------:R-:W-:Y:S02]  /*1d10*/  IMAD.MOV R0, RZ, RZ, -R0 ;  /* 0x000000ffff007224 */ /* 0x000fe400078e0a00 */
[C---:B------:R-:W-:Y:S01]  /*1d20*/  IMAD R3, R92.reuse, R2, R3 ;  /* 0x000000025c037224 */ /* 0x040fe200078e0203 */
[----:B------:R-:W-:Y:S01]  /*1d30*/  IABS R19, R20 ;  /* 0x0000001400137213 */ /* 0x000fe20000000000 */
[----:B------:R-:W-:Y:S02]  /*1d40*/  IMAD R17, R92, R0, R17 ;  /* 0x000000005c117224 */ /* 0x000fe400078e0211 */
[--C-:B------:R-:W-:Y:S01]  /*1d50*/  @!P1 IMAD.IADD R10, R10, 0x1, -R92.reuse ;  /* 0x000000010a0a9824 */ /* 0x100fe200078e0a5c */
[----:B------:R-:W-:Y:S01]  /*1d60*/  ISETP.GE.AND P1, PT, R16, RZ, PT ;  /* 0x000000ff1000720c */ /* 0x000fe20003f26270 */
[----:B------:R-:W-:Y:S01]  /*1d70*/  @!P4 IMAD.IADD R12, R12, 0x1, -R92 ;  /* 0x000000010c0cc824 */ /* 0x000fe200078e0a5c */
[----:B------:R-:W-:Y:S01]  /*1d80*/  ISETP.GT.U32.AND P4, PT, R92, R3, PT ;  /* 0x000000035c00720c */ /* 0x000fe20003f84070 */
[----:B------:R-:W-:-:S04]  /*1d90*/  IMAD.HI.U32 R0, R80, R19, RZ ;  /* 0x0000001350007227 */ /* 0x000fc800078e00ff */
[----:B------:R-:W-:Y:S01]  /*1da0*/  @!P5 IMAD.IADD R15, R15, 0x1, -R92 ;  /* 0x000000010f0fd824 */ /* 0x000fe200078e0a5c */
[C---:B------:R-:W-:Y:S01]  /*1db0*/  ISETP.GT.U32.AND P5, PT, R92.reuse, R17, PT ;  /* 0x000000115c00720c */ /* 0x040fe20003fa4070 */
[----:B------:R-:W-:Y:S01]  /*1dc0*/  IMAD.MOV R2, RZ, RZ, -R0 ;  /* 0x000000ffff027224 */ /* 0x000fe200078e0a00 */
[----:B------:R-:W-:Y:S01]  /*1dd0*/  STL [R1+0x29fc], R78 ;  /* 0x0029fc4e01007387 */ /* 0x000fe20000100800 */
[----:B------:R-:W-:Y:S02]  /*1de0*/  @!P3 IMAD.MOV R10, RZ, RZ, -R10 ;  /* 0x000000ffff0ab224 */ /* 0x000fe400078e0a0a */
[C---:B------:R-:W-:Y:S01]  /*1df0*/  IMAD R19, R92.reuse, R2, R19 ;  /* 0x000000025c137224 */ /* 0x040fe200078e0213 */
[----:B------:R-:W-:Y:S01]  /*1e00*/  STL [R1+0x2a18], R79 ;  /* 0x002a184f01007387 */ /* 0x000fe20000100800 */
[C---:B------:R-:W-:Y:S01]  /*1e10*/  ISETP.GT.U32.AND P3, PT, R92.reuse, R14, PT ;  /* 0x0000000e5c00720c */ /* 0x040fe20003f64070 */
[----:B------:R-:W-:Y:S02]  /*1e20*/  @!P1 IMAD.MOV R12, RZ, RZ, -R12 ;  /* 0x000000ffff0c9224 */ /* 0x000fe400078e0a0c */
[----:B------:R-:W-:Y:S01]  /*1e30*/  STL [R1+0x2a00], R5 ;  /* 0x002a000501007387 */ /* 0x000fe20000100800 */
[----:B------:R-:W-:Y:S01]  /*1e40*/  VIADD R24, R83, 0x18 ;  /* 0x0000001853187836 */ /* 0x000fe20000000000 */
[----:B------:R-:W-:Y:S01]  /*1e50*/  ISETP.GT.U32.AND P1, PT, R92, R19, PT ;  /* 0x000000135c00720c */ /* 0x000fe20003f24070 */
[----:B------:R-:W-:Y:S01]  /*1e60*/  @!P4 IMAD.IADD R3, R3, 0x1, -R92 ;  /* 0x000000010303c824 */ /* 0x000fe200078e0a5c */
[----:B------:R-:W-:Y:S01]  /*1e70*/  STL [R1+0x2a04], R6 ;  /* 0x002a040601007387 */ /* 0x000fe20000100800 */
[----:B------:R-:W-:-:S02]  /*1e80*/  IMAD.MOV.U32 R11, RZ, RZ, R13 ;  /* 0x000000ffff0b7224 */ /* 0x000fc400078e000d */
[----:B------:R-:W-:Y:S01]  /*1e90*/  @!P5 IMAD.IADD R17, R17, 0x1, -R92 ;  /* 0x000000011111d824 */ /* 0x000fe200078e0a5c */
[----:B------:R-:W-:Y:S01]  /*1ea0*/  STL [R1+0x2a24], R7 ;  /* 0x002a240701007387 */ /* 0x000fe20000100800 */
[----:B------:R-:W-:-:S03]  /*1eb0*/  @!P2 IMAD.MOV R11, RZ, RZ, -R11 ;  /* 0x000000ffff0ba224 */ /* 0x000fc600078e0a0b */
[----:B------:R-:W-:Y:S01]  /*1ec0*/  STL [R1+0x29f8], R9 ;  /* 0x0029f80901007387 */ /* 0x000fe20000100800 */
[----:B------:R-:W-:Y:S01]  /*1ed0*/  VIADD R25, R83, 0x19 ;  /* 0x0000001953197836 */ /* 0x000fe20000000000 */
[C---:B------:R-:W-:Y:S02]  /*1ee0*/  ISETP.GT.U32.AND P2, PT, R92.reuse, R3, PT ;  /* 0x000000035c00720c */ /* 0x040fe40003f44070 */
[----:B------:R-:W-:Y:S01]  /*1ef0*/  STL [R1+0x12ec], R23 ;  /* 0x0012ec1701007387 */ /* 0x000fe20000100800 */
[----:B------:R-:W-:-:S03]  /*1f00*/  ISETP.GT.U32.AND P5, PT, R92, R17, PT ;  /* 0x000000115c00720c */ /* 0x000fc60003fa4070 */
[----:B------:R0:W-:Y:S01]  /*1f10*/  STL [R1+0x12e8], R21 ;  /* 0x0012e81501007387 */ /* 0x0001e20000100800 */
[----:B------:R-:W-:Y:S01]  /*1f20*/  IMAD.MOV.U32 R13, RZ, RZ, R15 ;  /* 0x000000ffff0d7224 */ /* 0x000fe200078e000f */
[----:B------:R-:W-:Y:S01]  /*1f30*/  ISETP.GE.AND P4, PT, R4, RZ, PT ;  /* 0x000000ff0400720c */ /* 0x000fe20003f86270 */
[----:B------:R-:W-:Y:S01]  /*1f40*/  @!P3 IMAD.IADD R14, R14, 0x1, -R92 ;  /* 0x000000010e0eb824 */ /* 0x000fe200078e0a5c */
[----:B0-----:R-:W-:Y:S02]  /*1f50*/  IABS R21, R24 ;  /* 0x0000001800157213 */ /* 0x001fe40000000000 */
[----:B------:R-:W-:-:S03]  /*1f60*/  IABS R23, R25 ;  /* 0x0000001900177213 */ /* 0x000fc60000000000 */
[----:B------:R-:W-:Y:S01]  /*1f70*/  IMAD.HI.U32 R0, R80, R21, RZ ;  /* 0x0000001550007227 */ /* 0x000fe200078e00ff */
[----:B------:R-:W-:-:S03]  /*1f80*/  ISETP.GE.AND P3, PT, R22, RZ, PT ;  /* 0x000000ff1600720c */ /* 0x000fc60003f66270 */
[----:B------:R-:W-:Y:S01]  /*1f90*/  @!P0 IMAD.MOV R13, RZ, RZ, -R13 ;  /* 0x000000ffff0d8224 */ /* 0x000fe200078e0a0d */
[----:B------:R-:W-:Y:S01]  /*1fa0*/  ISETP.GE.AND P0, PT, R18, RZ, PT ;  /* 0x000000ff1200720c */ /* 0x000fe20003f06270 */
[----:B------:R-:W-:Y:S02]  /*1fb0*/  VIADD R4, R83, 0x1a ;  /* 0x0000001a53047836 */ /* 0x000fe40000000000 */
[----:B------:R-:W-:Y:S02]  /*1fc0*/  @!P1 IMAD.IADD R19, R19, 0x1, -R92 ;  /* 0x0000000113139824 */ /* 0x000fe400078e0a5c */
[----:B------:R-:W-:Y:S02]  /*1fd0*/  IMAD.MOV R16, RZ, RZ, -R0 ;  /* 0x000000ffff107224 */ /* 0x000fe400078e0a00 */
[----:B------:R-:W-:Y:S01]  /*1fe0*/  IMAD.HI.U32 R0, R80, R23, RZ ;  /* 0x0000001750007227 */ /* 0x000fe200078e00ff */
[----:B------:R-:W-:Y:S02]  /*1ff0*/  IABS R2, R4 ;  /* 0x0000000400027213 */ /* 0x000fe40000000000 */
[----:B------:R-:W-:Y:S01]  /*2000*/  ISETP.GT.U32.AND P1, PT, R92, R19, PT ;  /* 0x000000135c00720c */ /* 0x000fe20003f24070 */
[----:B------:R-:W-:-:S02]  /*2010*/  @!P2 IMAD.IADD R3, R3, 0x1, -R92 ;  /* 0x000000010303a824 */ /* 0x000fc400078e0a5c */
[----:B------:R-:W-:Y:S02]  /*2020*/  IMAD.MOV R0, RZ, RZ, -R0 ;  /* 0x000000ffff007224 */ /* 0x000fe400078e0a00 */
[----:B------:R-:W-:Y:S02]  /*2030*/  @!P5 IMAD.IADD R17, R17, 0x1, -R92 ;  /* 0x000000011111d824 */ /* 0x000fe400078e0a5c */
[C---:B------:R-:W-:Y:S02]  /*2040*/  IMAD R16, R92.reuse, R16, R21 ;  /* 0x000000105c107224 */ /* 0x040fe400078e0215 */
[----:B------:R-:W-:Y:S02]  /*2050*/  IMAD.MOV.U32 R15, RZ, RZ, R3 ;  /* 0x000000ffff0f7224 */ /* 0x000fe400078e0003 */
[----:B------:R-:W-:Y:S02]  /*2060*/  IMAD R21, R92, R0, R23 ;  /* 0x000000005c157224 */ /* 0x000fe400078e0217 */
[----:B------:R-:W-:-:S02]  /*2070*/  IMAD.MOV.U32 R3, RZ, RZ, R2 ;  /* 0x000000ffff037224 */ /* 0x000fc400078e0002 */
[----:B------:R-:W-:Y:S02]  /*2080*/  IMAD.MOV.U32 R5, RZ, RZ, R17 ;  /* 0x000000ffff057224 */ /* 0x000fe400078e0011 */
[----:B------:R-:W-:Y:S01]  /*2090*/  @!P3 IMAD.MOV R14, RZ, RZ, -R14 ;  /* 0x000000ffff0eb224 */ /* 0x000fe200078e0a0e */
[----:B------:R-:W-:Y:S01]  /*20a0*/  ISETP.GE.AND P3, PT, R20, RZ, PT ;  /* 0x000000ff1400720c */ /* 0x000fe20003f66270 */
[----:B------:R-:W-:-:S04]  /*20b0*/  IMAD.HI.U32 R0, R80, R3, RZ ;  /* 0x0000000350007227 */ /* 0x000fc800078e00ff */
[----:B------:R-:W-:Y:S01]  /*20c0*/  @!P0 IMAD.MOV R5, RZ, RZ, -R5 ;  /* 0x000000ffff058224 */ /* 0x000fe200078e0a05 */
[C---:B------:R-:W-:Y:S01]  /*20d0*/  ISETP.GT.U32.AND P0, PT, R92.reuse, R21, PT ;  /* 0x000000155c00720c */ /* 0x040fe20003f04070 */
[----:B------:R-:W-:Y:S02]  /*20e0*/  IMAD.MOV R0, RZ, RZ, -R0 ;  /* 0x000000ffff007224 */ /* 0x000fe400078e0a00 */
[----:B------:R-:W-:Y:S01]  /*20f0*/  @!P1 IMAD.IADD R19, R19, 0x1, -R92 ;  /* 0x0000000113139824 */ /* 0x000fe200078e0a5c */
[----:B------:R0:W-:Y:S01]  /*2100*/  STL [R1+0x12e4], R5 ;  /* 0x0012e40501007387 */ /* 0x0001e20000100800 */
[C---:B------:R-:W-:Y:S02]  /*2110*/  IMAD R18, R92.reuse, R0, R3 ;  /* 0x000000005c127224 */ /* 0x040fe400078e0203 */
[----:B------:R-:W-:Y:S01]  /*2120*/  VIADD R20, R83, 0x1b ;  /* 0x0000001b53147836 */ /* 0x000fe20000000000 */
[----:B------:R-:W-:Y:S01]  /*2130*/  ISETP.GT.U32.AND P5, PT, R92, R16, PT ;  /* 0x000000105c00720c */ /* 0x000fe20003fa4070 */
[----:B0-----:R-:W-:-:S03]  /*2140*/  IMAD.MOV.U32 R5, RZ, RZ, R19 ;  /* 0x000000ffff057224 */ /* 0x001fc600078e0013 */
[----:B------:R-:W-:Y:S01]  /*2150*/  IABS R17, R20 ;  /* 0x0000001400117213 */ /* 0x000fe20000000000 */
[----:B------:R-:W-:Y:S02]  /*2160*/  @!P0 IMAD.IADD R21, R21, 0x1, -R92 ;  /* 0x0000000115158824 */ /* 0x000fe400078e0a5c */
[----:B------:R-:W-:Y:S01]  /*2170*/  @!P3 IMAD.MOV R5, RZ, RZ, -R5 ;  /* 0x000000ffff05b224 */ /* 0x000fe200078e0a05 */
[----:B------:R-:W-:Y:S01]  /*2180*/  ISETP.GT.U32.AND P3, PT, R92, R18, PT ;  /* 0x000000125c00720c */ /* 0x000fe20003f64070 */
[----:B------:R-:W-:Y:S01]  /*2190*/  IMAD.HI.U32 R0, R80, R17, RZ ;  /* 0x0000001150007227 */ /* 0x000fe200078e00ff */
[----:B------:R-:W-:Y:S02]  /*21a0*/  ISETP.GT.U32.AND P0, PT, R92, R21, PT ;  /* 0x000000155c00720c */ /* 0x000fe40003f04070 */
[----:B------:R-:W-:Y:S01]  /*21b0*/  ISETP.GE.AND P1, PT, R4, RZ, PT ;  /* 0x000000ff0400720c */ /* 0x000fe20003f26270 */
[----:B------:R-:W-:Y:S02]  /*21c0*/  VIADD R4, R83, 0x1d ;  /* 0x0000001d53047836 */ /* 0x000fe40000000000 */
[----:B------:R-:W-:-:S02]  /*21d0*/  IMAD.MOV R0, RZ, RZ, -R0 ;  /* 0x000000ffff007224 */ /* 0x000fc400078e0a00 */
[--C-:B------:R-:W-:Y:S02]  /*21e0*/  @!P5 IMAD.IADD R16, R16, 0x1, -R92.reuse ;  /* 0x000000011010d824 */ /* 0x100fe400078e0a5c */
[----:B------:R-:W-:Y:S01]  /*21f0*/  VIADD R22, R83, 0x1c ;  /* 0x0000001c53167836 */ /* 0x000fe20000000000 */
[----:B------:R-:W-:Y:S01]  /*2200*/  IABS R23, R4 ;  /* 0x0000000400177213 */ /* 0x000fe20000000000 */
[----:B------:R-:W-:Y:S02]  /*2210*/  @!P3 IMAD.IADD R18, R18, 0x1, -R92 ;  /* 0x000000011212b824 */ /* 0x000fe400078e0a5c */
[C---:B------:R-:W-:Y:S01]  /*2220*/  IMAD R19, R92.reuse, R0, R17 ;  /* 0x000000005c137224 */ /* 0x040fe200078e0211 */
[----:B------:R-:W-:Y:S02]  /*2230*/  ISETP.GT.U32.AND P5, PT, R92, R16, PT ;  /* 0x000000105c00720c */ /* 0x000fe40003fa4070 */
[----:B------:R-:W-:Y:S01]  /*2240*/  IABS R2, R22 ;  /* 0x0000001600027213 */ /* 0x000fe20000000000 */
[----:B------:R-:W-:Y:S01]  /*2250*/  IMAD.HI.U32 R0, R80, R23, RZ ;  /* 0x0000001750007227 */ /* 0x000fe200078e00ff */
[----:B------:R-:W-:-:S03]  /*2260*/  ISETP.GT.U32.AND P3, PT, R92, R18, PT ;  /* 0x000000125c00720c */ /* 0x000fc60003f64070 */
[----:B------:R-:W-:Y:S01]  /*2270*/  @!P0 IMAD.IADD R21, R21, 0x1, -R92 ;  /* 0x0000000115158824 */ /* 0x000fe200078e0a5c */
[----:B------:R-:W-:Y:S01]  /*2280*/  ISETP.GT.U32.AND P0, PT, R92, R19, PT ;  /* 0x000000135c00720c */ /* 0x000fe20003f04070 */
[----:B------:R-:W-:Y:S01]  /*2290*/  IMAD.MOV.U32 R3, RZ, RZ, R2 ;  /* 0x000000ffff037224 */ /* 0x000fe200078e0002 */
[----:B------:R-:W-:Y:S01]  /*22a0*/  ISETP.GE.AND P2, PT, R24, RZ, PT ;  /* 0x000000ff1800720c */ /* 0x000fe20003f46270 */
[----:B------:R-:W-:Y:S02]  /*22b0*/  IMAD.MOV R0, RZ, RZ, -R0 ;  /* 0x000000ffff007224 */ /* 0x000fe400078e0a00 */
[----:B------:R-:W-:Y:S01]  /*22c0*/  @!P4 IMAD.MOV R15, RZ, RZ, -R15 ;  /* 0x000000ffff0fc224 */ /* 0x000fe200078e0a0f */
[----:B------:R-:W-:Y:S01]  /*22d0*/  ISETP.GE.AND P4, PT, R25, RZ, PT ;  /* 0x000000ff1900720c */ /* 0x000fe20003f86270 */
[----:B------:R-:W-:-:S04]  /*22e0*/  IMAD.HI.U32 R2, R80, R3, RZ ;  /* 0x0000000350027227 */ /* 0x000fc800078e00ff */
[----:B------:R-:W-:Y:S02]  /*22f0*/  IMAD.MOV.U32 R17, RZ, RZ, R21 ;  /* 0x000000ffff117224 */ /* 0x000fe400078e0015 */
[----:B------:R-:W-:Y:S02]  /*2300*/  IMAD R21, R92, R0, R23 ;  /* 0x000000005c157224 */ /* 0x000fe400078e0217 */
[----:B------:R-:W-:Y:S02]  /*2310*/  @!P5 IMAD.IADD R16, R16, 0x1, -R92 ;  /* 0x000000011010d824 */ /* 0x000fe400078e0a5c */
[----:B------:R-:W-:Y:S02]  /*2320*/  IMAD.MOV R2, RZ, RZ, -R2 ;  /* 0x000000ffff027224 */ /* 0x000fe400078e0a02 */
[--C-:B------:R-:W-:Y:S01]  /*2330*/  @!P3 IMAD.IADD R18, R18, 0x1, -R92.reuse ;  /* 0x000000011212b824 */ /* 0x100fe200078e0a5c */
[----:B------:R-:W-:Y:S01]  /*2340*/  ISETP.GT.U32.AND P3, PT, R92, R21, PT ;  /* 0x000000155c00720c */ /* 0x000fe20003f64070 */
[----:B------:R-:W-:Y:S01]  /*2350*/  @!P0 IMAD.IADD R19, R19, 0x1, -R92 ;  /* 0x0000000113138824 */ /* 0x000fe200078e0a5c */
[----:B------:R-:W-:Y:S01]  /*2360*/  ISETP.GE.AND P5, PT, R20, RZ, PT ;  /* 0x000000ff1400720c */ /* 0x000fe20003fa6270 */
[----:B------:R-:W-:Y:S01]  /*2370*/  @!P2 IMAD.MOV R16, RZ, RZ, -R16 ;  /* 0x000000ffff10a224 */ /* 0x000fe200078e0a10 */
[----:B------:R-:W-:Y:S01]  /*2380*/  ISETP.GE.AND P2, PT, R22, RZ, PT ;  /* 0x000000ff1600720c */ /* 0x000fe20003f46270 */
[----:B------:R-:W-:-:S02]  /*2390*/  IMAD R20, R92, R2, R3 ;  /* 0x000000025c147224 */ /* 0x000fc400078e0203 */
[C---:B------:R-:W-:Y:S01]  /*23a0*/  VIADD R22, R83.reuse, 0x1e ;  /* 0x0000001e53167836 */ /* 0x040fe20000000000 */
[C---:B------:R-:W-:Y:S01]  /*23b0*/  ISETP.GT.U32.AND P0, PT, R92.reuse, R19, PT ;  /* 0x000000135c00720c */ /* 0x040fe20003f04070 */
[C---:B------:R-:W-:Y:S02]  /*23c0*/  VIADD R24, R83.reuse, 0x1f ;  /* 0x0000001f53187836 */ /* 0x040fe40000000000 */
[----:B------:R-:W-:Y:S01]  /*23d0*/  @!P4 IMAD.MOV R17, RZ, RZ, -R17 ;  /* 0x000000ffff11c224 */ /* 0x000fe200078e0a11 */
[----:B------:R-:W-:Y:S01]  /*23e0*/  ISETP.GT.U32.AND P4, PT, R92, R20, PT ;  /* 0x000000145c00720c */ /* 0x000fe20003f84070 */
[----:B------:R-:W-:Y:S01]  /*23f0*/  VIADD R26, R83, 0x20 ;  /* 0x00000020531a7836 */ /* 0x000fe20000000000 */
[----:B------:R-:W-:Y:S02]  /*2400*/  IABS R23, R22 ;  /* 0x0000001600177213 */ /* 0x000fe40000000000 */
[----:B------:R-:W-:Y:S01]  /*2410*/  IABS R25, R24 ;  /* 0x0000001800197213 */ /* 0x000fe20000000000 */
[----:B------:R-:W-:Y:S01]  /*2420*/  @!P3 IMAD.IADD R21, R21, 0x1, -R92 ;  /* 0x000000011515b824 */ /* 0x000fe200078e0a5c */
[----:B------:R-:W-:Y:S01]  /*2430*/  IABS R27, R26 ;  /* 0x0000001a001b7213 */ /* 0x000fe20000000000 */
[----:B------:R-:W-:-:S04]  /*2440*/  IMAD.HI.U32 R0, R80, R23, RZ ;  /* 0x0000001750007227 */ /* 0x000fc800078e00ff */
[----:B------:R-:W-:Y:S01]  /*2450*/  IMAD.HI.U32 R2, R80, R25, RZ ;  /* 0x0000001950027227 */ /* 0x000fe200078e00ff */
[----:B------:R-:W-:-:S03]  /*2460*/  ISETP.GT.U32.AND P3, PT, R92, R21, PT ;  /* 0x000000155c00720c */ /* 0x000fc60003f64070 */
[----:B------:R-:W-:-:S04]  /*2470*/  IMAD.HI.U32 R3, R80, R27, RZ ;  /* 0x0000001b50037227 */ /* 0x000fc800078e00ff */
[----:B------:R-:W-:Y:S02]  /*2480*/  IMAD.MOV R0, RZ, RZ, -R0 ;  /* 0x000000ffff007224 */ /* 0x000fe400078e0a00 */
[----:B------:R-:W-:Y:S02]  /*2490*/  IMAD.MOV R2, RZ, RZ, -R2 ;  /* 0x000000ffff027224 */ /* 0x000fe400078e0a02 */
[--C-:B------:R-:W-:Y:S01]  /*24a0*/  @!P0 IMAD.IADD R19, R19, 0x1, -R92.reuse ;  /* 0x0000000113138824 */ /* 0x100fe200078e0a5c */
[----:B------:R-:W-:Y:S01]  /*24b0*/  ISETP.GE.AND P0, PT, R22, RZ, PT ;  /* 0x000000ff1600720c */ /* 0x000fe20003f06270 */
[----:B------:R-:W-:Y:S02]  /*24c0*/  @!P4 IMAD.IADD R20, R20, 0x1, -R92 ;  /* 0x000000011414c824 */ /* 0x000fe400078e0a5c */
[----:B------:R-:W-:Y:S02]  /*24d0*/  IMAD.MOV R22, RZ, RZ, -R3 ;  /* 0x000000ffff167224 */ /* 0x000fe400078e0a03 */
[----:B------:R-:W-:-:S02]  /*24e0*/  IMAD R3, R92, R0, R23 ;  /* 0x000000005c037224 */ /* 0x000fc400078e0217 */
[C---:B------:R-:W-:Y:S01]  /*24f0*/  IMAD R23, R92.reuse, R2, R25 ;  /* 0x000000025c177224 */ /* 0x040fe200078e0219 */
[C---:B------:R-:W-:Y:S01]  /*2500*/  ISETP.GT.U32.AND P4, PT, R92.reuse, R20, PT ;  /* 0x000000145c00720c */ /* 0x040fe20003f84070 */
[C---:B------:R-:W-:Y:S02]  /*2510*/  IMAD R22, R92.reuse, R22, R27 ;  /* 0x000000165c167224 */ /* 0x040fe400078e021b */
[----:B------:R-:W-:Y:S01]  /*2520*/  @!P5 IMAD.MOV R19, RZ, RZ, -R19 ;  /* 0x000000ffff13d224 */ /* 0x000fe200078e0a13 */
[C---:B------:R-:W-:Y:S01]  /*2530*/  ISETP.GT.U32.AND P5, PT, R92.reuse, R23, PT ;  /* 0x000000175c00720c */ /* 0x040fe20003fa4070 */
[----:B------:R-:W-:Y:S01]  /*2540*/  @!P3 IMAD.IADD R21, R21, 0x1, -R92 ;  /* 0x000000011515b824 */ /* 0x000fe200078e0a5c */
[----:B------:R-:W-:Y:S01]  /*2550*/  ISETP.GT.U32.AND P3, PT, R92, R22, PT ;  /* 0x000000165c00720c */ /* 0x000fe20003f64070 */
[----:B------:R-:W-:-:S06]  /*2560*/  VIADD R28, R83, 0x22 ;  /* 0x00000022531c7836 */ /* 0x000fcc0000000000 */
[--C-:B------:R-:W-:Y:S01]  /*2570*/  @!P4 IMAD.IADD R20, R20, 0x1, -R92.reuse ;  /* 0x000000011414c824 */ /* 0x100fe200078e0a5c */
[----:B------:R-:W-:Y:S02]  /*2580*/  ISETP.GT.U32.AND P4, PT, R92, R3, PT ;  /* 0x000000035c00720c */ /* 0x000fe40003f84070 */
[----:B------:R-:W-:Y:S01]  /*2590*/  IABS R27, R28 ;  /* 0x0000001c001b7213 */ /* 0x000fe20000000000 */
[--C-:B------:R-:W-:Y:S02]  /*25a0*/  @!P5 IMAD.IADD R23, R23, 0x1, -R92.reuse ;  /* 0x000000011717d824 */ /* 0x100fe400078e0a5c */
[----:B------:R-:W-:Y:S02]  /*25b0*/  @!P3 IMAD.IADD R22, R22, 0x1, -R92 ;  /* 0x000000011616b824 */ /* 0x000fe400078e0a5c */
[----:B------:R-:W-:Y:S01]  /*25c0*/  IMAD.HI.U32 R2, R80, R27, RZ ;  /* 0x0000001b50027227 */ /* 0x000fe200078e00ff */
[----:B------:R-:W-:-:S03]  /*25d0*/  ISETP.GT.U32.AND P3, PT, R92, R23, PT ;  /* 0x000000175c00720c */ /* 0x000fc60003f64070 */
[----:B------:R-:W-:Y:S02]  /*25e0*/  IMAD.MOV R2, RZ, RZ, -R2 ;  /* 0x000000ffff027224 */ /* 0x000fe400078e0a02 */
[----:B------:R-:W-:Y:S02]  /*25f0*/  @!P4 IMAD.IADD R3, R3, 0x1, -R92 ;  /* 0x000000010303c824 */ /* 0x000fe400078e0a5c */
[----:B------:R-:W-:Y:S01]  /*2600*/  @!P1 IMAD.MOV R18, RZ, RZ, -R18 ;  /* 0x000000ffff129224 */ /* 0x000fe200078e0a12 */
[----:B------:R-:W-:Y:S01]  /*2610*/  ISETP.GE.AND P1, PT, R4, RZ, PT ;  /* 0x000000ff0400720c */ /* 0x000fe20003f26270 */
[----:B------:R-:W-:Y:S01]  /*2620*/  @!P2 IMAD.MOV R20, RZ, RZ, -R20 ;  /* 0x000000ffff14a224 */ /* 0x000fe200078e0a14 */
[----:B------:R-:W-:Y:S01]  /*2630*/  ISETP.GE.AND P2, PT, R24, RZ, PT ;  /* 0x000000ff1800720c */ /* 0x000fe20003f46270 */
[----:B------:R-:W-:Y:S02]  /*2640*/  VIADD R4, R83, 0x21 ;  /* 0x0000002153047836 */ /* 0x000fe40000000000 */
[C---:B------:R-:W-:Y:S01]  /*2650*/  IMAD R24, R92.reuse, R2, R27 ;  /* 0x000000025c187224 */ /* 0x040fe200078e021b */
[----:B------:R-:W-:Y:S01]  /*2660*/  ISETP.GT.U32.AND P5, PT, R92, R3, PT ;  /* 0x000000035c00720c */ /* 0x000fe20003fa4070 */
[----:B------:R-:W-:Y:S01]  /*2670*/  @!P3 IMAD.IADD R23, R23, 0x1, -R92 ;  /* 0x000000011717b824 */ /* 0x000fe200078e0a5c */
[----:B------:R-:W-:-:S02]  /*2680*/  IABS R25, R4 ;  /* 0x0000000400197213 */ /* 0x000fc40000000000 */
[----:B------:R-:W-:Y:S02]  /*2690*/  ISETP.GT.U32.AND P3, PT, R92, R24, PT ;  /* 0x000000185c00720c */ /* 0x000fe40003f64070 */
[----:B------:R-:W-:Y:S01]  /*26a0*/  ISETP.GE.AND P4, PT, R26, RZ, PT ;  /* 0x000000ff1a00720c */ /* 0x000fe20003f86270 */
[----:B------:R-:W-:Y:S02]  /*26b0*/  VIADD R26, R83, 0x23 ;  /* 0x00000023531a7836 */ /* 0x000fe40000000000 */
[----:B------:R-:W-:-:S04]  /*26c0*/  IMAD.HI.U32 R0, R80, R25, RZ ;  /* 0x0000001950007227 */ /* 0x000fc800078e00ff */
[----:B------:R-:W-:Y:S02]  /*26d0*/  VIADD R30, R83, 0x24 ;  /* 0x00000024531e7836 */ /* 0x000fe40000000000 */
[----:B------:R-:W-:Y:S01]  /*26e0*/  @!P1 IMAD.MOV R21, RZ, RZ, -R21 ;  /* 0x000000ffff159224 */ /* 0x000fe200078e0a15 */
[C---:B------:R-:W-:Y:S01]  /*26f0*/  ISETP.GT.U32.AND P1, PT, R92.reuse, R22, PT ;  /* 0x000000165c00720c */ /* 0x040fe20003f24070 */
[----:B------:R-:W-:Y:S01]  /*2700*/  IMAD.MOV R0, RZ, RZ, -R0 ;  /* 0x000000ffff007224 */ /* 0x000fe200078e0a00 */
[----:B------:R-:W-:Y:S01]  /*2710*/  IABS R29, R26 ;  /* 0x0000001a001d7213 */ /* 0x000fe20000000000 */
[--C-:B------:R-:W-:Y:S01]  /*2720*/  @!P5 IMAD.IADD R3, R3, 0x1, -R92.reuse ;  /* 0x000000010303d824 */ /* 0x100fe200078e0a5c */
[----:B------:R-:W-:Y:S01]  /*2730*/  IABS R2, R30 ;  /* 0x0000001e00027213 */ /* 0x000fe20000000000 */
[----:B------:R0:W-:Y:S01]  /*2740*/  STL [R1+0x12e0], R5 ;  /* 0x0012e00501007387 */ /* 0x0001e20000100800 */
[----:B------:R-:W-:Y:S02]  /*2750*/  IMAD R25, R92, R0, R25 ;  /* 0x000000005c197224 */ /* 0x000fe400078e0219 */
[----:B------:R-:W-:-:S02]  /*2760*/  @!P3 IMAD.IADD R24, R24, 0x1, -R92 ;  /* 0x000000011818b824 */ /* 0x000fc400078e0a5c */
[----:B------:R-:W-:-:S04]  /*2770*/  IMAD.HI.U32 R0, R80, R29, RZ ;  /* 0x0000001d50007227 */ /* 0x000fc800078e00ff */
[----:B0-----:R-:W-:Y:S02]  /*2780*/  IMAD.MOV.U32 R5, RZ, RZ, R3 ;  /* 0x000000ffff057224 */ /* 0x001fe400078e0003 */
[----:B------:R-:W-:Y:S01]  /*2790*/  IMAD.MOV.U32 R3, RZ, RZ, R2 ;  /* 0x000000ffff037224 */ /* 0x000fe200078e0002 */
[----:B------:R-:W-:Y:S01]  /*27a0*/  ISETP.GT.U32.AND P3, PT, R92, R24, PT ;  /* 0x000000185c00720c */ /* 0x000fe20003f64070 */
[----:B------:R-:W-:Y:S02]  /*27b0*/  IMAD.MOV R2, RZ, RZ, -R0 ;  /* 0x000000ffff027224 */ /* 0x000fe400078e0a00 */
[----:B------:R-:W-:-:S04]  /*27c0*/  IMAD.HI.U32 R0, R80, R3, RZ ;  /* 0x0000000350007227 */ /* 0x000fc800078e00ff */
[----:B------:R-:W-:Y:S01]  /*27d0*/  @!P1 IMAD.IADD R22, R22, 0x1, -R92 ;  /* 0x0000000116169824 */ /* 0x000fe200078e0a5c */
[----:B------:R-:W-:Y:S01]  /*27e0*/  ISETP.GE.AND P1, PT, R4, RZ, PT ;  /* 0x000000ff0400720c */ /* 0x000fe20003f26270 */
[----:B------:R-:W-:Y:S02]  /*27f0*/  IMAD R29, R92, R2, R29 ;  /* 0x000000025c1d7224 */ /* 0x000fe400078e021d */
[----:B------:R-:W-:Y:S02]  /*2800*/  IMAD.MOV R0, RZ, RZ, -R0 ;  /* 0x000000ffff007224 */ /* 0x000fe400078e0a00 */
[----:B------:R-:W-:Y:S02]  /*2810*/  IMAD.MOV.U32 R4, RZ, RZ, R23 ;  /* 0x000000ffff047224 */ /* 0x000fe400078e0017 */
[----:B------:R-:W-:Y:S01]  /*2820*/  @!P4 IMAD.MOV R22, RZ, RZ, -R22 ;  /* 0x000000ffff16c224 */ /* 0x000fe200078e0a16 */
[----:B------:R-:W-:Y:S01]  /*2830*/  ISETP.GE.AND P4, PT, R26, RZ, PT ;  /* 0x000000ff1a00720c */ /* 0x000fe20003f86270 */
[----:B------:R-:W-:Y:S01]  /*2840*/  @!P2 IMAD.MOV R4, RZ, RZ, -R4 ;  /* 0x000000ffff04a224 */ /* 0x000fe200078e0a04 */
[C---:B------:R-:W-:Y:S01]  /*2850*/  ISETP.GT.U32.AND P5, PT, R92.reuse, R25, PT ;  /* 0x000000195c00720c */ /* 0x040fe20003fa4070 */
[C---:B------:R-:W-:Y:S01]  /*2860*/  IMAD R26, R92.reuse, R0, R3 ;  /* 0x000000005c1a7224 */ /* 0x040fe200078e0203 */
[----:B------:R-:W-:Y:S01]  /*2870*/  ISETP.GT.U32.AND P2, PT, R92, R29, PT ;  /* 0x0000001d5c00720c */ /* 0x000fe20003f44070 */
[----:B------:R-:W-:-:S03]  /*2880*/  @!P3 IMAD.IADD R24, R24, 0x1, -R92 ;  /* 0x000000011818b824 */ /* 0x000fc600078e0a5c */
[----:B------:R-:W-:Y:S01]  /*2890*/  ISETP.GT.U32.AND P3, PT, R92, R26, PT ;  /* 0x0000001a5c00720c */ /* 0x000fe20003f64070 */
[----:B------:R-:W-:Y:S02]  /*28a0*/  @!P0 IMAD.MOV R5, RZ, RZ, -R5 ;  /* 0x000000ffff058224 */ /* 0x000fe400078e0a05 */
[----:B------:R-:W-:-:S03]  /*28b0*/  VIADD R32, R83, 0x25 ;  /* 0x0000002553207836 */ /* 0x000fc60000000000 */
[----:B------:R-:W-:Y:S01]  /*28c0*/  STL [R1+0x12dc], R5 ;  /* 0x0012dc0501007387 */ /* 0x000fe20000100800 */
[--C-:B------:R-:W-:Y:S01]  /*28d0*/  @!P5 IMAD.IADD R25, R25, 0x1, -R92.reuse ;  /* 0x000000011919d824 */ /* 0x100fe200078e0a5c */
[----:B------:R-:W-:Y:S01]  /*28e0*/  IABS R27, R32 ;  /* 0x00000020001b7213 */ /* 0x000fe20000000000 */
[--C-:B------:R-:W-:Y:S01]  /*28f0*/  @!P2 IMAD.IADD R29, R29, 0x1, -R92.reuse ;  /* 0x000000011d1da824 */ /* 0x100fe200078e0a5c */
[----:B------:R0:W-:Y:S01]  /*2900*/  STL [R1+0x12d8], R4 ;  /* 0x0012d80401007387 */ /* 0x0001e20000100800 */
[----:B------:R-:W-:Y:S01]  /*2910*/  ISETP.GE.AND P0, PT, R28, RZ, PT ;  /* 0x000000ff1c00720c */ /* 0x000fe20003f06270 */
[C---:B------:R-:W-:Y:S01]  /*2920*/  VIADD R28, R83.reuse, 0x27 ;  /* 0x00000027531c7836 */ /* 0x040fe20000000000 */
[----:B------:R-:W-:Y:S01]  /*2930*/  ISETP.GT.U32.AND P5, PT, R92, R25, PT ;  /* 0x000000195c00720c */ /* 0x000fe20003fa4070 */
[----:B------:R-:W-:Y:S01]  /*2940*/  @!P3 IMAD.IADD R26, R26, 0x1, -R92 ;  /* 0x000000011a1ab824 */ /* 0x000fe200078e0a5c */
[----:B------:R-:W-:Y:S01]  /*2950*/  ISETP.GT.U32.AND P2, PT, R92, R29, PT ;  /* 0x0000001d5c00720c */ /* 0x000fe20003f44070 */
[----:B0-----:R-:W-:-:S02]  /*2960*/  VIADD R4, R83, 0x26 ;  /* 0x0000002653047836 */ /* 0x001fc40000000000 */
[----:B------:R-:W-:-:S03]  /*2970*/  IMAD.HI.U32 R2, R80, R27, RZ ;  /* 0x0000001b50027227 */ /* 0x000fc600078e00ff */
[----:B------:R-:W-:Y:S01]  /*2980*/  IABS R31, R4 ;  /* 0x00000004001f7213 */ /* 0x000fe20000000000 */
[----:B------:R-:W-:Y:S01]  /*2990*/  IMAD.MOV R2, RZ, RZ, -R2 ;  /* 0x000000ffff027224 */ /* 0x000fe200078e0a02 */
[----:B------:R-:W-:Y:S02]  /*29a0*/  IABS R3, R28 ;  /* 0x0000001c00037213 */ /* 0x000fe40000000000 */
[----:B------:R-:W-:Y:S01]  /*29b0*/  ISETP.GT.U32.AND P3, PT, R92, R26, PT ;  /* 0x0000001a5c00720c */ /* 0x000fe20003f64070 */
[----:B------:R-:W-:-:S04]  /*29c0*/  IMAD.HI.U32 R0, R80, R31, RZ ;  /* 0x0000001f50007227 */ /* 0x000fc800078e00ff */
[----:B------:R-:W-:Y:S02]  /*29d0*/  IMAD R27, R92, R2, R27 ;  /* 0x000000025c1b7224 */ /* 0x000fe400078e021b */
[----:B------:R-:W-:-:S04]  /*29e0*/  IMAD.HI.U32 R2, R80, R3, RZ ;  /* 0x0000000350027227 */ /* 0x000fc800078e00ff */
[----:B------:R-:W-:Y:S02]  /*29f0*/  IMAD.MOV R0, RZ, RZ, -R0 ;  /* 0x000000ffff007224 */ /* 0x000fe400078e0a00 */
[----:B------:R-:W-:Y:S02]  /*2a00*/  @!P5 IMAD.IADD R25, R25, 0x1, -R92 ;  /* 0x000000011919d824 */ /* 0x000fe400078e0a5c */
[----:B------:R-:W-:Y:S02]  /*2a10*/  IMAD.MOV R2, RZ, RZ, -R2 ;  /* 0x000000ffff027224 */ /* 0x000fe400078e0a02 */
[----:B------:R-:W-:Y:S02]  /*2a20*/  @!P2 IMAD.IADD R29, R29, 0x1, -R92 ;  /* 0x000000011d1da824 */ /* 0x000fe400078e0a5c */
[----:B------:R-:W-:Y:S02]  /*2a30*/  IMAD R31, R92, R0, R31 ;  /* 0x000000005c1f7224 */ /* 0x000fe400078e021f */
[----:B------:R-:W-:-:S02]  /*2a40*/  IMAD.MOV.U32 R23, RZ, RZ, R25 ;  /* 0x000000ffff177224 */ /* 0x000fc400078e0019 */
[----:B------:R-:W-:Y:S02]  /*2a50*/  IMAD R3, R92, R2, R3 ;  /* 0x000000025c037224 */ /* 0x000fe400078e0203 */
[----:B------:R-:W-:Y:S01]  /*2a60*/  @!P3 IMAD.IADD R26, R26, 0x1, -R92 ;  /* 0x000000011a1ab824 */ /* 0x000fe200078e0a5c */
[----:B------:R-:W-:Y:S01]  /*2a70*/  ISETP.GT.U32.AND P3, PT, R92, R31, PT ;  /* 0x0000001f5c00720c */ /* 0x000fe20003f64070 */
[----:B------:R-:W-:Y:S01]  /*2a80*/  IMAD.MOV.U32 R25, RZ, RZ, R29 ;  /* 0x000000ffff197224 */ /* 0x000fe200078e001d */
[----:B------:R-:W-:Y:S01]  /*2a90*/  ISETP.GE.AND P5, PT, R30, RZ, PT ;  /* 0x000000ff1e00720c */ /* 0x000fe20003fa6270 */
[----:B------:R-:W-:Y:S02]  /*2aa0*/  VIADD R30, R83, 0x28 ;  /* 0x00000028531e7836 */ /* 0x000fe40000000000 */
[----:B------:R-:W-:Y:S01]  /*2ab0*/  @!P4 IMAD.MOV R25, RZ, RZ, -R25 ;  /* 0x000000ffff19c224 */ /* 0x000fe200078e0a19 */
[C---:B------:R-:W-:Y:S01]  /*2ac0*/  ISETP.GT.U32.AND P4, PT, R92.reuse, R3, PT ;  /* 0x000000035c00720c */ /* 0x040fe20003f84070 */
[----:B------:R-:W-:Y:S01]  /*2ad0*/  @!P1 IMAD.MOV R23, RZ, RZ, -R23 ;  /* 0x000000ffff179224 */ /* 0x000fe200078e0a17 */
[----:B------:R-:W-:-:S02]  /*2ae0*/  ISETP.GT.U32.AND P1, PT, R92, R27, PT ;  /* 0x0000001b5c00720c */ /* 0x000fc40003f24070 */
[----:B------:R-:W-:Y:S01]  /*2af0*/  IABS R33, R30 ;  /* 0x0000001e00217213 */ /* 0x000fe20000000000 */
[----:B------:R-:W-:Y:S02]  /*2b00*/  VIADD R34, R83, 0x29 ;  /* 0x0000002953227836 */ /* 0x000fe40000000000 */
[--C-:B------:R-:W-:Y:S02]  /*2b10*/  @!P3 IMAD.IADD R31, R31, 0x1, -R92.reuse ;  /* 0x000000011f1fb824 */ /* 0x100fe400078e0a5c */
[----:B------:R-:W-:Y:S01]  /*2b20*/  IMAD.HI.U32 R0, R80, R33, RZ ;  /* 0x0000002150007227 */ /* 0x000fe200078e00ff */
[----:B------:R-:W-:Y:S02]  /*2b30*/  IABS R29, R34 ;  /* 0x00000022001d7213 */ /* 0x000fe40000000000 */
[----:B------:R-:W-:Y:S01]  /*2b40*/  ISETP.GT.U32.AND P3, PT, R92, R31, PT ;  /* 0x0000001f5c00720c */ /* 0x000fe20003f64070 */
[----:B------:R-:W-:Y:S02]  /*2b50*/  @!P4 IMAD.IADD R3, R3, 0x1, -R92 ;  /* 0x000000010303c824 */ /* 0x000fe400078e0a5c */
[----:B------:R-:W-:-:S02]  /*2b60*/  IMAD.MOV R0, RZ, RZ, -R0 ;  /* 0x000000ffff007224 */ /* 0x000fc400078e0a00 */
[----:B------:R-:W-:Y:S01]  /*2b70*/  @!P5 IMAD.MOV R26, RZ, RZ, -R26 ;  /* 0x000000ffff1ad224 */ /* 0x000fe200078e0a1a */
[----:B------:R-:W-:Y:S01]  /*2b80*/  ISETP.GE.AND P5, PT, R28, RZ, PT ;  /* 0x000000ff1c00720c */ /* 0x000fe20003fa6270 */
[----:B------:R-:W-:Y:S01]  /*2b90*/  @!P1 IMAD.IADD R27, R27, 0x1, -R92 ;  /* 0x000000011b1b9824 */ /* 0x000fe200078e0a5c */
[C---:B------:R-:W-:Y:S01]  /*2ba0*/  ISETP.GT.U32.AND P4, PT, R92.reuse, R3, PT ;  /* 0x000000035c00720c */ /* 0x040fe20003f84070 */
[----:B------:R-:W-:Y:S02]  /*2bb0*/  IMAD R28, R92, R0, R33 ;  /* 0x000000005c1c7224 */ /* 0x000fe400078e0221 */
[C---:B------:R-:W-:Y:S02]  /*2bc0*/  VIADD R44, R83.reuse, 0x2a ;  /* 0x0000002a532c7836 */ /* 0x040fe40000000000 */
[----:B------:R-:W-:Y:S01]  /*2bd0*/  IMAD.HI.U32 R0, R80, R29, RZ ;  /* 0x0000001d50007227 */ /* 0x000fe200078e00ff */
[----:B------:R-:W-:Y:S02]  /*2be0*/  ISETP.GT.U32.AND P1, PT, R92, R27, PT ;  /* 0x0000001b5c00720c */ /* 0x000fe40003f24070 */
[----:B------:R-:W-:Y:S01]  /*2bf0*/  IABS R33, R44 ;  /* 0x0000002c00217213 */ /* 0x000fe20000000000 */
[----:B------:R-:W-:-:S02]  /*2c00*/  VIADD R38, R83, 0x2b ;  /* 0x0000002b53267836 */ /* 0x000fc40000000000 */
[----:B------:R-:W-:Y:S02]  /*2c10*/  IMAD.MOV R0, RZ, RZ, -R0 ;  /* 0x000000ffff007224 */ /* 0x000fe400078e0a00 */
[----:B------:R-:W-:Y:S01]  /*2c20*/  @!P3 IMAD.IADD R31, R31, 0x1, -R92 ;  /* 0x000000011f1fb824 */ /* 0x000fe200078e0a5c */
[----:B------:R-:W-:Y:S01]  /*2c30*/  IABS R39, R38 ;  /* 0x0000002600277213 */ /* 0x000fe20000000000 */
[C---:B------:R-:W-:Y:S01]  /*2c40*/  IMAD R29, R92.reuse, R0, R29 ;  /* 0x000000005c1d7224 */ /* 0x040fe200078e021d */
[----:B------:R-:W-:Y:S01]  /*2c50*/  ISETP.GT.U32.AND P3, PT, R92, R28, PT ;  /* 0x0000001c5c00720c */ /* 0x000fe20003f64070 */
[----:B------:R-:W-:-:S04]  /*2c60*/  IMAD.HI.U32 R0, R80, R33, RZ ;  /* 0x0000002150007227 */ /* 0x000fc800078e00ff */
[----:B------:R-:W-:Y:S01]  /*2c70*/  @!P4 IMAD.IADD R3, R3, 0x1, -R92 ;  /* 0x000000010303c824 */ /* 0x000fe200078e0a5c */
[----:B------:R-:W-:Y:S01]  /*2c80*/  ISETP.GT.U32.AND P4, PT, R92, R29, PT ;  /* 0x0000001d5c00720c */ /* 0x000fe20003f84070 */
[----:B------:R-:W-:Y:S01]  /*2c90*/  IMAD.HI.U32 R2, R80, R39, RZ ;  /* 0x0000002750027227 */ /* 0x000fe200078e00ff */
[----:B------:R-:W-:-:S03]  /*2ca0*/  ISETP.GE.AND P2, PT, R4, RZ, PT ;  /* 0x000000ff0400720c */ /* 0x000fc60003f46270 */
[----:B------:R-:W-:Y:S02]  /*2cb0*/  IMAD.MOV R0, RZ, RZ, -R0 ;  /* 0x000000ffff007224 */ /* 0x000fe400078e0a00 */
[----:B------:R-:W-:Y:S01]  /*2cc0*/  @!P1 IMAD.IADD R27, R27, 0x1, -R92 ;  /* 0x000000011b1b9824 */ /* 0x000fe200078e0a5c */
[----:B------:R-:W-:Y:S01]  /*2cd0*/  ISETP.GE.AND P1, PT, R30, RZ, PT ;  /* 0x000000ff1e00720c */ /* 0x000fe20003f26270 */
[C---:B------:R-:W-:Y:S02]  /*2ce0*/  VIADD R4, R83.reuse, 0x2d ;  /* 0x0000002d53047836 */ /* 0x040fe40000000000 */
[----:B------:R-:W-:Y:S02]  /*2cf0*/  IMAD.MOV R2, RZ, RZ, -R2 ;  /* 0x000000ffff027224 */ /* 0x000fe400078e0a02 */
[C---:B------:R-:W-:Y:S02]  /*2d00*/  IMAD R30, R92.reuse, R0, R33 ;  /* 0x000000005c1e7224 */ /* 0x040fe400078e0221 */
[----:B------:R-:W-:Y:S01]  /*2d10*/  VIADD R40, R83, 0x2c ;  /* 0x0000002c53287836 */ /* 0x000fe20000000000 */
[----:B------:R-:W-:Y:S01]  /*2d20*/  IABS R41, R4 ;  /* 0x0000000400297213 */ /* 0x000fe20000000000 */
[----:B------:R-:W-:-:S02]  /*2d30*/  IMAD R39, R92, R2, R39 ;  /* 0x000000025c277224 */ /* 0x000fc400078e0227 */
[--C-:B------:R-:W-:Y:S01]  /*2d40*/  @!P3 IMAD.IADD R28, R28, 0x1, -R92.reuse ;  /* 0x000000011c1cb824 */ /* 0x100fe200078e0a5c */
[C---:B------:R-:W-:Y:S02]  /*2d50*/  ISETP.GT.U32.AND P3, PT, R92.reuse, R30, PT ;  /* 0x0000001e5c00720c */ /* 0x040fe40003f64070 */
[----:B------:R-:W-:Y:S01]  /*2d60*/  IABS R35, R40 ;  /* 0x0000002800237213 */ /* 0x000fe20000000000 */
[----:B------:R-:W-:Y:S01]  /*2d70*/  @!P4 IMAD.IADD R29, R29, 0x1, -R92 ;  /* 0x000000011d1dc824 */ /* 0x000fe200078e0a5c */
[----:B------:R-:W-:Y:S01]  /*2d80*/  ISETP.GT.U32.AND P4, PT, R92, R39, PT ;  /* 0x000000275c00720c */ /* 0x000fe20003f84070 */
[----:B------:R-:W-:-:S04]  /*2d90*/  IMAD.HI.U32 R2, R80, R41, RZ ;  /* 0x0000002950027227 */ /* 0x000fc800078e00ff */
[----:B------:R-:W-:-:S04]  /*2da0*/  IMAD.HI.U32 R0, R80, R35, RZ ;  /* 0x0000002350007227 */ /* 0x000fc800078e00ff */
[----:B------:R-:W-:Y:S01]  /*2db0*/  @!P0 IMAD.MOV R24, RZ, RZ, -R24 ;  /* 0x000000ffff188224 */ /* 0x000fe200078e0a18 */
[----:B------:R-:W-:Y:S01]  /*2dc0*/  ISETP.GE.AND P0, PT, R32, RZ, PT ;  /* 0x000000ff2000720c */ /* 0x000fe20003f06270 */
[----:B------:R-:W-:Y:S02]  /*2dd0*/  VIADD R42, R83, 0x2e ;  /* 0x0000002e532a7836 */ /* 0x000fe40000000000 */
[----:B------:R-:W-:Y:S02]  /*2de0*/  IMAD.MOV R2, RZ, RZ, -R2 ;  /* 0x000000ffff027224 */ /* 0x000fe400078e0a02 */
[----:B------:R-:W-:Y:S01]  /*2df0*/  IMAD.MOV R0, RZ, RZ, -R0 ;  /* 0x000000ffff007224 */ /* 0x000fe200078e0a00 */
[----:B------:R-:W-:Y:S01]  /*2e00*/  IABS R43, R42 ;  /* 0x0000002a002b7213 */ /* 0x000fe20000000000 */
[----:B------:R-:W-:Y:S02]  /*2e10*/  IMAD R33, R92, R2, R41 ;  /* 0x000000025c217224 */ /* 0x000fe400078e0229 */
[----:B------:R-:W-:-:S02]  /*2e20*/  @!P3 IMAD.IADD R30, R30, 0x1, -R92 ;  /* 0x000000011e1eb824 */ /* 0x000fc400078e0a5c */
[C---:B------:R-:W-:Y:S02]  /*2e30*/  IMAD R32, R92.reuse, R0, R35 ;  /* 0x000000005c207224 */ /* 0x040fe400078e0223 */
[----:B------:R-:W-:Y:S02]  /*2e40*/  IMAD.MOV.U32 R2, RZ, RZ, R3 ;  /* 0x000000ffff027224 */ /* 0x000fe400078e0003 */
[----:B------:R-:W-:Y:S01]  /*2e50*/  @!P4 IMAD.IADD R39, R39, 0x1, -R92 ;  /* 0x000000012727c824 */ /* 0x000fe200078e0a5c */
[C---:B------:R-:W-:Y:S01]  /*2e60*/  ISETP.GT.U32.AND P4, PT, R92.reuse, R30, PT ;  /* 0x0000001e5c00720c */ /* 0x040fe20003f84070 */
[----:B------:R-:W-:Y:S01]  /*2e70*/  @!P5 IMAD.MOV R2, RZ, RZ, -R2 ;  /* 0x000000ffff02d224 */ /* 0x000fe200078e0a02 */
[----:B------:R-:W-:Y:S01]  /*2e80*/  ISETP.GT.U32.AND P5, PT, R92, R32, PT ;  /* 0x000000205c00720c */ /* 0x000fe20003fa4070 */
[----:B------:R-:W-:Y:S01]  /*2e90*/  IMAD.HI.U32 R0, R80, R43, RZ ;  /* 0x0000002b50007227 */ /* 0x000fe200078e00ff */
[----:B------:R-:W-:-:S03]  /*2ea0*/  ISETP.GT.U32.AND P3, PT, R92, R29, PT ;  /* 0x0000001d5c00720c */ /* 0x000fc60003f64070 */
[----:B------:R-:W-:Y:S02]  /*2eb0*/  IMAD.MOV.U32 R5, RZ, RZ, R31 ;  /* 0x000000ffff057224 */ /* 0x000fe400078e001f */
[----:B------:R-:W-:Y:S01]  /*2ec0*/  @!P0 IMAD.MOV R27, RZ, RZ, -R27 ;  /* 0x000000ffff1b8224 */ /* 0x000fe200078e0a1b */
[C---:B------:R-:W-:Y:S01]  /*2ed0*/  ISETP.GT.U32.AND P0, PT, R92.reuse, R28, PT ;  /* 0x0000001c5c00720c */ /* 0x040fe20003f04070 */
[----:B------:R-:W-:Y:S02]  /*2ee0*/  IMAD.MOV R0, RZ, RZ, -R0 ;  /* 0x000000ffff007224 */ /* 0x000fe400078e0a00 */
[----:B------:R-:W-:Y:S02]  /*2ef0*/  VIADD R36, R83, 0x2f ;  /* 0x0000002f53247836 */ /* 0x000fe40000000000 */
[----:B------:R-:W-:Y:S01]  /*2f00*/  @!P2 IMAD.MOV R5, RZ, RZ, -R5 ;  /* 0x000000ffff05a224 */ /* 0x000fe200078e0a05 */
[C---:B------:R-:W-:Y:S01]  /*2f10*/  ISETP.GT.U32.AND P2, PT, R92.reuse, R39, PT ;  /* 0x000000275c00720c */ /* 0x040fe20003f44070 */
[----:B------:R-:W-:Y:S01]  /*2f20*/  IMAD R3, R92, R0, R43 ;  /* 0x000000005c037224 */ /* 0x000fe200078e022b */
[----:B------:R-:W-:Y:S01]  /*2f30*/  IABS R35, R36 ;  /* 0x0000002400237213 */ /* 0x000fe20000000000 */
[----:B------:R-:W-:-:S02]  /*2f40*/  @!P4 IMAD.IADD R30, R30, 0x1, -R92 ;  /* 0x000000011e1ec824 */ /* 0x000fc400078e0a5c */
[----:B------:R-:W-:Y:S01]  /*2f50*/  @!P5 IMAD.IADD R32, R32, 0x1, -R92 ;  /* 0x000000012020d824 */ /* 0x000fe200078e0a5c */
[----:B------:R-:W-:Y:S01]  /*2f60*/  ISETP.GT.U32.AND P4, PT, R92, R3, PT ;  /* 0x000000035c00720c */ /* 0x000fe20003f84070 */
[----:B------:R-:W-:Y:S01]  /*2f70*/  IMAD.HI.U32 R0, R80, R35, RZ ;  /* 0x0000002350007227 */ /* 0x000fe200078e00ff */
[----:B------:R-:W-:-:S03]  /*2f80*/  ISETP.GE.AND P5, PT, R38, RZ, PT ;  /* 0x000000ff2600720c */ /* 0x000fc60003fa6270 */
[--C-:B------:R-:W-:Y:S01]  /*2f90*/  @!P3 IMAD.IADD R29, R29, 0x1, -R92.reuse ;  /* 0x000000011d1db824 */ /* 0x100fe200078e0a5c */
[----:B------:R-:W-:Y:S01]  /*2fa0*/  ISETP.GE.AND P3, PT, R34, RZ, PT ;  /* 0x000000ff2200720c */ /* 0x000fe20003f66270 */
[--C-:B------:R-:W-:Y:S01]  /*2fb0*/  @!P0 IMAD.IADD R28, R28, 0x1, -R92.reuse ;  /* 0x000000011c1c8824 */ /* 0x100fe200078e0a5c */
[----:B------:R-:W-:Y:S01]  /*2fc0*/  ISETP.GT.U32.AND P0, PT, R92, R33, PT ;  /* 0x000000215c00720c */ /* 0x000fe20003f04070 */
[----:B------:R-:W-:Y:S01]  /*2fd0*/  @!P2 IMAD.IADD R39, R39, 0x1, -R92 ;  /* 0x000000012727a824 */ /* 0x000fe200078e0a5c */
[----:B------:R-:W-:Y:S01]  /*2fe0*/  STL [R1+0x12d4], R5 ;  /* 0x0012d40501007387 */ /* 0x000fe20000100800 */
[----:B------:R-:W-:-:S03]  /*2ff0*/  IMAD.MOV R0, RZ, RZ, -R0 ;  /* 0x000000ffff007224 */ /* 0x000fc600078e0a00 */
[----:B------:R0:W-:Y:S01]  /*3000*/  STL [R1+0x12d0], R2 ;  /* 0x0012d00201007387 */ /* 0x0001e20000100800 */
[C---:B------:R-:W-:Y:S02]  /*3010*/  IMAD R35, R92.reuse, R0, R35 ;  /* 0x000000005c237224 */ /* 0x040fe400078e0223 */
[----:B------:R-:W-:Y:S02]  /*3020*/  IMAD.MOV.U32 R31, RZ, RZ, R39 ;  /* 0x000000ffff1f7224 */ /* 0x000fe400078e0027 */
[----:B------:R-:W-:Y:S02]  /*3030*/  @!P4 IMAD.IADD R3, R3, 0x1, -R92 ;  /* 0x000000010303c824 */ /* 0x000fe400078e0a5c */
[----:B0-----:R-:W-:Y:S02]  /*3040*/  VIADD R2, R83, 0x30 ;  /* 0x0000003053027836 */ /* 0x001fe40000000000 */
[----:B------:R-:W-:Y:S01]  /*3050*/  @!P1 IMAD.MOV R28, RZ, RZ, -R28 ;  /* 0x000000ffff1c9224 */ /* 0x000fe200078e0a1c */
[----:B------:R-:W-:Y:S01]  /*3060*/  ISETP.GT.U32.AND P1, PT, R92, R32, PT ;  /* 0x000000205c00720c */ /* 0x000fe20003f24070 */
[----:B------:R-:W-:Y:S01]  /*3070*/  @!P5 IMAD.MOV R31, RZ, RZ, -R31 ;  /* 0x000000ffff1fd224 */ /* 0x000fe200078e0a1f */
[----:B------:R-:W-:-:S02]  /*3080*/  IABS R41, R2 ;  /* 0x0000000200297213 */ /* 0x000fc40000000000 */
[C---:B------:R-:W-:Y:S01]  /*3090*/  ISETP.GT.U32.AND P5, PT, R92.reuse, R35, PT ;  /* 0x000000235c00720c */ /* 0x040fe20003fa4070 */
[----:B------:R-:W-:Y:S01]  /*30a0*/  @!P3 IMAD.MOV R29, RZ, RZ, -R29 ;  /* 0x000000ffff1db224 */ /* 0x000fe200078e0a1d */
[----:B------:R-:W-:Y:S01]  /*30b0*/  ISETP.GT.U32.AND P3, PT, R92, R3, PT ;  /* 0x000000035c00720c */ /* 0x000fe20003f64070 */
[----:B------:R-:W-:Y:S01]  /*30c0*/  @!P0 IMAD.IADD R33, R33, 0x1, -R92 ;  /* 0x0000000121218824 */ /* 0x000fe200078e0a5c */
[----:B------:R-:W-:Y:S01]  /*30d0*/  ISETP.GE.AND P0, PT, R40, RZ, PT ;  /* 0x000000ff2800720c */ /* 0x000fe20003f06270 */
[----:B------:R-:W-:-:S04]  /*30e0*/  IMAD.HI.U32 R0, R80, R41, RZ ;  /* 0x0000002950007227 */ /* 0x000fc800078e00ff */
[----:B------:R-:W-:Y:S02]  /*30f0*/  IMAD.MOV R0, RZ, RZ, -R0 ;  /* 0x000000ffff007224 */ /* 0x000fe400078e0a00 */
[----:B------:R-:W-:Y:S02]  /*3100*/  VIADD R38, R83, 0x31 ;  /* 0x0000003153267836 */ /* 0x000fe40000000000 */
[----:B------:R-:W-:Y:S02]  /*3110*/  IMAD R34, R92, R0, R41 ;  /* 0x000000005c227224 */ /* 0x000fe400078e0229 */
[--C-:B------:R-:W-:Y:S01]  /*3120*/  @!P1 IMAD.IADD R32, R32, 0x1, -R92.reuse ;  /* 0x0000000120209824 */ /* 0x100fe200078e0a5c */
[----:B------:R-:W-:Y:S01]  /*3130*/  IABS R39, R38 ;  /* 0x0000002600277213 */ /* 0x000fe20000000000 */
[--C-:B------:R-:W-:Y:S02]  /*3140*/  @!P5 IMAD.IADD R35, R35, 0x1, -R92.reuse ;  /* 0x000000012323d824 */ /* 0x100fe400078e0a5c */
[----:B------:R-:W-:Y:S01]  /*3150*/  @!P3 IMAD.IADD R3, R3, 0x1, -R92 ;  /* 0x000000010303b824 */ /* 0x000fe200078e0a5c */
[C---:B------:R-:W-:Y:S01]  /*3160*/  ISETP.GT.U32.AND P3, PT, R92.reuse, R34, PT ;  /* 0x000000225c00720c */ /* 0x040fe20003f64070 */
[----:B------:R-:W-:Y:S01]  /*3170*/  @!P0 IMAD.MOV R32, RZ, RZ, -R32 ;  /* 0x000000ffff208224 */ /* 0x000fe200078e0a20 */
[----:B------:R-:W-:Y:S01]  /*3180*/  ISETP.GT.U32.AND P0, PT, R92, R35, PT ;  /* 0x000000235c00720c */ /* 0x000fe20003f04070 */
[----:B------:R-:W-:Y:S01]  /*3190*/  IMAD.HI.U32 R0, R80, R39, RZ ;  /* 0x0000002750007227 */ /* 0x000fe200078e00ff */
[----:B------:R-:W-:-:S03]  /*31a0*/  ISETP.GE.AND P2, PT, R44, RZ, PT ;  /* 0x000000ff2c00720c */ /* 0x000fc60003f46270 */
[----:B------:R-:W-:Y:S02]  /*31b0*/  IMAD.MOV R0, RZ, RZ, -R0 ;  /* 0x000000ffff007224 */ /* 0x000fe400078e0a00 */
[----:B------:R-:W-:Y:S02]  /*31c0*/  VIADD R44, R83, 0x32 ;  /* 0x00000032532c7836 */ /* 0x000fe40000000000 */
[C---:B------:R-:W-:Y:S01]  /*31d0*/  IMAD R39, R92.reuse, R0, R39 ;  /* 0x000000005c277224 */ /* 0x040fe200078e0227 */
[----:B------:R-:W-:Y:S01]  /*31e0*/  ISETP.GT.U32.AND P4, PT, R92, R33, PT ;  /* 0x000000215c00720c */ /* 0x000fe20003f84070 */
[--C-:B------:R-:W-:Y:S01]  /*31f0*/  @!P3 IMAD.IADD R34, R34, 0x1, -R92.reuse ;  /* 0x000000012222b824 */ /* 0x100fe200078e0a5c */
[----:B------:R-:W-:Y:S01]  /*3200*/  IABS R41, R44 ;  /* 0x0000002c00297213 */ /* 0x000fe20000000000 */
[----:B------:R-:W-:Y:S01]  /*3210*/  @!P0 IMAD.IADD R35, R35, 0x1, -R92 ;  /* 0x0000000123238824 */ /* 0x000fe200078e0a5c */
[C---:B------:R-:W-:Y:S01]  /*3220*/  ISETP.GT.U32.AND P0, PT, R92.reuse, R39, PT ;  /* 0x000000275c00720c */ /* 0x040fe20003f04070 */
[----:B------:R-:W-:Y:S01]  /*3230*/  @!P2 IMAD.MOV R30, RZ, RZ, -R30 ;  /* 0x000000ffff1ea224 */ /* 0x000fe200078e0a1e */
[----:B------:R-:W-:Y:S01]  /*3240*/  ISETP.GT.U32.AND P3, PT, R92, R34, PT ;  /* 0x000000225c00720c */ /* 0x000fe20003f64070 */
[----:B------:R-:W-:Y:S01]  /*3250*/  VIADD R48, R83, 0x34 ;  /* 0x0000003453307836 */ /* 0x000fe20000000000 */
[----:B------:R-:W-:Y:S01]  /*3260*/  ISETP.GE.AND P2, PT, R4, RZ, PT ;  /* 0x000000ff0400720c */ /* 0x000fe20003f46270 */
[----:B------:R-:W-:Y:S01]  /*3270*/  IMAD.HI.U32 R0, R80, R41, RZ ;  /* 0x0000002950007227 */ /* 0x000fe200078e00ff */
[----:B------:R-:W-:-:S02]  /*3280*/  ISETP.GE.AND P1, PT, R42, RZ, PT ;  /* 0x000000ff2a00720c */ /* 0x000fc40003f26270 */
[----:B------:R-:W-:Y:S01]  /*3290*/  IABS R45, R48 ;  /* 0x00000030002d7213 */ /* 0x000fe20000000000 */
[C---:B------:R-:W-:Y:S02]  /*32a0*/  VIADD R49, R83.reuse, 0x33 ;  /* 0x0000003353317836 */ /* 0x040fe40000000000 */
[----:B------:R-:W-:Y:S02]  /*32b0*/  IMAD.MOV R0, RZ, RZ, -R0 ;  /* 0x000000ffff007224 */ /* 0x000fe400078e0a00 */
[----:B------:R-:W-:Y:S02]  /*32c0*/  VIADD R42, R83, 0x35 ;  /* 0x00000035532a7836 */ /* 0x000fe40000000000 */
[--C-:B------:R-:W-:Y:S01]  /*32d0*/  @!P4 IMAD.IADD R33, R33, 0x1, -R92.reuse ;  /* 0x000000012121c824 */ /* 0x100fe200078e0a5c */
[----:B------:R-:W-:Y:S01]  /*32e0*/  ISETP.GE.AND P4, PT, R36, RZ, PT ;  /* 0x000000ff2400720c */ /* 0x000fe20003f86270 */
[----:B------:R-:W-:Y:S01]  /*32f0*/  IMAD R36, R92, R0, R41 ;  /* 0x000000005c247224 */ /* 0x000fe200078e0229 */
[----:B------:R-:W-:Y:S01]  /*3300*/  ISETP.GE.AND P5, PT, R2, RZ, PT ;  /* 0x000000ff0200720c */ /* 0x000fe20003fa6270 */
[----:B------:R-:W-:Y:S01]  /*3310*/  @!P0 IMAD.IADD R39, R39, 0x1, -R92 ;  /* 0x0000000127278824 */ /* 0x000fe200078e0a5c */
[----:B------:R-:W-:Y:S01]  /*3320*/  IABS R43, R49 ;  /* 0x00000031002b7213 */ /* 0x000fe20000000000 */
[----:B------:R-:W-:Y:S01]  /*3330*/  IMAD.HI.U32 R2, R80, R45, RZ ;  /* 0x0000002d50027227 */ /* 0x000fe200078e00ff */
[----:B------:R-:W-:-:S03]  /*3340*/  IABS R47, R42 ;  /* 0x0000002a002f7213 */ /* 0x000fc60000000000 */
[----:B------:R-:W-:Y:S01]  /*3350*/  @!P3 IMAD.IADD R34, R34, 0x1, -R92 ;  /* 0x000000012222b824 */ /* 0x000fe200078e0a5c */
[C---:B------:R-:W-:Y:S01]  /*3360*/  ISETP.GT.U32.AND P3, PT, R92.reuse, R36, PT ;  /* 0x000000245c00720c */ /* 0x040fe20003f64070 */
[----:B------:R-:W-:Y:S01]  /*3370*/  @!P2 IMAD.MOV R33, RZ, RZ, -R33 ;  /* 0x000000ffff21a224 */ /* 0x000fe200078e0a21 */
[----:B------:R-:W-:Y:S01]  /*3380*/  ISETP.GT.U32.AND P2, PT, R92, R39, PT ;  /* 0x000000275c00720c */ /* 0x000fe20003f44070 */
[----:B------:R-:W-:-:S04]  /*3390*/  IMAD.HI.U32 R0, R80, R43, RZ ;  /* 0x0000002b50007227 */ /* 0x000fc800078e00ff */
[----:B------:R-:W-:Y:S02]  /*33a0*/  IMAD.MOV R2, RZ, RZ, -R2 ;  /* 0x000000ffff027224 */ /* 0x000fe400078e0a02 */
[----:B------:R-:W-:Y:S01]  /*33b0*/  IMAD.HI.U32 R4, R80, R47, RZ ;  /* 0x0000002f50047227 */ /* 0x000fe200078e00ff */
[----:B------:R-:W-:-:S03]  /*33c0*/  ISETP.GE.AND P0, PT, R38, RZ, PT ;  /* 0x000000ff2600720c */ /* 0x000fc60003f06270 */
[----:B------:R-:W-:Y:S02]  /*33d0*/  IMAD.MOV R0, RZ, RZ, -R0 ;  /* 0x000000ffff007224 */ /* 0x000fe400078e0a00 */
[C---:B------:R-:W-:Y:S02]  /*33e0*/  IMAD R41, R92.reuse, R2, R45 ;  /* 0x000000025c297224 */ /* 0x040fe400078e022d */
[----:B------:R-:W-:Y:S02]  /*33f0*/  IMAD.MOV R4, RZ, RZ, -R4 ;  /* 0x000000ffff047224 */ /* 0x000fe400078e0a04 */
[----:B------:R-:W-:Y:S02]  /*3400*/  IMAD.MOV.U32 R2, RZ, RZ, R35 ;  /* 0x000000ffff027224 */ /* 0x000fe400078e0023 */
[----:B------:R-:W-:Y:S02]  /*3410*/  IMAD R38, R92, R0, R43 ;  /* 0x000000005c267224 */ /* 0x000fe400078e022b */
[----:B------:R-:W-:-:S02]  /*3420*/  IMAD.MOV.U32 R5, RZ, RZ, R3 ;  /* 0x000000ffff057224 */ /* 0x000fc400078e0003 */
[C---:B------:R-:W-:Y:S02]  /*3430*/  IMAD R40, R92.reuse, R4, R47 ;  /* 0x000000045c287224 */ /* 0x040fe400078e022f */
[----:B------:R-:W-:Y:S01]  /*3440*/  @!P4 IMAD.MOV R2, RZ, RZ, -R2 ;  /* 0x000000ffff02c224 */ /* 0x000fe200078e0a02 */
[----:B------:R-:W-:Y:S01]  /*3450*/  ISETP.GT.U32.AND P4, PT, R92, R41, PT ;  /* 0x000000295c00720c */ /* 0x000fe20003f84070 */
[----:B------:R-:W-:Y:S02]  /*3460*/  VIADD R46, R83, 0x36 ;  /* 0x00000036532e7836 */ /* 0x000fe40000000000 */
[--C-:B------:R-:W-:Y:S01]  /*3470*/  @!P3 IMAD.IADD R36, R36, 0x1, -R92.reuse ;  /* 0x000000012424b824 */ /* 0x100fe200078e0a5c */
[C---:B------:R-:W-:Y:S01]  /*3480*/  ISETP.GT.U32.AND P3, PT, R92.reuse, R38, PT ;  /* 0x000000265c00720c */ /* 0x040fe20003f64070 */
[----:B------:R-:W-:Y:S02]  /*3490*/  @!P1 IMAD.MOV R5, RZ, RZ, -R5 ;  /* 0x000000ffff059224 */ /* 0x000fe400078e0a05 */
[----:B------:R-:W-:Y:S01]  /*34a0*/  @!P2 IMAD.IADD R39, R39, 0x1, -R92 ;  /* 0x000000012727a824 */ /* 0x000fe200078e0a5c */
[----:B------:R-:W-:-:S02]  /*34b0*/  ISETP.GT.U32.AND P2, PT, R92, R40, PT ;  /* 0x000000285c00720c */ /* 0x000fc40003f44070 */
[----:B------:R-:W-:Y:S01]  /*34c0*/  IABS R43, R46 ;  /* 0x0000002e002b7213 */ /* 0x000fe20000000000 */
[----:B------:R-:W-:Y:S04]  /*34d0*/  STL [R1+0x12cc], R5 ;  /* 0x0012cc0501007387 */ /* 0x000fe80000100800 */
[----:B------:R0:W-:Y:S01]  /*34e0*/  STL [R1+0x12c8], R2 ;  /* 0x0012c80201007387 */ /* 0x0001e20000100800 */
[----:B------:R-:W-:-:S04]  /*34f0*/  IMAD.HI.U32 R0, R80, R43, RZ ;  /* 0x0000002b50007227 */ /* 0x000fc800078e00ff */
[----:B------:R-:W-:Y:S02]  /*3500*/  @!P4 IMAD.IADD R41, R41, 0x1, -R92 ;  /* 0x000000012929c824 */ /* 0x000fe400078e0a5c */
[----:B0-----:R-:W-:Y:S02]  /*3510*/  VIADD R2, R83, 0x37 ;  /* 0x0000003753027836 */ /* 0x001fe40000000000 */
[----:B------:R-:W-:-:S03]  /*3520*/  IMAD.MOV R0, RZ, RZ, -R0 ;  /* 0x000000ffff007224 */ /* 0x000fc600078e0a00 */
[----:B------:R-:W-:Y:S01]  /*3530*/  IABS R45, R2 ;  /* 0x00000002002d7213 */ /* 0x000fe20000000000 */
[--C-:B------:R-:W-:Y:S02]  /*3540*/  @!P3 IMAD.IADD R38, R38, 0x1, -R92.reuse ;  /* 0x000000012626b824 */ /* 0x100fe400078e0a5c */
[----:B------:R-:W-:Y:S01]  /*3550*/  @!P2 IMAD.IADD R40, R40, 0x1, -R92 ;  /* 0x000000012828a824 */ /* 0x000fe200078e0a5c */
[C---:B------:R-:W-:Y:S01]  /*3560*/  ISETP.GT.U32.AND P2, PT, R92.reuse, R41, PT ;  /* 0x000000295c00720c */ /* 0x040fe20003f44070 */
[----:B------:R-:W-:Y:S02]  /*3570*/  IMAD R3, R92, R0, R43 ;  /* 0x000000005c037224 */ /* 0x000fe400078e022b */
[----:B------:R-:W-:Y:S01]  /*3580*/  IMAD.HI.U32 R0, R80, R45, RZ ;  /* 0x0000002d50007227 */ /* 0x000fe200078e00ff */
[C---:B------:R-:W-:Y:S02]  /*3590*/  ISETP.GT.U32.AND P1, PT, R92.reuse, R36, PT ;  /* 0x000000245c00720c */ /* 0x040fe40003f24070 */
[----:B------:R-:W-:Y:S01]  /*35a0*/  ISETP.GT.U32.AND P4, PT, R92, R38, PT ;  /* 0x000000265c00720c */ /* 0x000fe20003f84070 */
[----:B------:R-:W-:-:S02]  /*35b0*/  IMAD.MOV R0, RZ, RZ, -R0 ;  /* 0x000000ffff007224 */ /* 0x000fc400078e0a00 */
[----:B------:R-:W-:Y:S01]  /*35c0*/  @!P5 IMAD.MOV R34, RZ, RZ, -R34 ;  /* 0x000000ffff22d224 */ /* 0x000fe200078e0a22 */
[----:B------:R-:W-:Y:S01]  /*35d0*/  ISETP.GE.AND P5, PT, R44, RZ, PT ;  /* 0x000000ff2c00720c */ /* 0x000fe20003fa6270 */
[C---:B------:R-:W-:Y:S02]  /*35e0*/  IMAD R45, R92.reuse, R0, R45 ;  /* 0x000000005c2d7224 */ /* 0x040fe400078e022d */
[----:B------:R-:W-:Y:S02]  /*35f0*/  IMAD.MOV.U32 R35, RZ, RZ, R39 ;  /* 0x000000ffff237224 */ /* 0x000fe400078e0027 */
[----:B------:R-:W-:Y:S02]  /*3600*/  VIADD R44, R83, 0x38 ;  /* 0x00000038532c7836 */ /* 0x000fe40000000000 */
[--C-:B------:R-:W-:Y:S01]  /*3610*/  @!P2 IMAD.IADD R41, R41, 0x1, -R92.reuse ;  /* 0x000000012929a824 */ /* 0x100fe200078e0a5c */
[----:B------:R-:W-:Y:S01]  /*3620*/  ISETP.GT.U32.AND P2, PT, R92, R45, PT ;  /* 0x0000002d5c00720c */ /* 0x000fe20003f44070 */
[--C-:B------:R-:W-:Y:S01]  /*3630*/  @!P1 IMAD.IADD R36, R36, 0x1, -R92.reuse ;  /* 0x0000000124249824 */ /* 0x100fe200078e0a5c */
[----:B------:R-:W-:Y:S01]  /*3640*/  IABS R43, R44 ;  /* 0x0000002c002b7213 */ /* 0x000fe20000000000 */
[----:B------:R-:W-:Y:S01]  /*3650*/  @!P0 IMAD.MOV R35, RZ, RZ, -R35 ;  /* 0x000000ffff238224 */ /* 0x000fe200078e0a23 */
[----:B------:R-:W-:Y:S01]  /*3660*/  ISETP.GT.U32.AND P0, PT, R92, R40, PT ;  /* 0x000000285c00720c */ /* 0x000fe20003f04070 */
[----:B------:R-:W-:Y:S01]  /*3670*/  @!P4 IMAD.IADD R38, R38, 0x1, -R92 ;  /* 0x000000012626c824 */ /* 0x000fe200078e0a5c */
[----:B------:R-:W-:Y:S01]  /*3680*/  ISETP.GT.U32.AND P4, PT, R92, R3, PT ;  /* 0x000000035c00720c */ /* 0x000fe20003f84070 */
[----:B------:R-:W-:Y:S01]  /*3690*/  @!P5 IMAD.MOV R36, RZ, RZ, -R36 ;  /* 0x000000ffff24d224 */ /* 0x000fe200078e0a24 */
[----:B------:R-:W-:Y:S01]  /*36a0*/  ISETP.GE.AND P3, PT, R48, RZ, PT ;  /* 0x000000ff3000720c */ /* 0x000fe20003f66270 */
[----:B------:R-:W-:Y:S01]  /*36b0*/  VIADD R48, R83, 0x39 ;  /* 0x0000003953307836 */ /* 0x000fe20000000000 */
[----:B------:R-:W-:Y:S01]  /*36c0*/  ISETP.GE.AND P1, PT, R49, RZ, PT ;  /* 0x000000ff3100720c */ /* 0x000fe20003f26270 */
[----:B------:R-:W-:Y:S01]  /*36d0*/  IMAD.HI.U32 R0, R80, R43, RZ ;  /* 0x0000002b50007227 */ /* 0x000fe200078e00ff */
[----:B------:R-:W-:-:S02]  /*36e0*/  ISETP.GE.AND P5, PT, R42, RZ, PT ;  /* 0x000000ff2a00720c */ /* 0x000fc40003fa6270 */
[----:B------:R-:W-:Y:S01]  /*36f0*/  IABS R47, R48 ;  /* 0x00000030002f7213 */ /* 0x000fe20000000000 */
[----:B------:R-:W-:Y:S02]  /*3700*/  VIADD R4, R83, 0x3a ;  /* 0x0000003a53047836 */ /* 0x000fe40000000000 */
[----:B------:R-:W-:Y:S02]  /*3710*/  IMAD.MOV R0, RZ, RZ, -R0 ;  /* 0x000000ffff007224 */ /* 0x000fe400078e0a00 */
[--C-:B------:R-:W-:Y:S01]  /*3720*/  @!P2 IMAD.IADD R45, R45, 0x1, -R92.reuse ;  /* 0x000000012d2da824 */ /* 0x100fe200078e0a5c */
[----:B------:R-:W-:Y:S01]  /*3730*/  IABS R49, R4 ;  /* 0x0000000400317213 */ /* 0x000fe20000000000 */
[--C-:B------:R-:W-:Y:S02]  /*3740*/  @!P0 IMAD.IADD R40, R40, 0x1, -R92.reuse ;  /* 0x0000000128288824 */ /* 0x100fe400078e0a5c */
[----:B------:R-:W-:Y:S02]  /*3750*/  @!P4 IMAD.IADD R3, R3, 0x1, -R92 ;  /* 0x000000010303c824 */ /* 0x000fe400078e0a5c */
[C---:B------:R-:W-:Y:S01]  /*3760*/  IMAD R43, R92.reuse, R0, R43 ;  /* 0x000000005c2b7224 */ /* 0x040fe200078e022b */
[----:B------:R-:W-:Y:S01]  /*3770*/  ISETP.GT.U32.AND P2, PT, R92, R45, PT ;  /* 0x0000002d5c00720c */ /* 0x000fe20003f44070 */
[----:B------:R-:W-:-:S04]  /*3780*/  IMAD.HI.U32 R0, R80, R47, RZ ;  /* 0x0000002f50007227 */ /* 0x000fc800078e00ff */
[----:B------:R-:W-:Y:S01]  /*3790*/  @!P1 IMAD.MOV R38, RZ, RZ, -R38 ;  /* 0x000000ffff269224 */ /* 0x000fe200078e0a26 */
[C---:B------:R-:W-:Y:S01]  /*37a0*/  ISETP.GT.U32.AND P1, PT, R92.reuse, R3, PT ;  /* 0x000000035c00720c */ /* 0x040fe20003f24070 */
[----:B------:R-:W-:Y:S01]  /*37b0*/  @!P5 IMAD.MOV R40, RZ, RZ, -R40 ;  /* 0x000000ffff28d224 */ /* 0x000fe200078e0a28 */
[----:B------:R-:W-:Y:S01]  /*37c0*/  ISETP.GT.U32.AND P5, PT, R92, R43, PT ;  /* 0x0000002b5c00720c */ /* 0x000fe20003fa4070 */
[----:B------:R-:W-:Y:S02]  /*37d0*/  IMAD.MOV R42, RZ, RZ, -R0 ;  /* 0x000000ffff2a7224 */ /* 0x000fe400078e0a00 */
[----:B------:R-:W-:Y:S01]  /*37e0*/  IMAD.HI.U32 R0, R80, R49, RZ ;  /* 0x0000003150007227 */ /* 0x000fe200078e00ff */
[----:B------:R-:W-:-:S03]  /*37f0*/  ISETP.GE.AND P0, PT, R46, RZ, PT ;  /* 0x000000ff2e00720c */ /* 0x000fc60003f06270 */
[----:B------:R-:W-:Y:S02]  /*3800*/  IMAD.MOV R0, RZ, RZ, -R0 ;  /* 0x000000ffff007224 */ /* 0x000fe400078e0a00 */
[C---:B------:R-:W-:Y:S02]  /*3810*/  IMAD R42, R92.reuse, R42, R47 ;  /* 0x0000002a5c2a7224 */ /* 0x040fe400078e022f */
[----:B------:R-:W-:Y:S02]  /*3820*/  IMAD R47, R92, R0, R49 ;  /* 0x000000005c2f7224 */ /* 0x000fe400078e0231 */
[----:B------:R-:W-:Y:S01]  /*3830*/  @!P2 IMAD.IADD R45, R45, 0x1, -R92 ;  /* 0x000000012d2da824 */ /* 0x000fe200078e0a5c */
[----:B------:R-:W-:Y:S01]  /*3840*/  ISETP.GE.AND P2, PT, R48, RZ, PT ;  /* 0x000000ff3000720c */ /* 0x000fe20003f46270 */
[C---:B------:R-:W-:Y:S02]  /*3850*/  VIADD R48, R83.reuse, 0x3c ;  /* 0x0000003c53307836 */ /* 0x040fe40000000000 */
[----:B------:R-:W-:-:S02]  /*3860*/  VIADD R46, R83, 0x3b ;  /* 0x0000003b532e7836 */ /* 0x000fc40000000000 */
[--C-:B------:R-:W-:Y:S01]  /*3870*/  @!P1 IMAD.IADD R3, R3, 0x1, -R92.reuse ;  /* 0x0000000103039824 */ /* 0x100fe200078e0a5c */
[C---:B------:R-:W-:Y:S01]  /*3880*/  ISETP.GT.U32.AND P1, PT, R92.reuse, R42, PT ;  /* 0x0000002a5c00720c */ /* 0x040fe20003f24070 */
[----:B------:R-:W-:Y:S01]  /*3890*/  @!P5 IMAD.IADD R43, R43, 0x1, -R92 ;  /* 0x000000012b2bd824 */ /* 0x000fe200078e0a5c */
[----:B------:R-:W-:Y:S01]  /*38a0*/  ISETP.GT.U32.AND P5, PT, R92, R47, PT ;  /* 0x0000002f5c00720c */ /* 0x000fe20003fa4070 */
[----:B------:R-:W-:Y:S01]  /*38b0*/  IMAD.MOV.U32 R39, RZ, RZ, R41 ;  /* 0x000000ffff277224 */ /* 0x000fe200078e0029 */
[----:B------:R-:W-:Y:S01]  /*38c0*/  IABS R0, R48 ;  /* 0x0000003000007213 */ /* 0x000fe20000000000 */
[----:B------:R-:W-:Y:S01]  /*38d0*/  IMAD.MOV.U32 R5, RZ, RZ, R3 ;  /* 0x000000ffff057224 */ /* 0x000fe200078e0003 */
[----:B------:R-:W-:-:S03]  /*38e0*/  IABS R41, R46 ;  /* 0x0000002e00297213 */ /* 0x000fc60000000000 */
[----:B------:R-:W-:Y:S01]  /*38f0*/  @!P0 IMAD.MOV R5, RZ, RZ, -R5 ;  /* 0x000000ffff058224 */ /* 0x000fe200078e0a05 */
[----:B------:R-:W-:Y:S01]  /*3900*/  ISETP.GT.U32.AND P0, PT, R92, R43, PT ;  /* 0x0000002b5c00720c */ /* 0x000fe20003f04070 */
[----:B------:R-:W-:Y:S02]  /*3910*/  IMAD.MOV.U32 R3, RZ, RZ, R0 ;  /* 0x000000ffff037224 */ /* 0x000fe400078e0000 */
[----:B------:R-:W-:Y:S01]  /*3920*/  IMAD.HI.U32 R0, R80, R41, RZ ;  /* 0x0000002950007227 */ /* 0x000fe200078e00ff */
[----:B------:R-:W-:-:S03]  /*3930*/  ISETP.GE.AND P4, PT, R2, RZ, PT ;  /* 0x000000ff0200720c */ /* 0x000fc60003f86270 */
[----:B------:R-:W-:Y:S02]  /*3940*/  @!P1 IMAD.IADD R42, R42, 0x1, -R92 ;  /* 0x000000012a2a9824 */ /* 0x000fe400078e0a5c */
[----:B------:R-:W-:Y:S02]  /*3950*/  IMAD.MOV R0, RZ, RZ, -R0 ;  /* 0x000000ffff007224 */ /* 0x000fe400078e0a00 */
[----:B------:R-:W-:Y:S02]  /*3960*/  @!P5 IMAD.IADD R47, R47, 0x1, -R92 ;  /* 0x000000012f2fd824 */ /* 0x000fe400078e0a5c */
[----:B------:R-:W-:Y:S01]  /*3970*/  @!P3 IMAD.MOV R39, RZ, RZ, -R39 ;  /* 0x000000ffff27b224 */ /* 0x000fe200078e0a27 */
[----:B------:R-:W-:Y:S01]  /*3980*/  ISETP.GE.AND P3, PT, R44, RZ, PT ;  /* 0x000000ff2c00720c */ /* 0x000fe20003f66270 */
[----:B------:R-:W-:Y:S01]  /*3990*/  VIADD R50, R83, 0x3d ;  /* 0x0000003d53327836 */ /* 0x000fe20000000000 */
[C---:B------:R-:W-:Y:S01]  /*39a0*/  ISETP.GT.U32.AND P1, PT, R92.reuse, R42, PT ;  /* 0x0000002a5c00720c */ /* 0x040fe20003f24070 */
[C---:B------:R-:W-:Y:S01]  /*39b0*/  IMAD R44, R92.reuse, R0, R41 ;  /* 0x000000005c2c7224 */ /* 0x040fe200078e0229 */
[----:B------:R-:W-:Y:S01]  /*39c0*/  ISETP.GT.U32.AND P5, PT, R92, R47, PT ;  /* 0x0000002f5c00720c */ /* 0x000fe20003fa4070 */
[----:B------:R-:W-:Y:S01]  /*39d0*/  IMAD.HI.U32 R2, R80, R3, RZ ;  /* 0x0000000350027227 */ /* 0x000fe200078e00ff */
[----:B------:R0:W-:Y:S01]  /*39e0*/  STL [R1+0x12c4], R5 ;  /* 0x0012c40501007387 */ /* 0x0001e20000100800 */
[----:B------:R-:W-:-:S02]  /*39f0*/  IABS R49, R50 ;  /* 0x0000003200317213 */ /* 0x000fc40000000000 */
[----:B------:R-:W-:Y:S01]  /*3a00*/  @!P0 IMAD.IADD R43, R43, 0x1, -R92 ;  /* 0x000000012b2b8824 */ /* 0x000fe200078e0a5c */
[C---:B------:R-:W-:Y:S01]  /*3a10*/  ISETP.GT.U32.AND P0, PT, R92.reuse, R44, PT ;  /* 0x0000002c5c00720c */ /* 0x040fe20003f04070 */
[----:B------:R-:W-:Y:S02]  /*3a20*/  IMAD.MOV R2, RZ, RZ, -R2 ;  /* 0x000000ffff027224 */ /* 0x000fe400078e0a02 */
[----:B0-----:R-:W-:Y:S02]  /*3a30*/  IMAD.MOV.U32 R5, RZ, RZ, R45 ;  /* 0x000000ffff057224 */ /* 0x001fe400078e002d */
[----:B------:R-:W-:Y:S02]  /*3a40*/  IMAD R45, R92, R2, R3 ;  /* 0x000000025c2d7224 */ /* 0x000fe400078e0203 */
[----:B------:R-:W-:Y:S01]  /*3a50*/  @!P4 IMAD.MOV R5, RZ, RZ, -R5 ;  /* 0x000000ffff05c224 */ /* 0x000fe200078e0a05 */
[----:B------:R-:W-:Y:S01]  /*3a60*/  ISETP.GE.AND P4, PT, R4, RZ, PT ;  /* 0x000000ff0400720c */ /* 0x000fe20003f86270 */
[----:B------:R-:W-:-:S04]  /*3a70*/  IMAD.HI.U32 R0, R80, R49, RZ ;  /* 0x0000003150007227 */ /* 0x000fc800078e00ff */
[----:B------:R-:W-:Y:S02]  /*3a80*/  IMAD.MOV.U32 R41, RZ, RZ, R43 ;  /* 0x000000ffff297224 */ /* 0x000fe400078e002b */
[----:B------:R-:W-:Y:S01]  /*3a90*/  @!P1 IMAD.IADD R42, R42, 0x1, -R92 ;  /* 0x000000012a2a9824 */ /* 0x000fe200078e0a5c */
[----:B------:R-:W-:Y:S01]  /*3aa0*/  ISETP.GT.U32.AND P1, PT, R92, R45, PT ;  /* 0x0000002d5c00720c */ /* 0x000fe20003f24070 */
[----:B------:R-:W-:Y:S02]  /*3ab0*/  IMAD.MOV R0, RZ, RZ, -R0 ;  /* 0x000000ffff007224 */ /* 0x000fe400078e0a00 */
[--C-:B------:R-:W-:Y:S02]  /*3ac0*/  @!P5 IMAD.IADD R47, R47, 0x1, -R92.reuse ;  /* 0x000000012f2fd824 */ /* 0x100fe400078e0a5c */
[----:B------:R-:W-:Y:S01]  /*3ad0*/  @!P3 IMAD.MOV R41, RZ, RZ, -R41 ;  /* 0x000000ffff29b224 */ /* 0x000fe200078e0a29 */
[----:B------:R-:W-:Y:S01]  /*3ae0*/  ISETP.GE.AND P3, PT, R46, RZ, PT ;  /* 0x000000ff2e00720c */ /* 0x000fe20003f66270 */
[----:B------:R-:W-:-:S02]  /*3af0*/  @!P0 IMAD.IADD R44, R44, 0x1, -R92 ;  /* 0x000000012c2c8824 */ /* 0x000fc400078e0a5c */
[C---:B------:R-:W-:Y:S02]  /*3b00*/  IMAD R46, R92.reuse, R0, R49 ;  /* 0x000000005c2e7224 */ /* 0x040fe400078e0231 */
[----:B------:R-:W-:Y:S01]  /*3b10*/  IMAD.MOV.U32 R43, RZ, RZ, R47 ;  /* 0x000000ffff2b7224 */ /* 0x000fe200078e002f */
[C---:B------:R-:W-:Y:S01]  /*3b20*/  ISETP.GT.U32.AND P0, PT, R92.reuse, R44, PT ;  /* 0x0000002c5c00720c */ /* 0x040fe20003f04070 */
[----:B------:R-:W-:Y:S02]  /*3b30*/  VIADD R2, R83, 0x3e ;  /* 0x0000003e53027836 */ /* 0x000fe40000000000 */
[----:B------:R-:W-:Y:S01]  /*3b40*/  @!P4 IMAD.MOV R43, RZ, RZ, -R43 ;  /* 0x000000ffff2bc224 */ /* 0x000fe200078e0a2b */
[----:B------:R-:W-:Y:S01]  /*3b50*/  ISETP.GT.U32.AND P4, PT, R92, R46, PT ;  /* 0x0000002e5c00720c */ /* 0x000fe20003f84070 */
[----:B------:R-:W-:Y:S01]  /*3b60*/  @!P1 IMAD.IADD R45, R45, 0x1, -R92 ;  /* 0x000000012d2d9824 */ /* 0x000fe200078e0a5c */
[----:B------:R-:W-:Y:S01]  /*3b70*/  IABS R0, R2 ;  /* 0x0000000200007213 */ /* 0x000fe20000000000 */
[----:B------:R-:W-:Y:S01]  /*3b80*/  @!P2 IMAD.MOV R42, RZ, RZ, -R42 ;  /* 0x000000ffff2aa224 */ /* 0x000fe200078e0a2a */
[----:B------:R-:W-:Y:S01]  /*3b90*/  ISETP.GE.AND P2, PT, R48, RZ, PT ;  /* 0x000000ff3000720c */ /* 0x000fe20003f46270 */
[----:B------:R-:W-:Y:S01]  /*3ba0*/  VIADD R48, R83, 0x3f ;  /* 0x0000003f53307836 */ /* 0x000fe20000000000 */
[----:B------:R-:W-:Y:S01]  /*3bb0*/  ISETP.GT.U32.AND P1, PT, R92, R45, PT ;  /* 0x0000002d5c00720c */ /* 0x000fe20003f24070 */
[----:B------:R-:W-:-:S02]  /*3bc0*/  IMAD.MOV.U32 R47, RZ, RZ, R0 ;  /* 0x000000ffff2f7224 */ /* 0x000fc400078e0000 */
[----:B------:R-:W-:Y:S01]  /*3bd0*/  @!P0 IMAD.IADD R44, R44, 0x1, -R92 ;  /* 0x000000012c2c8824 */ /* 0x000fe200078e0a5c */
[----:B------:R-:W-:Y:S01]  /*3be0*/  IABS R59, R48 ;  /* 0x00000030003b7213 */ /* 0x000fe20000000000 */
[----:B------:R-:W-:-:S04]  /*3bf0*/  IMAD.HI.U32 R0, R80, R47, RZ ;  /* 0x0000002f50007227 */ /* 0x000fc800078e00ff */
[----:B------:R-:W-:Y:S01]  /*3c00*/  @!P4 IMAD.IADD R46, R46, 0x1, -R92 ;  /* 0x000000012e2ec824 */ /* 0x000fe200078e0a5c */
[----:B------:R-:W-:Y:S01]  /*3c10*/  ISETP.GE.AND P0, PT, R2, RZ, PT ;  /* 0x000000ff0200720c */ /* 0x000fe20003f06270 */
[----:B------:R-:W-:Y:S02]  /*3c20*/  @!P3 IMAD.MOV R44, RZ, RZ, -R44 ;  /* 0x000000ffff2cb224 */ /* 0x000fe400078e0a2c */
[----:B------:R-:W-:Y:S01]  /*3c30*/  IMAD.HI.U32 R2, R80, R59, RZ ;  /* 0x0000003b50027227 */ /* 0x000fe200078e00ff */
[----:B------:R-:W-:-:S03]  /*3c40*/  ISETP.GT.U32.AND P3, PT, R92, R46, PT ;  /* 0x0000002e5c00720c */ /* 0x000fc60003f64070 */
[----:B------:R-:W-:Y:S02]  /*3c50*/  IMAD.MOV R0, RZ, RZ, -R0 ;  /* 0x000000ffff007224 */ /* 0x000fe400078e0a00 */
[----:B------:R-:W-:Y:S02]  /*3c60*/  @!P1 IMAD.IADD R45, R45, 0x1, -R92 ;  /* 0x000000012d2d9824 */ /* 0x000fe400078e0a5c */
[----:B------:R-:W-:Y:S02]  /*3c70*/  IMAD.MOV R2, RZ, RZ, -R2 ;  /* 0x000000ffff027224 */ /* 0x000fe400078e0a02 */
[C---:B------:R-:W-:Y:S02]  /*3c80*/  IMAD R0, R92.reuse, R0, R47 ;  /* 0x000000005c007224 */ /* 0x040fe400078e022f */
[----:B------:R-:W-:Y:S02]  /*3c90*/  VIADD R4, R83, 0x40 ;  /* 0x0000004053047836 */ /* 0x000fe40000000000 */
[----:B------:R-:W-:-:S02]  /*3ca0*/  IMAD R59, R92, R2, R59 ;  /* 0x000000025c3b7224 */ /* 0x000fc400078e023b */
[----:B------:R-:W-:Y:S01]  /*3cb0*/  @!P2 IMAD.MOV R45, RZ, RZ, -R45 ;  /* 0x000000ffff2da224 */ /* 0x000fe200078e0a2d */
[----:B------:R-:W-:Y:S01]  /*3cc0*/  ISETP.GT.U32.AND P2, PT, R92, R0, PT ;  /* 0x000000005c00720c */ /* 0x000fe20003f44070 */
[----:B------:R-:W-:Y:S01]  /*3cd0*/  @!P3 IMAD.IADD R46, R46, 0x1, -R92 ;  /* 0x000000012e2eb824 */ /* 0x000fe200078e0a5c */
[----:B------:R-:W-:Y:S02]  /*3ce0*/  IABS R49, R4 ;  /* 0x0000000400317213 */ /* 0x000fe40000000000 */
[----:B------:R-:W-:Y:S01]  /*3cf0*/  ISETP.GT.U32.AND P3, PT, R92, R59, PT ;  /* 0x0000003b5c00720c */ /* 0x000fe20003f64070 */
[----:B------:R-:W-:Y:S01]  /*3d00*/  VIADD R60, R83, 0x41 ;  /* 0x00000041533c7836 */ /* 0x000fe20000000000 */
[----:B------:R-:W-:Y:S01]  /*3d10*/  ISETP.GE.AND P5, PT, R50, RZ, PT ;  /* 0x000000ff3200720c */ /* 0x000fe20003fa6270 */
[----:B------:R-:W-:-:S03]  /*3d20*/  IMAD.HI.U32 R3, R80, R49, RZ ;  /* 0x0000003150037227 */ /* 0x000fc600078e00ff */
[----:B------:R-:W-:Y:S01]  /*3d30*/  IABS R57, R60 ;  /* 0x0000003c00397213 */ /* 0x000fe20000000000 */
[----:B------:R-:W-:Y:S02]  /*3d40*/  IMAD.MOV R3, RZ, RZ, -R3 ;  /* 0x000000ffff037224 */ /* 0x000fe400078e0a03 */
[C---:B------:R-:W-:Y:S02]  /*3d50*/  VIADD R2, R83.reuse, 0x42 ;  /* 0x0000004253027836 */ /* 0x040fe40000000000 */
[----:B------:R-:W-:Y:S02]  /*3d60*/  VIADD R54, R83, 0x43 ;  /* 0x0000004353367836 */ /* 0x000fe40000000000 */
[--C-:B------:R-:W-:Y:S01]  /*3d70*/  @!P2 IMAD.IADD R0, R0, 0x1, -R92.reuse ;  /* 0x000000010000a824 */ /* 0x100fe200078e0a5c */
[----:B------:R-:W-:Y:S01]  /*3d80*/  ISETP.GE.AND P1, PT, R48, RZ, PT ;  /* 0x000000ff3000720c */ /* 0x000fe20003f26270 */
[----:B------:R-:W-:Y:S01]  /*3d90*/  IMAD R47, R92, R3, R49 ;  /* 0x000000035c2f7224 */ /* 0x000fe200078e0231 */
[----:B------:R-:W-:Y:S01]  /*3da0*/  IABS R49, R2 ;  /* 0x0000000200317213 */ /* 0x000fe20000000000 */
[----:B------:R-:W-:Y:S01]  /*3db0*/  @!P3 IMAD.IADD R59, R59, 0x1, -R92 ;  /* 0x000000013b3bb824 */ /* 0x000fe200078e0a5c */
[----:B------:R-:W-:Y:S01]  /*3dc0*/  IABS R53, R54 ;  /* 0x0000003600357213 */ /* 0x000fe20000000000 */
[----:B------:R-:W-:Y:S01]  /*3dd0*/  IMAD.HI.U32 R48, R80, R57, RZ ;  /* 0x0000003950307227 */ /* 0x000fe200078e00ff */
[----:B------:R-:W-:-:S02]  /*3de0*/  ISETP.GT.U32.AND P2, PT, R92, R0, PT ;  /* 0x000000005c00720c */ /* 0x000fc40003f44070 */
[C---:B------:R-:W-:Y:S01]  /*3df0*/  ISETP.GT.U32.AND P3, PT, R92.reuse, R59, PT ;  /* 0x0000003b5c00720c */ /* 0x040fe20003f64070 */
[----:B------:R-:W-:Y:S01]  /*3e00*/  @!P5 IMAD.MOV R46, RZ, RZ, -R46 ;  /* 0x000000ffff2ed224 */ /* 0x000fe200078e0a2e */
[----:B------:R-:W-:Y:S01]  /*3e10*/  ISETP.GT.U32.AND P5, PT, R92, R47, PT ;  /* 0x0000002f5c00720c */ /* 0x000fe20003fa4070 */
[----:B------:R-:W-:-:S04]  /*3e20*/  IMAD.HI.U32 R52, R80, R49, RZ ;  /* 0x0000003150347227 */ /* 0x000fc800078e00ff */
[----:B------:R-:W-:-:S04]  /*3e30*/  IMAD.HI.U32 R50, R80, R53, RZ ;  /* 0x0000003550327227 */ /* 0x000fc800078e00ff */
[----:B------:R-:W-:Y:S02]  /*3e40*/  IMAD.MOV R48, RZ, RZ, -R48 ;  /* 0x000000ffff307224 */ /* 0x000fe400078e0a30 */
[----:B------:R-:W-:Y:S02]  /*3e50*/  IMAD.MOV R52, RZ, RZ, -R52 ;  /* 0x000000ffff347224 */ /* 0x000fe400078e0a34 */
[----:B------:R-:W-:Y:S02]  /*3e60*/  IMAD R48, R92, R48, R57 ;  /* 0x000000305c307224 */ /* 0x000fe400078e0239 */
[----:B------:R-:W-:Y:S01]  /*3e70*/  IMAD.MOV R50, RZ, RZ, -R50 ;  /* 0x000000ffff327224 */ /* 0x000fe200078e0a32 */
[----:B------:R-:W-:Y:S01]  /*3e80*/  ISETP.GE.AND P4, PT, R4, RZ, PT ;  /* 0x000000ff0400720c */ /* 0x000fe20003f86270 */
[C---:B------:R-:W-:Y:S02]  /*3e90*/  VIADD R4, R83.reuse, 0x44 ;  /* 0x0000004453047836 */ /* 0x040fe40000000000 */
[----:B------:R-:W-:-:S02]  /*3ea0*/  VIADD R55, R83, 0x45 ;  /* 0x0000004553377836 */ /* 0x000fc40000000000 */
[----:B------:R-:W-:Y:S02]  /*3eb0*/  IMAD R49, R92, R52, R49 ;  /* 0x000000345c317224 */ /* 0x000fe400078e0231 */
[--C-:B------:R-:W-:Y:S01]  /*3ec0*/  @!P2 IMAD.IADD R0, R0, 0x1, -R92.reuse ;  /* 0x000000010000a824 */ /* 0x100fe200078e0a5c */
[C---:B------:R-:W-:Y:S01]  /*3ed0*/  ISETP.GT.U32.AND P2, PT, R92.reuse, R48, PT ;  /* 0x000000305c00720c */ /* 0x040fe20003f44070 */
[C---:B------:R-:W-:Y:S01]  /*3ee0*/  IMAD R50, R92.reuse, R50, R53 ;  /* 0x000000325c327224 */ /* 0x040fe200078e0235 */
[----:B------:R-:W-:Y:S01]  /*3ef0*/  IABS R51, R4 ;  /* 0x0000000400337213 */ /* 0x000fe20000000000 */
[--C-:B------:R-:W-:Y:S01]  /*3f00*/  @!P3 IMAD.IADD R59, R59, 0x1, -R92.reuse ;  /* 0x000000013b3bb824 */ /* 0x100fe200078e0a5c */
[----:B------:R-:W-:Y:S01]  /*3f10*/  IABS R3, R55 ;  /* 0x0000003700037213 */ /* 0x000fe20000000000 */
[----:B------:R-:W-:Y:S01]  /*3f20*/  @!P5 IMAD.IADD R47, R47, 0x1, -R92 ;  /* 0x000000012f2fd824 */ /* 0x000fe200078e0a5c */
[C---:B------:R-:W-:Y:S02]  /*3f30*/  ISETP.GT.U32.AND P3, PT, R92.reuse, R49, PT ;  /* 0x000000315c00720c */ /* 0x040fe40003f64070 */
[----:B------:R-:W-:Y:S01]  /*3f40*/  ISETP.GT.U32.AND P5, PT, R92, R50, PT ;  /* 0x000000325c00720c */ /* 0x000fe20003fa4070 */
[----:B------:R-:W-:-:S04]  /*3f50*/  IMAD.HI.U32 R56, R80, R51, RZ ;  /* 0x0000003350387227 */ /* 0x000fc800078e00ff */
[----:B------:R-:W-:-:S04]  /*3f60*/  IMAD.HI.U32 R52, R80, R3, RZ ;  /* 0x0000000350347227 */ /* 0x000fc800078e00ff */
[----:B------:R-:W-:Y:S02]  /*3f70*/  IMAD.MOV R53, RZ, RZ, -R56 ;  /* 0x000000ffff357224 */ /* 0x000fe400078e0a38 */
[----:B------:R-:W-:Y:S02]  /*3f80*/  IMAD.MOV R52, RZ, RZ, -R52 ;  /* 0x000000ffff347224 */ /* 0x000fe400078e0a34 */
[----:B------:R-:W-:Y:S02]  /*3f90*/  VIADD R56, R83, 0x46 ;  /* 0x0000004653387836 */ /* 0x000fe40000000000 */
[--C-:B------:R-:W-:Y:S02]  /*3fa0*/  @!P2 IMAD.IADD R48, R48, 0x1, -R92.reuse ;  /* 0x000000013030a824 */ /* 0x100fe400078e0a5c */
[C---:B------:R-:W-:Y:S01]  /*3fb0*/  IMAD R52, R92.reuse, R52, R3 ;  /* 0x000000345c347224 */ /* 0x040fe200078e0203 */
[----:B------:R-:W-:Y:S01]  /*3fc0*/  IABS R3, R56 ;  /* 0x0000003800037213 */ /* 0x000fe20000000000 */
[--C-:B------:R-:W-:Y:S01]  /*3fd0*/  @!P3 IMAD.IADD R49, R49, 0x1, -R92.reuse ;  /* 0x000000013131b824 */ /* 0x100fe200078e0a5c */
[----:B------:R-:W-:Y:S01]  /*3fe0*/  ISETP.GT.U32.AND P3, PT, R92, R48, PT ;  /* 0x000000305c00720c */ /* 0x000fe20003f64070 */
[----:B------:R-:W-:Y:S01]  /*3ff0*/  @!P5 IMAD.IADD R50, R50, 0x1, -R92 ;  /* 0x000000013232d824 */ /* 0x000fe200078e0a5c */
[----:B------:R0:W-:Y:S01]  /*4000*/  STL [R1+0x12c0], R5 ;  /* 0x0012c00501007387 */ /* 0x0001e20000100800 */
[----:B------:R-:W-:Y:S01]  /*4010*/  ISETP.GT.U32.AND P2, PT, R92, R47, PT ;  /* 0x0000002f5c00720c */ /* 0x000fe20003f44070 */
[----:B------:R-:W-:-:S02]  /*4020*/  IMAD.HI.U32 R61, R80, R3, RZ ;  /* 0x00000003503d7227 */ /* 0x000fc400078e00ff */
[----:B------:R-:W-:Y:S02]  /*4030*/  ISETP.GT.U32.AND P5, PT, R92, R50, PT ;  /* 0x000000325c00720c */ /* 0x000fe40003fa4070 */
[----:B------:R-:W-:Y:S02]  /*4040*/  IMAD.MOV R61, RZ, RZ, -R61 ;  /* 0x000000ffff3d7224 */ /* 0x000fe400078e0a3d */
[----:B0-----:R-:W-:-:S04]  /*4050*/  IMAD.MOV.U32 R5, RZ, RZ, R0 ;  /* 0x000000ffff057224 */ /* 0x001fc800078e0000 */
[----:B------:R-:W-:Y:S01]  /*4060*/  @!P0 IMAD.MOV R5, RZ, RZ, -R5 ;  /* 0x000000ffff058224 */ /* 0x000fe200078e0a05 */
[C---:B------:R-:W-:Y:S01]  /*4070*/  ISETP.GT.U32.AND P0, PT, R92.reuse, R49, PT ;  /* 0x000000315c00720c */ /* 0x040fe20003f04070 */
[----:B------:R-:W-:Y:S02]  /*4080*/  IMAD R51, R92, R53, R51 ;  /* 0x000000355c337224 */ /* 0x000fe400078e0233 */
[--C-:B------:R-:W-:Y:S01]  /*4090*/  @!P3 IMAD.IADD R48, R48, 0x1, -R92.reuse ;  /* 0x000000013030b824 */ /* 0x100fe200078e0a5c */
[C---:B------:R-:W-:Y:S01]  /*40a0*/  ISETP.GT.U32.AND P3, PT, R92.reuse, R52, PT ;  /* 0x000000345c00720c */ /* 0x040fe20003f64070 */
[C---:B------:R-:W-:Y:S02]  /*40b0*/  IMAD R3, R92.reuse, R61, R3 ;  /* 0x0000003d5c037224 */ /* 0x040fe400078e0203 */
[--C-:B------:R-:W-:Y:S01]  /*40c0*/  @!P2 IMAD.IADD R47, R47, 0x1, -R92.reuse ;  /* 0x000000012f2fa824 */ /* 0x100fe200078e0a5c */
[----:B------:R-:W-:Y:S01]  /*40d0*/  ISETP.GT.U32.AND P2, PT, R92, R51, PT ;  /* 0x000000335c00720c */ /* 0x000fe20003f44070 */
[----:B------:R-:W-:Y:S01]  /*40e0*/  @!P5 IMAD.IADD R50, R50, 0x1, -R92 ;  /* 0x000000013232d824 */ /* 0x000fe200078e0a5c */
[----:B------:R-:W-:Y:S01]  /*40f0*/  ISETP.GT.U32.AND P5, PT, R92, R3, PT ;  /* 0x000000035c00720c */ /* 0x000fe20003fa4070 */
[----:B------:R-:W-:-:S02]  /*4100*/  VIADD R57, R83, 0x47 ;  /* 0x0000004753397836 */ /* 0x000fc40000000000 */
[----:B------:R-:W-:Y:S02]  /*4110*/  VIADD R58, R83, 0x48 ;  /* 0x00000048533a7836 */ /* 0x000fe40000000000 */
[--C-:B------:R-:W-:Y:S01]  /*4120*/  @!P0 IMAD.IADD R49, R49, 0x1, -R92.reuse ;  /* 0x0000000131318824 */ /* 0x100fe200078e0a5c */
[----:B------:R-:W-:Y:S01]  /*4130*/  ISETP.GE.AND P0, PT, R60, RZ, PT ;  /* 0x000000ff3c00720c */ /* 0x000fe20003f06270 */
[--C-:B------:R-:W-:Y:S01]  /*4140*/  @!P3 IMAD.IADD R52, R52, 0x1, -R92.reuse ;  /* 0x000000013434b824 */ /* 0x100fe200078e0a5c */
[----:B------:R-:W-:Y:S02]  /*4150*/  IABS R0, R57 ;  /* 0x0000003900007213 */ /* 0x000fe40000000000 */
[----:B------:R-:W-:Y:S01]  /*4160*/  IABS R53, R58 ;  /* 0x0000003a00357213 */ /* 0x000fe20000000000 */
[--C-:B------:R-:W-:Y:S01]  /*4170*/  @!P2 IMAD.IADD R51, R51, 0x1, -R92.reuse ;  /* 0x000000013333a824 */ /* 0x100fe200078e0a5c */
[----:B------:R-:W-:Y:S01]  /*4180*/  ISETP.GE.AND P2, PT, R2, RZ, PT ;  /* 0x000000ff0200720c */ /* 0x000fe20003f46270 */
[----:B------:R-:W-:Y:S01]  /*4190*/  @!P5 IMAD.IADD R3, R3, 0x1, -R92 ;  /* 0x000000010303d824 */ /* 0x000fe200078e0a5c */
[----:B------:R-:W-:Y:S01]  /*41a0*/  ISETP.GE.AND P3, PT, R54, RZ, PT ;  /* 0x000000ff3600720c */ /* 0x000fe20003f66270 */
[----:B------:R-:W-:Y:S01]  /*41b0*/  IMAD.HI.U32 R61, R80, R0, RZ ;  /* 0x00000000503d7227 */ /* 0x000fe200078e00ff */
[----:B------:R-:W-:-:S03]  /*41c0*/  ISETP.GT.U32.AND P5, PT, R92, R52, PT ;  /* 0x000000345c00720c */ /* 0x000fc60003fa4070 */
[----:B------:R-:W-:Y:S01]  /*41d0*/  IMAD.HI.U32 R60, R80, R53, RZ ;  /* 0x00000035503c7227 */ /* 0x000fe200078e00ff */
[----:B------:R0:W-:Y:S03]  /*41e0*/  STL [R1+0x127c], R5 ;  /* 0x00127c0501007387 */ /* 0x0001e60000100800 */
[----:B------:R-:W-:Y:S02]  /*41f0*/  VIADD R2, R83, 0x49 ;  /* 0x0000004953027836 */ /* 0x000fe40000000000 */
[----:B------:R-:W-:Y:S02]  /*4200*/  IMAD.MOV R61, RZ, RZ, -R61 ;  /* 0x000000ffff3d7224 */ /* 0x000fe400078e0a3d */
[----:B------:R-:W-:Y:S02]  /*4210*/  IMAD.MOV R60, RZ, RZ, -R60 ;  /* 0x000000ffff3c7224 */ /* 0x000fe400078e0a3c */
[----:B------:R-:W-:Y:S01]  /*4220*/  @!P0 IMAD.MOV R48, RZ, RZ, -R48 ;  /* 0x000000ffff308224 */ /* 0x000fe200078e0a30 */
[C---:B------:R-:W-:Y:S01]  /*4230*/  ISETP.GT.U32.AND P0, PT, R92.reuse, R3, PT ;  /* 0x000000035c00720c */ /* 0x040fe20003f04070 */
[C---:B------:R-:W-:Y:S01]  /*4240*/  IMAD R0, R92.reuse, R61, R0 ;  /* 0x0000003d5c007224 */ /* 0x040fe200078e0200 */
[----:B------:R-:W-:Y:S01]  /*4250*/  IABS R54, R2 ;  /* 0x0000000200367213 */ /* 0x000fe20000000000 */
[----:B------:R-:W-:-:S02]  /*4260*/  IMAD R53, R92, R60, R53 ;  /* 0x0000003c5c357224 */ /* 0x000fc400078e0235 */
[----:B0-----:R-:W-:Y:S02]  /*4270*/  IMAD.MOV.U32 R5, RZ, RZ, R59 ;  /* 0x000000ffff057224 */ /* 0x001fe400078e003b */
[----:B------:R-:W-:Y:S01]  /*4280*/  @!P4 IMAD.MOV R47, RZ, RZ, -R47 ;  /* 0x000000ffff2fc224 */ /* 0x000fe200078e0a2f */
[C---:B------:R-:W-:Y:S01]  /*4290*/  ISETP.GT.U32.AND P4, PT, R92.reuse, R0, PT ;  /* 0x000000005c00720c */ /* 0x040fe20003f84070 */
[----:B------:R-:W-:Y:S01]  /*42a0*/  @!P1 IMAD.MOV R5, RZ, RZ, -R5 ;  /* 0x000000ffff059224 */ /* 0x000fe200078e0a05 */
[----:B------:R-:W-:Y:S01]  /*42b0*/  ISETP.GT.U32.AND P1, PT, R92, R51, PT ;  /* 0x000000335c00720c */ /* 0x000fe20003f24070 */
[----:B------:R-:W-:Y:S01]  /*42c0*/  @!P2 IMAD.MOV R49, RZ, RZ, -R49 ;  /* 0x000000ffff31a224 */ /* 0x000fe200078e0a31 */
[----:B------:R-:W-:Y:S01]  /*42d0*/  ISETP.GE.AND P2, PT, R4, RZ, PT ;  /* 0x000000ff0400720c */ /* 0x000fe20003f46270 */
[----:B------:R-:W-:Y:S01]  /*42e0*/  @!P3 IMAD.MOV R50, RZ, RZ, -R50 ;  /* 0x000000ffff32b224 */ /* 0x000fe200078e0a32 */
[----:B------:R-:W-:Y:S01]  /*42f0*/  ISETP.GT.U32.AND P3, PT, R92, R53, PT ;  /* 0x000000355c00720c */ /* 0x000fe20003f64070 */
[----:B------:R-:W-:Y:S01]  /*4300*/  @!P5 IMAD.IADD R52, R52, 0x1, -R92 ;  /* 0x000000013434d824 */ /* 0x000fe200078e0a5c */
[----:B------:R-:W-:Y:S01]  /*4310*/  ISETP.GE.AND P5, PT, R56, RZ, PT ;  /* 0x000000ff3800720c */ /* 0x000fe20003fa6270 */
[----:B------:R-:W-:Y:S01]  /*4320*/  IMAD.HI.U32 R4, R80, R54, RZ ;  /* 0x0000003650047227 */ /* 0x000fe200078e00ff */
[----:B------:R0:W-:Y:S03]  /*4330*/  STL [R1+0x1278], R5 ;  /* 0x0012780501007387 */ /* 0x0001e60000100800 */
[----:B------:R-:W-:-:S02]  /*4340*/  IMAD.MOV R4, RZ, RZ, -R4 ;  /* 0x000000ffff047224 */ /* 0x000fc400078e0a04 */
[----:B------:R-:W-:Y:S02]  /*4350*/  @!P0 IMAD.IADD R3, R3, 0x1, -R92 ;  /* 0x0000000103038824 */ /* 0x000fe400078e0a5c */
[----:B------:R-:W-:Y:S02]  /*4360*/  IMAD R54, R92, R4, R54 ;  /* 0x000000045c367224 */ /* 0x000fe400078e0236 */
[----:B0-----:R-:W-:Y:S01]  /*4370*/  IMAD.MOV.U32 R5, RZ, RZ, R3 ;  /* 0x000000ffff057224 */ /* 0x001fe200078e0003 */
[----:B------:R-:W-:Y:S01]  /*4380*/  ISETP.GE.AND P0, PT, R57, RZ, PT ;  /* 0x000000ff3900720c */ /* 0x000fe20003f06270 */
[--C-:B------:R-:W-:Y:S02]  /*4390*/  @!P1 IMAD.IADD R51, R51, 0x1, -R92.reuse ;  /* 0x0000000133339824 */ /* 0x100fe400078e0a5c */
[----:B------:R-:W-:Y:S02]  /*43a0*/  @!P4 IMAD.IADD R0, R0, 0x1, -R92 ;  /* 0x000000010000c824 */ /* 0x000fe400078e0a5c */
[----:B------:R-:W-:-:S02]  /*43b0*/  VIADD R57, R83, 0x4a ;  /* 0x0000004a53397836 */ /* 0x000fc40000000000 */
[----:B------:R-:W-:Y:S02]  /*43c0*/  @!P3 IMAD.IADD R53, R53, 0x1, -R92 ;  /* 0x000000013535b824 */ /* 0x000fe400078e0a5c */
[----:B------:R-:W-:Y:S01]  /*43d0*/  @!P5 IMAD.MOV R5, RZ, RZ, -R5 ;  /* 0x000000ffff05d224 */ /* 0x000fe200078e0a05 */
[C---:B------:R-:W-:Y:S01]  /*43e0*/  ISETP.GT.U32.AND P5, PT, R92.reuse, R54, PT ;  /* 0x000000365c00720c */ /* 0x040fe20003fa4070 */
[----:B------:R-:W-:Y:S01]  /*43f0*/  @!P2 IMAD.MOV R51, RZ, RZ, -R51 ;  /* 0x000000ffff33a224 */ /* 0x000fe200078e0a33 */
[----:B------:R-:W-:Y:S02]  /*4400*/  ISETP.GE.AND P1, PT, R55, RZ, PT ;  /* 0x000000ff3700720c */ /* 0x000fe40003f26270 */
[C---:B------:R-:W-:Y:S02]  /*4410*/  ISETP.GT.U32.AND P2, PT, R92.reuse, R0, PT ;  /* 0x000000005c00720c */ /* 0x040fe40003f44070 */
[----:B------:R-:W-:Y:S02]  /*4420*/  IABS R55, R57 ;  /* 0x0000003900377213 */ /* 0x000fe40000000000 */
[----:B------:R-:W-:Y:S01]  /*4430*/  ISETP.GT.U32.AND P3, PT, R92, R53, PT ;  /* 0x000000355c00720c */ /* 0x000fe20003f64070 */
[----:B------:R-:W-:Y:S01]  /*4440*/  VIADD R4, R83, 0x4b ;  /* 0x0000004b53047836 */ /* 0x000fe20000000000 */
[----:B------:R-:W-:Y:S01]  /*4450*/  ISETP.GE.AND P4, PT, R58, RZ, PT ;  /* 0x000000ff3a00720c */ /* 0x000fe20003f86270 */
[----:B------:R-:W-:-:S03]  /*4460*/  IMAD.HI.U32 R3, R80, R55, RZ ;  /* 0x0000003750037227 */ /* 0x000fc600078e00ff */
[----:B------:R-:W-:Y:S01]  /*4470*/  IABS R56, R4 ;  /* 0x0000000400387213 */ /* 0x000fe20000000000 */
[----:B------:R-:W-:Y:S02]  /*4480*/  IMAD.MOV R3, RZ, RZ, -R3 ;  /* 0x000000ffff037224 */ /* 0x000fe400078e0a03 */
[--C-:B------:R-:W-:Y:S02]  /*4490*/  @!P5 IMAD.IADD R54, R54, 0x1, -R92.reuse ;  /* 0x000000013636d824 */ /* 0x100fe400078e0a5c */
[--C-:B------:R-:W-:Y:S01]  /*44a0*/  @!P2 IMAD.IADD R0, R0, 0x1, -R92.reuse ;  /* 0x000000010000a824 */ /* 0x100fe200078e0a5c */
[----:B------:R-:W-:Y:S01]  /*44b0*/  ISETP.GE.AND P2, PT, R57, RZ, PT ;  /* 0x000000ff3900720c */ /* 0x000fe20003f46270 */
[----:B------:R-:W-:Y:S01]  /*44c0*/  @!P3 IMAD.IADD R53, R53, 0x1, -R92 ;  /* 0x000000013535b824 */ /* 0x000fe200078e0a5c */
[C---:B------:R-:W-:Y:S01]  /*44d0*/  ISETP.GT.U32.AND P5, PT, R92.reuse, R54, PT ;  /* 0x000000365c00720c */ /* 0x040fe20003fa4070 */
[----:B------:R-:W-:Y:S02]  /*44e0*/  IMAD R55, R92, R3, R55 ;  /* 0x000000035c377224 */ /* 0x000fe400078e0237 */
[----:B------:R-:W-:Y:S01]  /*44f0*/  IMAD.HI.U32 R57, R80, R56, RZ ;  /* 0x0000003850397227 */ /* 0x000fe200078e00ff */
[----:B------:R0:W-:Y:S03]  /*4500*/  STL [R1+0x1274], R5 ;  /* 0x0012740501007387 */ /* 0x0001e60000100800 */
[----:B------:R-:W-:Y:S01]  /*4510*/  @!P4 IMAD.MOV R53, RZ, RZ, -R53 ;  /* 0x000000ffff35c224 */ /* 0x000fe200078e0a35 */
[----:B------:R-:W-:Y:S01]  /*4520*/  ISETP.GT.U32.AND P4, PT, R92, R55, PT ;  /* 0x000000375c00720c */ /* 0x000fe20003f84070 */
[----:B------:R-:W-:-:S02]  /*4530*/  @!P1 IMAD.MOV R52, RZ, RZ, -R52 ;  /* 0x000000ffff349224 */ /* 0x000fc400078e0a34 */
[----:B0-----:R-:W-:Y:S02]  /*4540*/  IMAD.MOV.U32 R5, RZ, RZ, R0 ;  /* 0x000000ffff057224 */ /* 0x001fe400078e0000 */
[----:B------:R-:W-:Y:S01]  /*4550*/  IMAD.MOV R0, RZ, RZ, -R57 ;  /* 0x000000ffff007224 */ /* 0x000fe200078e0a39 */
[----:B------:R-:W-:Y:S01]  /*4560*/  ISETP.GE.AND P1, PT, R2, RZ, PT ;  /* 0x000000ff0200720c */ /* 0x000fe20003f26270 */
[C---:B------:R-:W-:Y:S02]  /*4570*/  VIADD R2, R83.reuse, 0x4c ;  /* 0x0000004c53027836 */ /* 0x040fe40000000000 */
[----:B------:R-:W-:Y:S01]  /*4580*/  IMAD R56, R92, R0, R56 ;  /* 0x000000005c387224 */ /* 0x000fe200078e0238 */
[----:B------:R-:W-:Y:S01]  /*4590*/  ISETP.GE.AND P3, PT, R4, RZ, PT ;  /* 0x000000ff0400720c */ /* 0x000fe20003f66270 */
[----:B------:R-:W-:Y:S02]  /*45a0*/  VIADD R60, R83, 0x4d ;  /* 0x0000004d533c7836 */ /* 0x000fe40000000000 */
[----:B------:R-:W-:Y:S01]  /*45b0*/  @!P5 IMAD.IADD R54, R54, 0x1, -R92 ;  /* 0x000000013636d824 */ /* 0x000fe200078e0a5c */
[----:B------:R-:W-:-:S02]  /*45c0*/  ISETP.GT.U32.AND P5, PT, R92, R56, PT ;  /* 0x000000385c00720c */ /* 0x000fc40003fa4070 */
[----:B------:R-:W-:Y:S01]  /*45d0*/  IABS R4, R2 ;  /* 0x0000000200047213 */ /* 0x000fe20000000000 */
[----:B------:R-:W-:Y:S01]  /*45e0*/  @!P4 IMAD.IADD R55, R55, 0x1, -R92 ;  /* 0x000000013737c824 */ /* 0x000fe200078e0a5c */
[----:B------:R-:W-:Y:S01]  /*45f0*/  IABS R63, R60 ;  /* 0x0000003c003f7213 */ /* 0x000fe20000000000 */
[----:B------:R-:W-:Y:S02]  /*4600*/  @!P0 IMAD.MOV R5, RZ, RZ, -R5 ;  /* 0x000000ffff058224 */ /* 0x000fe400078e0a05 */
[----:B------:R-:W-:Y:S01]  /*4610*/  IMAD.MOV.U32 R57, RZ, RZ, R4 ;  /* 0x000000ffff397224 */ /* 0x000fe200078e0004 */
[----:B------:R-:W-:Y:S01]  /*4620*/  ISETP.GT.U32.AND P4, PT, R92, R55, PT ;  /* 0x000000375c00720c */ /* 0x000fe20003f84070 */
[----:B------:R-:W-:Y:S01]  /*4630*/  VIADD R3, R83, 0x4e ;  /* 0x0000004e53037836 */ /* 0x000fe20000000000 */
[----:B------:R-:W-:Y:S01]  /*4640*/  ISETP.GE.AND P0, PT, R2, RZ, PT ;  /* 0x000000ff0200720c */ /* 0x000fe20003f06270 */
[----:B------:R-:W-:-:S04]  /*4650*/  IMAD.HI.U32 R4, R80, R63, RZ ;  /* 0x0000003f50047227 */ /* 0x000fc800078e00ff */
[----:B------:R-:W-:Y:S01]  /*4660*/  IMAD.HI.U32 R2, R80, R57, RZ ;  /* 0x0000003950027227 */ /* 0x000fe200078e00ff */
[----:B------:R-:W-:-:S03]  /*4670*/  IABS R62, R3 ;  /* 0x00000003003e7213 */ /* 0x000fc60000000000 */
[----:B------:R-:W-:Y:S02]  /*4680*/  IMAD.MOV R4, RZ, RZ, -R4 ;  /* 0x000000ffff047224 */ /* 0x000fe400078e0a04 */
[----:B------:R-:W-:Y:S02]  /*4690*/  @!P5 IMAD.IADD R56, R56, 0x1, -R92 ;  /* 0x000000013838d824 */ /* 0x000fe400078e0a5c */
[----:B------:R-:W-:Y:S02]  /*46a0*/  IMAD.MOV R2, RZ, RZ, -R2 ;  /* 0x000000ffff027224 */ /* 0x000fe400078e0a02 */
[C---:B------:R-:W-:Y:S01]  /*46b0*/  IMAD R63, R92.reuse, R4, R63 ;  /* 0x000000045c3f7224 */ /* 0x040fe200078e023f */
[C---:B------:R-:W-:Y:S01]  /*46c0*/  ISETP.GT.U32.AND P5, PT, R92.reuse, R56, PT ;  /* 0x000000385c00720c */ /* 0x040fe20003fa4070 */
[----:B------:R-:W-:Y:S02]  /*46d0*/  IMAD R57, R92, R2, R57 ;  /* 0x000000025c397224 */ /* 0x000fe400078e0239 */
[----:B------:R-:W-:-:S02]  /*46e0*/  VIADD R61, R83, 0x4f ;  /* 0x0000004f533d7836 */ /* 0x000fc40000000000 */
[----:B------:R-:W-:-:S04]  /*46f0*/  IMAD.HI.U32 R2, R80, R62, RZ ;  /* 0x0000003e50027227 */ /* 0x000fc800078e00ff */
[----:B------:R-:W-:Y:S01]  /*4700*/  @!P4 IMAD.IADD R55, R55, 0x1, -R92 ;  /* 0x000000013737c824 */ /* 0x000fe200078e0a5c */
[C---:B------:R-:W-:Y:S01]  /*4710*/  ISETP.GT.U32.AND P4, PT, R92.reuse, R63, PT ;  /* 0x0000003f5c00720c */ /* 0x040fe20003f84070 */
[----:B------:R-:W-:Y:S01]  /*4720*/  IMAD.MOV R2, RZ, RZ, -R2 ;  /* 0x000000ffff027224 */ /* 0x000fe200078e0a02 */
[----:B------:R-:W-:Y:S01]  /*4730*/  IABS R0, R61 ;  /* 0x0000003d00007213 */ /* 0x000fe20000000000 */
[----:B------:R-:W-:Y:S01]  /*4740*/  @!P1 IMAD.MOV R54, RZ, RZ, -R54 ;  /* 0x000000ffff369224 */ /* 0x000fe200078e0a36 */
[C---:B------:R-:W-:Y:S01]  /*4750*/  ISETP.GT.U32.AND P1, PT, R92.reuse, R57, PT ;  /* 0x000000395c00720c */ /* 0x040fe20003f24070 */
[----:B------:R-:W-:Y:S02]  /*4760*/  IMAD R62, R92, R2, R62 ;  /* 0x000000025c3e7224 */ /* 0x000fe400078e023e */
[----:B------:R-:W-:-:S04]  /*4770*/  IMAD.HI.U32 R59, R80, R0, RZ ;  /* 0x00000000503b7227 */ /* 0x000fc800078e00ff */
[--C-:B------:R-:W-:Y:S01]  /*4780*/  @!P5 IMAD.IADD R56, R56, 0x1, -R92.reuse ;  /* 0x000000013838d824 */ /* 0x100fe200078e0a5c */
[C---:B------:R-:W-:Y:S01]  /*4790*/  ISETP.GT.U32.AND P5, PT, R92.reuse, R62, PT ;  /* 0x0000003e5c00720c */ /* 0x040fe20003fa4070 */
[----:B------:R-:W-:Y:S02]  /*47a0*/  VIADD R4, R83, 0x50 ;  /* 0x0000005053047836 */ /* 0x000fe40000000000 */
[----:B------:R-:W-:Y:S02]  /*47b0*/  IMAD.MOV R59, RZ, RZ, -R59 ;  /* 0x000000ffff3b7224 */ /* 0x000fe400078e0a3b */
[----:B------:R-:W-:Y:S01]  /*47c0*/  @!P4 IMAD.IADD R63, R63, 0x1, -R92 ;  /* 0x000000013f3fc824 */ /* 0x000fe200078e0a5c */
[----:B------:R-:W-:Y:S01]  /*47d0*/  IABS R58, R4 ;  /* 0x00000004003a7213 */ /* 0x000fe20000000000 */
[----:B------:R-:W-:Y:S02]  /*47e0*/  IMAD R0, R92, R59, R0 ;  /* 0x0000003b5c007224 */ /* 0x000fe400078e0200 */
[----:B------:R-:W-:-:S02]  /*47f0*/  @!P1 IMAD.IADD R57, R57, 0x1, -R92 ;  /* 0x0000000139399824 */ /* 0x000fc400078e0a5c */
[----:B------:R-:W-:Y:S01]  /*4800*/  @!P3 IMAD.MOV R56, RZ, RZ, -R56 ;  /* 0x000000ffff38b224 */ /* 0x000fe200078e0a38 */
[C---:B------:R-:W-:Y:S01]  /*4810*/  ISETP.GT.U32.AND P3, PT, R92.reuse, R63, PT ;  /* 0x0000003f5c00720c */ /* 0x040fe20003f64070 */
[----:B------:R-:W-:Y:S01]  /*4820*/  @!P2 IMAD.MOV R55, RZ, RZ, -R55 ;  /* 0x000000ffff37a224 */ /* 0x000fe200078e0a37 */
[----:B------:R-:W-:Y:S01]  /*4830*/  ISETP.GT.U32.AND P2, PT, R92, R0, PT ;  /* 0x000000005c00720c */ /* 0x000fe20003f44070 */
[----:B------:R-:W-:Y:S02]  /*4840*/  VIADD R2, R83, 0x51 ;  /* 0x0000005153027836 */ /* 0x000fe40000000000 */
[----:B------:R-:W-:Y:S01]  /*4850*/  IMAD.HI.U32 R65, R80, R58, RZ ;  /* 0x0000003a50417227 */ /* 0x000fe200078e00ff */
[----:B------:R-:W-:-:S03]  /*4860*/  ISETP.GT.U32.AND P1, PT, R92, R57, PT ;  /* 0x000000395c00720c */ /* 0x000fc60003f24070 */
[----:B------:R-:W-:Y:S01]  /*4870*/  @!P5 IMAD.IADD R62, R62, 0x1, -R92 ;  /* 0x000000013e3ed824 */ /* 0x000fe200078e0a5c */
[----:B------:R-:W-:Y:S01]  /*4880*/  IABS R59, R2 ;  /* 0x00000002003b7213 */ /* 0x000fe20000000000 */
[----:B------:R-:W-:Y:S01]  /*4890*/  IMAD.MOV R65, RZ, RZ, -R65 ;  /* 0x000000ffff417224 */ /* 0x000fe200078e0a41 */
[----:B------:R-:W-:Y:S02]  /*48a0*/  ISETP.GE.AND P4, PT, R60, RZ, PT ;  /* 0x000000ff3c00720c */ /* 0x000fe40003f86270 */
[C---:B------:R-:W-:Y:S01]  /*48b0*/  ISETP.GT.U32.AND P5, PT, R92.reuse, R62, PT ;  /* 0x0000003e5c00720c */ /* 0x040fe20003fa4070 */
[----:B------:R-:W-:Y:S02]  /*48c0*/  IMAD R58, R92, R65, R58 ;  /* 0x000000415c3a7224 */ /* 0x000fe400078e023a */
[----:B------:R-:W-:Y:S01]  /*48d0*/  IMAD.HI.U32 R64, R80, R59, RZ ;  /* 0x0000003b50407227 */ /* 0x000fe200078e00ff */
[----:B------:R0:W-:Y:S03]  /*48e0*/  STL [R1+0x1260], R5 ;  /* 0x0012600501007387 */ /* 0x0001e60000100800 */
[--C-:B------:R-:W-:Y:S01]  /*48f0*/  @!P3 IMAD.IADD R63, R63, 0x1, -R92.reuse ;  /* 0x000000013f3fb824 */ /* 0x100fe200078e0a5c */
[----:B------:R-:W-:Y:S01]  /*4900*/  ISETP.GT.U32.AND P3, PT, R92, R58, PT ;  /* 0x0000003a5c00720c */ /* 0x000fe20003f64070 */
[----:B------:R-:W-:-:S02]  /*4910*/  @!P2 IMAD.IADD R0, R0, 0x1, -R92 ;  /* 0x000000010000a824 */ /* 0x000fc400078e0a5c */
[----:B------:R-:W-:Y:S02]  /*4920*/  IMAD.MOV R64, RZ, RZ, -R64 ;  /* 0x000000ffff407224 */ /* 0x000fe400078e0a40 */
[--C-:B------:R-:W-:Y:S01]  /*4930*/  @!P1 IMAD.IADD R57, R57, 0x1, -R92.reuse ;  /* 0x0000000139399824 */ /* 0x100fe200078e0a5c */
[----:B------:R-:W-:Y:S01]  /*4940*/  ISETP.GE.AND P1, PT, R3, RZ, PT ;  /* 0x000000ff0300720c */ /* 0x000fe20003f26270 */
[----:B0-----:R-:W-:Y:S01]  /*4950*/  IMAD.MOV.U32 R5, RZ, RZ, R63 ;  /* 0x000000ffff057224 */ /* 0x001fe200078e003f */
[C---:B------:R-:W-:Y:S01]  /*4960*/  ISETP.GT.U32.AND P2, PT, R92.reuse, R0, PT ;  /* 0x000000005c00720c */ /* 0x040fe20003f44070 */
[----:B------:R-:W-:Y:S02]  /*4970*/  VIADD R3, R83, 0x52 ;  /* 0x0000005253037836 */ /* 0x000fe40000000000 */
[----:B------:R-:W-:Y:S02]  /*4980*/  IMAD R59, R92, R64, R59 ;  /* 0x000000405c3b7224 */ /* 0x000fe400078e023b */
[----:B------:R-:W-:Y:S01]  /*4990*/  @!P4 IMAD.MOV R5, RZ, RZ, -R5 ;  /* 0x000000ffff05c224 */ /* 0x000fe200078e0a05 */
[----:B------:R-:W-:Y:S01]  /*49a0*/  IABS R60, R3 ;  /* 0x00000003003c7213 */ /* 0x000fe20000000000 */
[----:B------:R-:W-:-:S02]  /*49b0*/  @!P5 IMAD.IADD R62, R62, 0x1, -R92 ;  /* 0x000000013e3ed824 */ /* 0x000fc400078e0a5c */
[----:B------:R-:W-:Y:S01]  /*49c0*/  @!P0 IMAD.MOV R57, RZ, RZ, -R57 ;  /* 0x000000ffff398224 */ /* 0x000fe200078e0a39 */
[----:B------:R-:W-:Y:S01]  /*49d0*/  ISETP.GT.U32.AND P0, PT, R92, R59, PT ;  /* 0x0000003b5c00720c */ /* 0x000fe20003f04070 */
[----:B------:R0:W-:Y:S01]  /*49e0*/  STL [R1+0x11f0], R5 ;  /* 0x0011f00501007387 */ /* 0x0001e20000100800 */
[----:B------:R-:W-:Y:S01]  /*49f0*/  ISETP.GE.AND P5, PT, R61, RZ, PT ;  /* 0x000000ff3d00720c */ /* 0x000fe20003fa6270 */
[----:B------:R-:W-:Y:S02]  /*4a00*/  @!P3 IMAD.IADD R58, R58, 0x1, -R92 ;  /* 0x000000013a3ab824 */ /* 0x000fe400078e0a5c */
[----:B------:R-:W-:-:S04]  /*4a10*/  IMAD.HI.U32 R64, R80, R60, RZ ;  /* 0x0000003c50407227 */ /* 0x000fc800078e00ff */
[----:B0-----:R-:W-:Y:S01]  /*4a20*/  IMAD.MOV.U32 R5, RZ, RZ, R62 ;  /* 0x000000ffff057224 */ /* 0x001fe200078e003e */
[----:B------:R-:W-:Y:S01]  /*4a30*/  ISETP.GT.U32.AND P3, PT, R92, R58, PT ;  /* 0x0000003a5c00720c */ /* 0x000fe20003f64070 */
[----:B------:R-:W-:Y:S02]  /*4a40*/  IMAD.MOV R64, RZ, RZ, -R64 ;  /* 0x000000ffff407224 */ /* 0x000fe400078e0a40 */
[----:B------:R-:W-:Y:S02]  /*4a50*/  @!P1 IMAD.MOV R5, RZ, RZ, -R5 ;  /* 0x000000ffff059224 */ /* 0x000fe400078e0a05 */
[----:B------:R-:W-:Y:S01]  /*4a60*/  @!P2 IMAD.IADD R0, R0, 0x1, -R92 ;  /* 0x000000010000a824 */ /* 0x000fe200078e0a5c */
[----:B------:R-:W-:Y:S01]  /*4a70*/  ISETP.GE.AND P4, PT, R4, RZ, PT ;  /* 0x000000ff0400720c */ /* 0x000fe20003f86270 */
[----:B------:R-:W-:Y:S01]  /*4a80*/  IMAD R60, R92, R64, R60 ;  /* 0x000000405c3c7224 */ /* 0x000fe200078e023c */
[----:B------:R0:W-:Y:S01]  /*4a90*/  STL [R1+0x11fc], R5 ;  /* 0x0011fc0501007387 */ /* 0x0001e20000100800 */
[----:B------:R-:W-:-:S02]  /*4aa0*/  @!P0 IMAD.IADD R59, R59, 0x1, -R92 ;  /* 0x000000013b3b8824 */ /* 0x000fc400078e0a5c */
[----:B------:R-:W-:Y:S02]  /*4ab0*/  VIADD R4, R83, 0x53 ;  /* 0x0000005353047836 */ /* 0x000fe40000000000 */
[----:B0-----:R-:W-:Y:S01]  /*4ac0*/  IMAD.MOV.U32 R5, RZ, RZ, R0 ;  /* 0x000000ffff057224 */ /* 0x001fe200078e0000 */
[----:B------:R-:W-:-:S03]  /*4ad0*/  ISETP.GT.U32.AND P0, PT, R92, R59, PT ;  /* 0x0000003b5c00720c */ /* 0x000fc60003f04070 */
[----:B------:R-:W-:Y:S01]  /*4ae0*/  @!P5 IMAD.MOV R5, RZ, RZ, -R5 ;  /* 0x000000ffff05d224 */ /* 0x000fe200078e0a05 */
[----:B------:R-:W-:Y:S02]  /*4af0*/  ISETP.GT.U32.AND P5, PT, R92, R60, PT ;  /* 0x0000003c5c00720c */ /* 0x000fe40003fa4070 */
[----:B------:R-:W-:Y:S01]  /*4b00*/  IABS R61, R4 ;  /* 0x00000004003d7213 */ /* 0x000fe20000000000 */
[----:B------:R-:W-:Y:S01]  /*4b10*/  @!P3 IMAD.IADD R58, R58, 0x1, -R92 ;  /* 0x000000013a3ab824 */ /* 0x000fe200078e0a5c */
[----:B------:R-:W-:Y:S02]  /*4b20*/  ISETP.GE.AND P2, PT, R2, RZ, PT ;  /* 0x000000ff0200720c */ /* 0x000fe40003f46270 */
[----:B------:R-:W-:Y:S01]  /*4b30*/  ISETP.GE.AND P3, PT, R4, RZ, PT ;  /* 0x000000ff0400720c */ /* 0x000fe20003f66270 */
[----:B------:R-:W-:Y:S01]  /*4b40*/  IMAD.HI.U32 R4, R80, R61, RZ ;  /* 0x0000003d50047227 */ /* 0x000fe200078e00ff */
[----:B------:R-:W-:-:S03]  /*4b50*/  ISETP.GE.AND P1, PT, R3, RZ, PT ;  /* 0x000000ff0300720c */ /* 0x000fc60003f26270 */
[C---:B------:R-:W-:Y:S02]  /*4b60*/  VIADD R3, R83.reuse, 0x54 ;  /* 0x0000005453037836 */ /* 0x040fe40000000000 */
[----:B------:R-:W-:Y:S02]  /*4b70*/  IMAD.MOV R4, RZ, RZ, -R4 ;  /* 0x000000ffff047224 */ /* 0x000fe400078e0a04 */
[----:B------:R-:W-:Y:S01]  /*4b80*/  VIADD R2, R83, 0x55 ;  /* 0x0000005553027836 */ /* 0x000fe20000000000 */
[----:B------:R-:W-:Y:S01]  /*4b90*/  IABS R62, R3 ;  /* 0x00000003003e7213 */ /* 0x000fe20000000000 */
[--C-:B------:R-:W-:Y:S02]  /*4ba0*/  @!P5 IMAD.IADD R60, R60, 0x1, -R92.reuse ;  /* 0x000000013c3cd824 */ /* 0x100fe400078e0a5c */
[----:B------:R-:W-:Y:S02]  /*4bb0*/  @!P0 IMAD.IADD R59, R59, 0x1, -R92 ;  /* 0x000000013b3b8824 */ /* 0x000fe400078e0a5c */
[----:B------:R-:W-:Y:S01]  /*4bc0*/  IMAD R61, R92, R4, R61 ;  /* 0x000000045c3d7224 */ /* 0x000fe200078e023d */
[----:B------:R-:W-:Y:S01]  /*4bd0*/  IABS R0, R2 ;  /* 0x0000000200007213 */ /* 0x000fe20000000000 */
[----:B------:R-:W-:Y:S01]  /*4be0*/  @!P2 IMAD.MOV R59, RZ, RZ, -R59 ;  /* 0x000000ffff3ba224 */ /* 0x000fe200078e0a3b */
[----:B------:R-:W-:Y:S01]  /*4bf0*/  ISETP.GE.AND P0, PT, R3, RZ, PT ;  /* 0x000000ff0300720c */ /* 0x000fe20003f06270 */
[----:B------:R-:W-:Y:S01]  /*4c00*/  IMAD.HI.U32 R3, R80, R62, RZ ;  /* 0x0000003e50037227 */ /* 0x000fe200078e00ff */
[----:B------:R-:W-:-:S02]  /*4c10*/  ISETP.GT.U32.AND P5, PT, R92, R60, PT ;  /* 0x0000003c5c00720c */ /* 0x000fc40003fa4070 */
[----:B------:R-:W-:Y:S01]  /*4c20*/  ISETP.GT.U32.AND P2, PT, R92, R61, PT ;  /* 0x0000003d5c00720c */ /* 0x000fe20003f44070 */
[----:B------:R-:W-:-:S04]  /*4c30*/  IMAD.HI.U32 R63, R80, R0, RZ ;  /* 0x00000000503f7227 */ /* 0x000fc800078e00ff */
[----:B------:R-:W-:Y:S02]  /*4c40*/  IMAD.MOV R3, RZ, RZ, -R3 ;  /* 0x000000ffff037224 */ /* 0x000fe400078e0a03 */
[----:B------:R-:W-:Y:S01]  /*4c50*/  @!P4 IMAD.MOV R58, RZ, RZ, -R58 ;  /* 0x000000ffff3ac224 */ /* 0x000fe200078e0a3a */
[----:B------:R-:W-:Y:S01]  /*4c60*/  ISETP.GE.AND P4, PT, R2, RZ, PT ;  /* 0x000000ff0200720c */ /* 0x000fe20003f86270 */
[----:B------:R-:W-:Y:S02]  /*4c70*/  IMAD.MOV R2, RZ, RZ, -R63 ;  /* 0x000000ffff027224 */ /* 0x000fe400078e0a3f */
[C---:B------:R-:W-:Y:S02]  /*4c80*/  IMAD R62, R92.reuse, R3, R62 ;  /* 0x000000035c3e7224 */ /* 0x040fe400078e023e */
[----:B------:R-:W-:Y:S02]  /*4c90*/  VIADD R6, R83, 0x56 ;  /* 0x0000005653067836 */ /* 0x000fe40000000000 */
[----:B------:R-:W-:-:S02]  /*4ca0*/  IMAD R9, R92, R2, R0 ;  /* 0x000000025c097224 */ /* 0x000fc400078e0200 */
[--C-:B------:R-:W-:Y:S01]  /*4cb0*/  @!P5 IMAD.IADD R60, R60, 0x1, -R92.reuse ;  /* 0x000000013c3cd824 */ /* 0x100fe200078e0a5c */
[C---:B------:R-:W-:Y:S01]  /*4cc0*/  ISETP.GT.U32.AND P5, PT, R92.reuse, R62, PT ;  /* 0x0000003e5c00720c */ /* 0x040fe20003fa4070 */
[----:B------:R-:W-:Y:S01]  /*4cd0*/  @!P2 IMAD.IADD R61, R61, 0x1, -R92 ;  /* 0x000000013d3da824 */ /* 0x000fe200078e0a5c */
[----:B------:R-:W-:Y:S01]  /*4ce0*/  IABS R3, R6 ;  /* 0x0000000600037213 */ /* 0x000fe20000000000 */
[----:B------:R-:W-:Y:S01]  /*4cf0*/  @!P1 IMAD.MOV R60, RZ, RZ, -R60 ;  /* 0x000000ffff3c9224 */ /* 0x000fe200078e0a3c */
[C---:B------:R-:W-:Y:S02]  /*4d00*/  ISETP.GT.U32.AND P1, PT, R92.reuse, R9, PT ;  /* 0x000000095c00720c */ /* 0x040fe40003f24070 */
[----:B------:R-:W-:Y:S01]  /*4d10*/  ISETP.GT.U32.AND P2, PT, R92, R61, PT ;  /* 0x0000003d5c00720c */ /* 0x000fe20003f44070 */
[----:B------:R-:W-:Y:S01]  /*4d20*/  IMAD.HI.U32 R4, R80, R3, RZ ;  /* 0x0000000350047227 */ /* 0x000fe200078e00ff */
[----:B------:R0:W-:Y:S03]  /*4d30*/  STL [R1+0x11f8], R5 ;  /* 0x0011f80501007387 */ /* 0x0001e60000100800 */
[----:B------:R-:W-:-:S02]  /*4d40*/  VIADD R2, R83, 0x58 ;  /* 0x0000005853027836 */ /* 0x000fc40000000000 */
[C---:B------:R-:W-:Y:S02]  /*4d50*/  VIADD R67, R83.reuse, 0x59 ;  /* 0x0000005953437836 */ /* 0x040fe40000000000 */
[----:B------:R-:W-:Y:S01]  /*4d60*/  IMAD.MOV R4, RZ, RZ, -R4 ;  /* 0x000000ffff047224 */ /* 0x000fe200078e0a04 */
[----:B------:R-:W-:Y:S01]  /*4d70*/  IABS R63, R2 ;  /* 0x00000002003f7213 */ /* 0x000fe20000000000 */
[--C-:B------:R-:W-:Y:S02]  /*4d80*/  @!P5 IMAD.IADD R62, R62, 0x1, -R92.reuse ;  /* 0x000000013e3ed824 */ /* 0x100fe400078e0a5c */
[----:B0-----:R-:W-:Y:S01]  /*4d90*/  VIADD R5, R83, 0x57 ;  /* 0x0000005753057836 */ /* 0x001fe20000000000 */
[----:B------:R-:W-:Y:S01]  /*4da0*/  IABS R64, R67 ;  /* 0x0000004300407213 */ /* 0x000fe20000000000 */
[C---:B------:R-:W-:Y:S01]  /*4db0*/  IMAD R7, R92.reuse, R4, R3 ;  /* 0x000000045c077224 */ /* 0x040fe200078e0203 */
[C---:B------:R-:W-:Y:S01]  /*4dc0*/  ISETP.GT.U32.AND P5, PT, R92.reuse, R62, PT ;  /* 0x0000003e5c00720c */ /* 0x040fe20003fa4070 */
[--C-:B------:R-:W-:Y:S01]  /*4dd0*/  @!P1 IMAD.IADD R9, R9, 0x1, -R92.reuse ;  /* 0x0000000109099824 */ /* 0x100fe200078e0a5c */
[----:B------:R-:W-:Y:S01]  /*4de0*/  IABS R66, R5 ;  /* 0x0000000500427213 */ /* 0x000fe20000000000 */
[----:B------:R-:W-:Y:S01]  /*4df0*/  @!P2 IMAD.IADD R61, R61, 0x1, -R92 ;  /* 0x000000013d3da824 */ /* 0x000fe200078e0a5c */
[----:B------:R-:W-:Y:S01]  /*4e00*/  ISETP.GT.U32.AND P2, PT, R92, R7, PT ;  /* 0x000000075c00720c */ /* 0x000fe20003f44070 */
[----:B------:R-:W-:Y:S01]  /*4e10*/  IMAD.HI.U32 R0, R80, R63, RZ ;  /* 0x0000003f50007227 */ /* 0x000fe200078e00ff */
[----:B------:R-:W-:-:S03]  /*4e20*/  ISETP.GT.U32.AND P1, PT, R92, R9, PT ;  /* 0x000000095c00720c */ /* 0x000fc60003f24070 */
[----:B------:R-:W-:-:S04]  /*4e30*/  IMAD.HI.U32 R4, R80, R64, RZ ;  /* 0x0000004050047227 */ /* 0x000fc800078e00ff */
[----:B------:R-:W-:Y:S02]  /*4e40*/  IMAD.MOV R0, RZ, RZ, -R0 ;  /* 0x000000ffff007224 */ /* 0x000fe400078e0a00 */
[----:B------:R-:W-:-:S04]  /*4e50*/  IMAD.HI.U32 R68, R80, R66, RZ ;  /* 0x0000004250447227 */ /* 0x000fc800078e00ff */
[----:B------:R-:W-:Y:S02]  /*4e60*/  IMAD.MOV R4, RZ, RZ, -R4 ;  /* 0x000000ffff047224 */ /* 0x000fe400078e0a04 */
[C---:B------:R-:W-:Y:S02]  /*4e70*/  IMAD R63, R92.reuse, R0, R63 ;  /* 0x000000005c3f7224 */ /* 0x040fe400078e023f */
[----:B------:R-:W-:Y:S02]  /*4e80*/  IMAD.MOV R68, RZ, RZ, -R68 ;  /* 0x000000ffff447224 */ /* 0x000fe400078e0a44 */
[----:B------:R-:W-:Y:S01]  /*4e90*/  IMAD R64, R92, R4, R64 ;  /* 0x000000045c407224 */ /* 0x000fe200078e0240 */
[----:B------:R0:W-:Y:S01]  /*4ea0*/  STL [R1+0x141c], R5 ;  /* 0x00141c0501007387 */ /* 0x0001e20000100800 */
[----:B------:R-:W-:Y:S02]  /*4eb0*/  VIADD R3, R83, 0x5a ;  /* 0x0000005a53037836 */ /* 0x000fe40000000000 */
[--C-:B------:R-:W-:Y:S01]  /*4ec0*/  @!P5 IMAD.IADD R62, R62, 0x1, -R92.reuse ;  /* 0x000000013e3ed824 */ /* 0x100fe200078e0a5c */
[C---:B------:R-:W-:Y:S01]  /*4ed0*/  ISETP.GT.U32.AND P5, PT, R92.reuse, R63, PT ;  /* 0x0000003f5c00720c */ /* 0x040fe20003fa4070 */
[----:B------:R-:W-:Y:S01]  /*4ee0*/  @!P2 IMAD.IADD R7, R7, 0x1, -R92 ;  /* 0x000000010707a824 */ /* 0x000fe200078e0a5c */
[C---:B------:R-:W-:Y:S01]  /*4ef0*/  ISETP.GT.U32.AND P2, PT, R92.reuse, R64, PT ;  /* 0x000000405c00720c */ /* 0x040fe20003f44070 */
[----:B0-----:R-:W-:Y:S01]  /*4f00*/  IMAD R5, R92, R68, R66 ;  /* 0x000000445c057224 */ /* 0x001fe200078e0242 */
[----:B------:R-:W-:Y:S01]  /*4f10*/  IABS R65, R3 ;  /* 0x0000000300417213 */ /* 0x000fe20000000000 */
[----:B------:R-:W-:-:S02]  /*4f20*/  @!P1 IMAD.IADD R9, R9, 0x1, -R92 ;  /* 0x0000000109099824 */ /* 0x000fc400078e0a5c */
[----:B------:R-:W-:Y:S01]  /*4f30*/  VIADD R0, R83, 0x5b ;  /* 0x0000005b53007836 */ /* 0x000fe20000000000 */
[----:B------:R-:W-:Y:S01]  /*4f40*/  ISETP.GT.U32.AND P1, PT, R92, R5, PT ;  /* 0x000000055c00720c */ /* 0x000fe20003f24070 */
[----:B------:R-:W-:-:S03]  /*4f50*/  IMAD.HI.U32 R68, R80, R65, RZ ;  /* 0x0000004150447227 */ /* 0x000fc600078e00ff */
[----:B------:R-:W-:Y:S01]  /*4f60*/  IABS R66, R0 ;  /* 0x0000000000427213 */ /* 0x000fe20000000000 */
[----:B------:R-:W-:Y:S02]  /*4f70*/  @!P5 IMAD.IADD R63, R63, 0x1, -R92 ;  /* 0x000000013f3fd824 */ /* 0x000fe400078e0a5c */
[----:B------:R-:W-:Y:S01]  /*4f80*/  @!P3 IMAD.MOV R61, RZ, RZ, -R61 ;  /* 0x000000ffff3db224 */ /* 0x000fe200078e0a3d */
[----:B------:R-:W-:Y:S01]  /*4f90*/  ISETP.GE.AND P3, PT, R2, RZ, PT ;  /* 0x000000ff0200720c */ /* 0x000fe20003f66270 */
[----:B------:R-:W-:Y:S02]  /*4fa0*/  IMAD.MOV R68, RZ, RZ, -R68 ;  /* 0x000000ffff447224 */ /* 0x000fe400078e0a44 */
[----:B------:R-:W-:Y:S02]  /*4fb0*/  VIADD R4, R83, 0x5c ;  /* 0x0000005c53047836 */ /* 0x000fe40000000000 */
[----:B------:R-:W-:Y:S02]  /*4fc0*/  @!P2 IMAD.IADD R64, R64, 0x1, -R92 ;  /* 0x000000014040a824 */ /* 0x000fe400078e0a5c */
[----:B------:R-:W-:Y:S01]  /*4fd0*/  IMAD.HI.U32 R2, R80, R66, RZ ;  /* 0x0000004250027227 */ /* 0x000fe200078e00ff */
[----:B------:R-:W-:-:S03]  /*4fe0*/  ISETP.GT.U32.AND P5, PT, R92, R63, PT ;  /* 0x0000003f5c00720c */ /* 0x000fc60003fa4070 */
[----:B------:R-:W-:Y:S01]  /*4ff0*/  @!P1 IMAD.IADD R5, R5, 0x1, -R92 ;  /* 0x0000000105059824 */ /* 0x000fe200078e0a5c */
[----:B------:R-:W-:Y:S01]  /*5000*/  ISETP.GE.AND P1, PT, R67, RZ, PT ;  /* 0x000000ff4300720c */ /* 0x000fe20003f26270 */
[C---:B------:R-:W-:Y:S01]  /*5010*/  IMAD R65, R92.reuse, R68, R65 ;  /* 0x000000445c417224 */ /* 0x040fe200078e0241 */
[----:B------:R-:W-:Y:S01]  /*5020*/  IABS R67, R4 ;  /* 0x0000000400437213 */ /* 0x000fe20000000000 */
[----:B------:R-:W-:Y:S01]  /*5030*/  IMAD.MOV R2, RZ, RZ, -R2 ;  /* 0x000000ffff027224 */ /* 0x000fe200078e0a02 */
[C---:B------:R-:W-:Y:S01]  /*5040*/  ISETP.GT.U32.AND P2, PT, R92.reuse, R64, PT ;  /* 0x000000405c00720c */ /* 0x040fe20003f44070 */
[----:B------:R-:W-:Y:S01]  /*5050*/  @!P0 IMAD.MOV R62, RZ, RZ, -R62 ;  /* 0x000000ffff3e8224 */ /* 0x000fe200078e0a3e */
[C---:B------:R-:W-:Y:S01]  /*5060*/  ISETP.GT.U32.AND P0, PT, R92.reuse, R65, PT ;  /* 0x000000415c00720c */ /* 0x040fe20003f04070 */
[----:B------:R-:W-:Y:S02]  /*5070*/  IMAD R66, R92, R2, R66 ;  /* 0x000000025c427224 */ /* 0x000fe400078e0242 */
[----:B------:R-:W-:-:S04]  /*5080*/  IMAD.HI.U32 R2, R80, R67, RZ ;  /* 0x0000004350027227 */ /* 0x000fc800078e00ff */
[----:B------:R-:W-:Y:S02]  /*5090*/  IMAD.MOV R2, RZ, RZ, -R2 ;  /* 0x000000ffff027224 */ /* 0x000fe400078e0a02 */
[--C-:B------:R-:W-:Y:S02]  /*50a0*/  @!P5 IMAD.IADD R63, R63, 0x1, -R92.reuse ;  /* 0x000000013f3fd824 */ /* 0x100fe400078e0a5c */
[----:B------:R-:W-:Y:S02]  /*50b0*/  @!P2 IMAD.IADD R64, R64, 0x1, -R92 ;  /* 0x000000014040a824 */ /* 0x000fe400078e0a5c */
[C---:B------:R-:W-:Y:S02]  /*50c0*/  IMAD R67, R92.reuse, R2, R67 ;  /* 0x000000025c437224 */ /* 0x040fe400078e0243 */
[----:B------:R-:W-:Y:S01]  /*50d0*/  @!P3 IMAD.MOV R63, RZ, RZ, -R63 ;  /* 0x000000ffff3fb224 */ /* 0x000fe200078e0a3f */
[----:B------:R-:W-:Y:S01]  /*50e0*/  ISETP.GT.U32.AND P3, PT, R92, R66, PT ;  /* 0x000000425c00720c */ /* 0x000fe20003f64070 */
[----:B------:R-:W-:-:S02]  /*50f0*/  VIADD R73, R83, 0x61 ;  /* 0x0000006153497836 */ /* 0x000fc40000000000 */
[----:B------:R-:W-:Y:S02]  /*5100*/  @!P0 IMAD.IADD R65, R65, 0x1, -R92 ;  /* 0x0000000141418824 */ /* 0x000fe400078e0a5c */
[----:B------:R-:W-:Y:S01]  /*5110*/  @!P1 IMAD.MOV R64, RZ, RZ, -R64 ;  /* 0x000000ffff409224 */ /* 0x000fe200078e0a40 */
[C---:B------:R-:W-:Y:S01]  /*5120*/  ISETP.GT.U32.AND P1, PT, R92.reuse, R67, PT ;  /* 0x000000435c00720c */ /* 0x040fe20003f24070 */
[----:B------:R-:W-:Y:S01]  /*5130*/  IMAD.MOV.U32 R82, RZ, RZ, R69 ;  /* 0x000000ffff527224 */ /* 0x000fe200078e0045 */
[----:B------:R-:W-:Y:S02]  /*5140*/  IABS R69, R73 ;  /* 0x0000004900457213 */ /* 0x000fe40000000000 */
[----:B------:R-:W-:Y:S02]  /*5150*/  ISETP.GT.U32.AND P0, PT, R92, R65, PT ;  /* 0x000000415c00720c */ /* 0x000fe40003f04070 */
[----:B------:R-:W-:Y:S01]  /*5160*/  ISETP.GE.AND P5, PT, R3, RZ, PT ;  /* 0x000000ff0300720c */ /* 0x000fe20003fa6270 */
[----:B------:R-:W-:Y:S01]  /*5170*/  VIADD R3, R83, 0x60 ;  /* 0x0000006053037836 */ /* 0x000fe20000000000 */
[----:B------:R-:W-:Y:S01]  /*5180*/  ISETP.GE.AND P2, PT, R0, RZ, PT ;  /* 0x000000ff0000720c */ /* 0x000fe20003f46270 */
[----:B------:R-:W-:-:S04]  /*5190*/  IMAD.HI.U32 R0, R80, R69, RZ ;  /* 0x0000004550007227 */ /* 0x000fc800078e00ff */
[----:B------:R-:W-:Y:S01]  /*51a0*/  VIADD R2, R83, 0x62 ;  /* 0x0000006253027836 */ /* 0x000fe20000000000 */
[----:B------:R-:W-:Y:S01]  /*51b0*/  IABS R68, R3 ;  /* 0x0000000300447213 */ /* 0x000fe20000000000 */
[----:B------:R-:W-:Y:S02]  /*51c0*/  @!P3 IMAD.IADD R66, R66, 0x1, -R92 ;  /* 0x000000014242b824 */ /* 0x000fe400078e0a5c */
[----:B------:R-:W-:Y:S02]  /*51d0*/  IMAD.MOV R0, RZ, RZ, -R0 ;  /* 0x000000ffff007224 */ /* 0x000fe400078e0a00 */
[----:B------:R-:W-:Y:S01]  /*51e0*/  IMAD.MOV.U32 R78, RZ, RZ, R70 ;  /* 0x000000ffff4e7224 */ /* 0x000fe200078e0046 */
[----:B------:R-:W-:Y:S01]  /*51f0*/  IABS R70, R2 ;  /* 0x0000000200467213 */ /* 0x000fe20000000000 */
[--C-:B------:R-:W-:Y:S01]  /*5200*/  @!P1 IMAD.IADD R67, R67, 0x1, -R92.reuse ;  /* 0x0000000143439824 */ /* 0x100fe200078e0a5c */
[----:B------:R-:W-:Y:S01]  /*5210*/  ISETP.GT.U32.AND P3, PT, R92, R66, PT ;  /* 0x000000425c00720c */ /* 0x000fe20003f64070 */
[----:B------:R-:W-:-:S02]  /*5220*/  @!P0 IMAD.IADD R65, R65, 0x1, -R92 ;  /* 0x0000000141418824 */ /* 0x000fc400078e0a5c */
[C---:B------:R-:W-:Y:S01]  /*5230*/  IMAD R69, R92.reuse, R0, R69 ;  /* 0x000000005c457224 */ /* 0x040fe200078e0245 */
[----:B------:R-:W-:Y:S01]  /*5240*/  ISETP.GT.U32.AND P1, PT, R92, R67, PT ;  /* 0x000000435c00720c */ /* 0x000fe20003f24070 */
[----:B------:R-:W-:Y:S02]  /*5250*/  IMAD.MOV.U32 R81, RZ, RZ, R71 ;  /* 0x000000ffff517224 */ /* 0x000fe400078e0047 */
[----:B------:R-:W-:-:S04]  /*5260*/  IMAD.HI.U32 R71, R80, R68, RZ ;  /* 0x0000004450477227 */ /* 0x000fc800078e00ff */
[----:B------:R-:W-:-:S04]  /*5270*/  IMAD.HI.U32 R0, R80, R70, RZ ;  /* 0x0000004650007227 */ /* 0x000fc800078e00ff */
[----:B------:R-:W-:Y:S01]  /*5280*/  @!P5 IMAD.MOV R65, RZ, RZ, -R65 ;  /* 0x000000ffff41d224 */ /* 0x000fe200078e0a41 */
[C---:B------:R-:W-:Y:S01]  /*5290*/  ISETP.GT.U32.AND P5, PT, R92.reuse, R69, PT ;  /* 0x000000455c00720c */ /* 0x040fe20003fa4070 */
[----:B------:R-:W-:Y:S02]  /*52a0*/  IMAD.MOV R71, RZ, RZ, -R71 ;  /* 0x000000ffff477224 */ /* 0x000fe400078e0a47 */
[----:B------:R-:W-:Y:S02]  /*52b0*/  IMAD.MOV R0, RZ, RZ, -R0 ;  /* 0x000000ffff007224 */ /* 0x000fe400078e0a00 */
[C---:B------:R-:W-:Y:S02]  /*52c0*/  IMAD R68, R92.reuse, R71, R68 ;  /* 0x000000475c447224 */ /* 0x040fe400078e0244 */
[----:B------:R-:W-:Y:S02]  /*52d0*/  IMAD R70, R92, R0, R70 ;  /* 0x000000005c467224 */ /* 0x000fe400078e0246 */
[----:B------:R-:W-:Y:S01]  /*52e0*/  @!P3 IMAD.IADD R66, R66, 0x1, -R92 ;  /* 0x000000014242b824 */ /* 0x000fe200078e0a5c */
[----:B------:R-:W-:Y:S01]  /*52f0*/  ISETP.GT.U32.AND P3, PT, R92, R68, PT ;  /* 0x000000445c00720c */ /* 0x000fe20003f64070 */
[----:B------:R-:W-:-:S02]  /*5300*/  VIADD R75, R83, 0x64 ;  /* 0x00000064534b7836 */ /* 0x000fc40000000000 */
[--C-:B------:R-:W-:Y:S01]  /*5310*/  @!P1 IMAD.IADD R67, R67, 0x1, -R92.reuse ;  /* 0x0000000143439824 */ /* 0x100fe200078e0a5c */
[----:B------:R-:W-:Y:S01]  /*5320*/  ISETP.GT.U32.AND P1, PT, R92, R70, PT ;  /* 0x000000465c00720c */ /* 0x000fe20003f24070 */
[----:B------:R-:W-:Y:S01]  /*5330*/  @!P5 IMAD.IADD R69, R69, 0x1, -R92 ;  /* 0x000000014545d824 */ /* 0x000fe200078e0a5c */
[----:B------:R-:W-:Y:S01]  /*5340*/  IABS R72, R75 ;  /* 0x0000004b00487213 */ /* 0x000fe20000000000 */
[----:B------:R-:W-:Y:S01]  /*5350*/  VIADD R77, R83, 0x63 ;  /* 0x00000063534d7836 */ /* 0x000fe20000000000 */
[----:B------:R-:W-:Y:S02]  /*5360*/  ISETP.GE.AND P0, PT, R4, RZ, PT ;  /* 0x000000ff0400720c */ /* 0x000fe40003f06270 */
[----:B------:R-:W-:Y:S01]  /*5370*/  ISETP.GT.U32.AND P5, PT, R92, R69, PT ;  /* 0x000000455c00720c */ /* 0x000fe20003fa4070 */
[----:B------:R-:W-:-:S04]  /*5380*/  IMAD.HI.U32 R0, R80, R72, RZ ;  /* 0x0000004850007227 */ /* 0x000fc800078e00ff */
[----:B------:R-:W-:Y:S01]  /*5390*/  VIADD R4, R83, 0x68 ;  /* 0x0000006853047836 */ /* 0x000fe20000000000 */
[----:B------:R-:W-:Y:S01]  /*53a0*/  IABS R71, R77 ;  /* 0x0000004d00477213 */ /* 0x000fe20000000000 */
[----:B------:R-:W-:Y:S02]  /*53b0*/  @!P3 IMAD.IADD R68, R68, 0x1, -R92 ;  /* 0x000000014444b824 */ /* 0x000fe400078e0a5c */
[----:B------:R-:W-:Y:S01]  /*53c0*/  IMAD.MOV R0, RZ, RZ, -R0 ;  /* 0x000000ffff007224 */ /* 0x000fe200078e0a00 */
[----:B------:R-:W-:Y:S01]  /*53d0*/  IABS R76, R4 ;  /* 0x00000004004c7213 */ /* 0x000fe20000000000 */
[----:B------:R-:W-:Y:S01]  /*53e0*/  @!P1 IMAD.IADD R70, R70, 0x1, -R92 ;  /* 0x0000000146469824 */ /* 0x000fe200078e0a5c */
[C---:B------:R-:W-:Y:S01]  /*53f0*/  ISETP.GT.U32.AND P3, PT, R92.reuse, R68, PT ;  /* 0x000000445c00720c */ /* 0x040fe20003f64070 */
[----:B------:R-:W-:Y:S01]  /*5400*/  @!P2 IMAD.MOV R66, RZ, RZ, -R66 ;  /* 0x000000ffff42a224 */ /* 0x000fe200078e0a42 */
[----:B------:R-:W-:Y:S01]  /*5410*/  ISETP.GE.AND P2, PT, R3, RZ, PT ;  /* 0x000000ff0300720c */ /* 0x000fe20003f46270 */
[C---:B------:R-:W-:Y:S01]  /*5420*/  IMAD R72, R92.reuse, R0, R72 ;  /* 0x000000005c487224 */ /* 0x040fe200078e0248 */
[----:B------:R-:W-:Y:S01]  /*5430*/  ISETP.GT.U32.AND P1, PT, R92, R70, PT ;  /* 0x000000465c00720c */ /* 0x000fe20003f24070 */
[----:B------:R-:W-:-:S04]  /*5440*/  IMAD.HI.U32 R3, R80, R71, RZ ;  /* 0x0000004750037227 */ /* 0x000fc800078e00ff */
[----:B------:R-:W-:-:S04]  /*5450*/  IMAD.HI.U32 R85, R80, R76, RZ ;  /* 0x0000004c50557227 */ /* 0x000fc800078e00ff */
[----:B------:R-:W-:Y:S01]  /*5460*/  @!P5 IMAD.IADD R69, R69, 0x1, -R92 ;  /* 0x000000014545d824 */ /* 0x000fe200078e0a5c */
[C---:B------:R-:W-:Y:S01]  /*5470*/  ISETP.GT.U32.AND P5, PT, R92.reuse, R72, PT ;  /* 0x000000485c00720c */ /* 0x040fe20003fa4070 */
[----:B------:R-:W-:Y:S02]  /*5480*/  IMAD.MOV R3, RZ, RZ, -R3 ;  /* 0x000000ffff037224 */ /* 0x000fe400078e0a03 */
[----:B------:R-:W-:Y:S02]  /*5490*/  IMAD.MOV R85, RZ, RZ, -R85 ;  /* 0x000000ffff557224 */ /* 0x000fe400078e0a55 */
[----:B------:R-:W-:Y:S01]  /*54a0*/  @!P0 IMAD.MOV R67, RZ, RZ, -R67 ;  /* 0x000000ffff438224 */ /* 0x000fe200078e0a43 */
[----:B------:R-:W-:Y:S01]  /*54b0*/  ISETP.GE.AND P0, PT, R73, RZ, PT ;  /* 0x000000ff4900720c */ /* 0x000fe20003f06270 */
[----:B------:R-:W-:Y:S02]  /*54c0*/  IMAD R71, R92, R3, R71 ;  /* 0x000000035c477224 */ /* 0x000fe400078e0247 */
[----:B------:R-:W-:-:S02]  /*54d0*/  VIADD R3, R83, 0x69 ;  /* 0x0000006953037836 */ /* 0x000fc40000000000 */
[----:B------:R-:W-:Y:S02]  /*54e0*/  IMAD R73, R92, R85, R76 ;  /* 0x000000555c497224 */ /* 0x000fe400078e024c */
[--C-:B------:R-:W-:Y:S01]  /*54f0*/  @!P3 IMAD.IADD R68, R68, 0x1, -R92.reuse ;  /* 0x000000014444b824 */ /* 0x100fe200078e0a5c */
[----:B------:R-:W-:Y:S01]  /*5500*/  ISETP.GT.U32.AND P3, PT, R92, R71, PT ;  /* 0x000000475c00720c */ /* 0x000fe20003f64070 */
[--C-:B------:R-:W-:Y:S01]  /*5510*/  @!P1 IMAD.IADD R70, R70, 0x1, -R92.reuse ;  /* 0x0000000146469824 */ /* 0x100fe200078e0a5c */
[----:B------:R-:W-:Y:S02]  /*5520*/  IABS R74, R3 ;  /* 0x00000003004a7213 */ /* 0x000fe40000000000 */
[----:B------:R-:W-:Y:S01]  /*5530*/  ISETP.GT.U32.AND P1, PT, R92, R73, PT ;  /* 0x000000495c00720c */ /* 0x000fe20003f24070 */
[----:B------:R-:W-:Y:S02]  /*5540*/  @!P5 IMAD.IADD R72, R72, 0x1, -R92 ;  /* 0x000000014848d824 */ /* 0x000fe400078e0a5c */
[----:B------:R-:W-:-:S02]  /*5550*/  VIADD R0, R83, 0x6a ;  /* 0x0000006a53007836 */ /* 0x000fc40000000000 */
[----:B------:R-:W-:Y:S01]  /*5560*/  IMAD.HI.U32 R84, R80, R74, RZ ;  /* 0x0000004a50547227 */ /* 0x000fe200078e00ff */
[----:B------:R-:W-:-:S03]  /*5570*/  ISETP.GT.U32.AND P5, PT, R92, R72, PT ;  /* 0x000000485c00720c */ /* 0x000fc60003fa4070 */
[----:B------:R-:W-:Y:S01]  /*5580*/  @!P2 IMAD.MOV R68, RZ, RZ, -R68 ;  /* 0x000000ffff44a224 */ /* 0x000fe200078e0a44 */
[----:B------:R-:W-:Y:S01]  /*5590*/  ISETP.GE.AND P2, PT, R2, RZ, PT ;  /* 0x000000ff0200720c */ /* 0x000fe20003f46270 */
[----:B------:R-:W-:Y:S01]  /*55a0*/  IMAD.MOV R84, RZ, RZ, -R84 ;  /* 0x000000ffff547224 */ /* 0x000fe200078e0a54 */
[----:B------:R-:W-:Y:S01]  /*55b0*/  IABS R76, R0 ;  /* 0x00000000004c7213 */ /* 0x000fe20000000000 */
[----:B------:R-:W-:Y:S02]  /*55c0*/  VIADD R2, R83, 0x6b ;  /* 0x0000006b53027836 */ /* 0x000fe40000000000 */
[----:B------:R-:W-:Y:S02]  /*55d0*/  @!P3 IMAD.IADD R71, R71, 0x1, -R92 ;  /* 0x000000014747b824 */ /* 0x000fe400078e0a5c */
[----:B------:R-:W-:Y:S01]  /*55e0*/  IMAD R74, R92, R84, R74 ;  /* 0x000000545c4a7224 */ /* 0x000fe200078e024a */
[----:B------:R-:W-:Y:S01]  /*55f0*/  IABS R85, R2 ;  /* 0x0000000200557213 */ /* 0x000fe20000000000 */
[----:B------:R-:W-:-:S02]  /*5600*/  @!P1 IMAD.IADD R73, R73, 0x1, -R92 ;  /* 0x0000000149499824 */ /* 0x000fc400078e0a5c */
[----:B------:R-:W-:Y:S01]  /*5610*/  IMAD.HI.U32 R84, R80, R76, RZ ;  /* 0x0000004c50547227 */ /* 0x000fe200078e00ff */
[C---:B------:R-:W-:Y:S02]  /*5620*/  ISETP.GT.U32.AND P3, PT, R92.reuse, R71, PT ;  /* 0x000000475c00720c */ /* 0x040fe40003f64070 */
[----:B------:R-:W-:Y:S01]  /*5630*/  ISETP.GE.AND P1, PT, R77, RZ, PT ;  /* 0x000000ff4d00720c */ /* 0x000fe20003f26270 */
[----:B------:R-:W-:Y:S01]  /*5640*/  @!P0 IMAD.MOV R69, RZ, RZ, -R69 ;  /* 0x000000ffff458224 */ /* 0x000fe200078e0a45 */
[----:B------:R-:W-:Y:S01]  /*5650*/  ISETP.GT.U32.AND P0, PT, R92, R73, PT ;  /* 0x000000495c00720c */ /* 0x000fe20003f04070 */
[----:B------:R-:W-:Y:S02]  /*5660*/  IMAD.MOV R84, RZ, RZ, -R84 ;  /* 0x000000ffff547224 */ /* 0x000fe400078e0a54 */
[----:B------:R-:W-:Y:S02]  /*5670*/  IMAD.MOV.U32 R77, RZ, RZ, R85 ;  /* 0x000000ffff4d7224 */ /* 0x000fe400078e0055 */
[----:B------:R-:W-:Y:S01]  /*5680*/  @!P5 IMAD.IADD R72, R72, 0x1, -R92 ;  /* 0x000000014848d824 */ /* 0x000fe200078e0a5c */
[----:B------:R-:W-:Y:S01]  /*5690*/  ISETP.GE.AND P5, PT, R75, RZ, PT ;  /* 0x000000ff4b00720c */ /* 0x000fe20003fa6270 */
[----:B------:R-:W-:Y:S01]  /*56a0*/  @!P2 IMAD.MOV R70, RZ, RZ, -R70 ;  /* 0x000000ffff46a224 */ /* 0x000fe200078e0a46 */
[----:B------:R-:W-:Y:S01]  /*56b0*/  ISETP.GE.AND P2, PT, R4, RZ, PT ;  /* 0x000000ff0400720c */ /* 0x000fe20003f46270 */
[----:B------:R-:W-:-:S02]  /*56c0*/  IMAD R75, R92, R84, R76 ;  /* 0x000000545c4b7224 */ /* 0x000fc400078e024c */
[----:B------:R-:W-:-:S04]  /*56d0*/  IMAD.HI.U32 R76, R80, R77, RZ ;  /* 0x0000004d504c7227 */ /* 0x000fc800078e00ff */
[----:B------:R-:W-:Y:S02]  /*56e0*/  IMAD.MOV R76, RZ, RZ, -R76 ;  /* 0x000000ffff4c7224 */ /* 0x000fe400078e0a4c */
[--C-:B------:R-:W-:Y:S01]  /*56f0*/  @!P3 IMAD.IADD R71, R71, 0x1, -R92.reuse ;  /* 0x000000014747b824 */ /* 0x100fe200078e0a5c */
[C---:B------:R-:W-:Y:S01]  /*5700*/  ISETP.GT.U32.AND P3, PT, R92.reuse, R74, PT ;  /* 0x0000004a5c00720c */ /* 0x040fe20003f64070 */
[----:B------:R-:W-:Y:S02]  /*5710*/  @!P0 IMAD.IADD R73, R73, 0x1, -R92 ;  /* 0x0000000149498824 */ /* 0x000fe400078e0a5c */
[----:B------:R-:W-:Y:S02]  /*5720*/  IMAD R77, R92, R76, R77 ;  /* 0x0000004c5c4d7224 */ /* 0x000fe400078e024d */
[----:B------:R-:W-:-:S03]  /*5730*/  @!P2 IMAD.MOV R73, RZ, RZ, -R73 ;  /* 0x000000ffff49a224 */ /* 0x000fc600078e0a49 */
[C---:B------:R-:W-:Y:S01]  /*5740*/  ISETP.GT.U32.AND P2, PT, R92.reuse, R77, PT ;  /* 0x0000004d5c00720c */ /* 0x040fe20003f44070 */
[----:B------:R-:W-:Y:S01]  /*5750*/  @!P1 IMAD.MOV R71, RZ, RZ, -R71 ;  /* 0x000000ffff479224 */ /* 0x000fe200078e0a47 */
[----:B------:R-:W-:Y:S01]  /*5760*/  ISETP.GE.AND P0, PT, R3, RZ, PT ;  /* 0x000000ff0300720c */ /* 0x000fe20003f06270 */
[----:B------:R-:W-:Y:S01]  /*5770*/  VIADD R3, R83, 0x6c ;  /* 0x0000006c53037836 */ /* 0x000fe20000000000 */
[----:B------:R-:W-:Y:S01]  /*5780*/  ISETP.GT.U32.AND P1, PT, R92, R75, PT ;  /* 0x0000004b5c00720c */ /* 0x000fe20003f24070 */
[----:B------:R-:W-:-:S03]  /*5790*/  @!P3 IMAD.IADD R74, R74, 0x1, -R92 ;  /* 0x000000014a4ab824 */ /* 0x000fc600078e0a5c */
[----:B------:R-:W-:Y:S02]  /*57a0*/  IABS R4, R3 ;  /* 0x0000000300047213 */ /* 0x000fe40000000000 */
[----:B------:R-:W-:-:S03]  /*57b0*/  ISETP.GT.U32.AND P3, PT, R92, R74, PT ;  /* 0x0000004a5c00720c */ /* 0x000fc60003f64070 */
[----:B------:R-:W-:Y:S02]  /*57c0*/  @!P2 IMAD.IADD R77, R77, 0x1, -R92 ;  /* 0x000000014d4da824 */ /* 0x000fe400078e0a5c */
[----:B------:R-:W-:-:S03]  /*57d0*/  IMAD.HI.U32 R84, R80, R4, RZ ;  /* 0x0000000450547227 */ /* 0x000fc600078e00ff */
[----:B------:R-:W-:Y:S01]  /*57e0*/  ISETP.GT.U32.AND P2, PT, R92, R77, PT ;  /* 0x0000004d5c00720c */ /* 0x000fe20003f44070 */
[----:B------:R-:W-:Y:S02]  /*57f0*/  @!P1 IMAD.IADD R75, R75, 0x1, -R92 ;  /* 0x000000014b4b9824 */ /* 0x000fe400078e0a5c */
[----:B------:R-:W-:Y:S02]  /*5800*/  IMAD.MOV R84, RZ, RZ, -R84 ;  /* 0x000000ffff547224 */ /* 0x000fe400078e0a54 */
[----:B------:R-:W-:Y:S01]  /*5810*/  @!P5 IMAD.MOV R72, RZ, RZ, -R72 ;  /* 0x000000ffff48d224 */ /* 0x000fe200078e0a48 */
[----:B------:R-:W-:Y:S01]  /*5820*/  ISETP.GE.AND P5, PT, R0, RZ, PT ;  /* 0x000000ff0000720c */ /* 0x000fe20003fa6270 */
[----:B------:R-:W-:Y:S01]  /*5830*/  @!P3 IMAD.IADD R74, R74, 0x1, -R92 ;  /* 0x000000014a4ab824 */ /* 0x000fe200078e0a5c */
[C---:B------:R-:W-:Y:S01]  /*5840*/  ISETP.GT.U32.AND P1, PT, R92.reuse, R75, PT ;  /* 0x0000004b5c00720c */ /* 0x040fe20003f24070 */
[----:B------:R-:W-:Y:S02]  /*5850*/  VIADD R0, R83, 0x70 ;  /* 0x0000007053007836 */ /* 0x000fe40000000000 */
[----:B------:R-:W-:-:S02]  /*5860*/  IMAD R4, R92, R84, R4 ;  /* 0x000000545c047224 */ /* 0x000fc400078e0204 */
[----:B------:R-:W-:Y:S01]  /*5870*/  @!P0 IMAD.MOV R74, RZ, RZ, -R74 ;  /* 0x000000ffff4a8224 */ /* 0x000fe200078e0a4a */
[----:B------:R-:W-:Y:S01]  /*5880*/  ISETP.GE.AND P0, PT, R3, RZ, PT ;  /* 0x000000ff0300720c */ /* 0x000fe20003f06270 */
[----:B------:R-:W-:Y:S01]  /*5890*/  @!P2 IMAD.IADD R77, R77, 0x1, -R92 ;  /* 0x000000014d4da824 */ /* 0x000fe200078e0a5c */
[----:B------:R-:W-:Y:S01]  /*58a0*/  IABS R86, R0 ;  /* 0x0000000000567213 */ /* 0x000fe20000000000 */
[----:B------:R-:W-:Y:S01]  /*58b0*/  VIADD R3, R83, 0x71 ;  /* 0x0000007153037836 */ /* 0x000fe20000000000 */
[----:B------:R-:W-:Y:S02]  /*58c0*/  ISETP.GT.U32.AND P2, PT, R92, R4, PT ;  /* 0x000000045c00720c */ /* 0x000fe40003f44070 */
[----:B------:R-:W-:Y:S01]  /*58d0*/  ISETP.GE.AND P3, PT, R2, RZ, PT ;  /* 0x000000ff0200720c */ /* 0x000fe20003f66270 */
[----:B------:R-:W-:Y:S01]  /*58e0*/  IMAD.HI.U32 R2, R80, R86, RZ ;  /* 0x0000005650027227 */ /* 0x000fe200078e00ff */
[----:B------:R-:W-:-:S03]  /*58f0*/  IABS R76, R3 ;  /* 0x00000003004c7213 */ /* 0x000fc60000000000 */
[----:B------:R-:W-:Y:S01]  /*5900*/  @!P1 IMAD.IADD R75, R75, 0x1, -R92 ;  /* 0x000000014b4b9824 */ /* 0x000fe200078e0a5c */
[----:B------:R-:W-:Y:S01]  /*5910*/  ISETP.GE.AND P1, PT, R0, RZ, PT ;  /* 0x000000ff0000720c */ /* 0x000fe20003f26270 */
[----:B------:R-:W-:Y:S02]  /*5920*/  VIADD R90, R83, 0x72 ;  /* 0x00000072535a7836 */ /* 0x000fe40000000000 */
[----:B------:R-:W-:Y:S02]  /*5930*/  IMAD.MOV R2, RZ, RZ, -R2 ;  /* 0x000000ffff027224 */ /* 0x000fe400078e0a02 */
[----:B------:R-:W-:Y:S01]  /*5940*/  IMAD.MOV.U32 R0, RZ, RZ, R76 ;  /* 0x000000ffff007224 */ /* 0x000fe200078e004c */
[----:B------:R-:W-:Y:S01]  /*5950*/  IABS R85, R90 ;  /* 0x0000005a00557213 */ /* 0x000fe20000000000 */
[----:B------:R-:W-:Y:S02]  /*5960*/  IMAD R86, R92, R2, R86 ;  /* 0x000000025c567224 */ /* 0x000fe400078e0256 */
[----:B------:R-:W-:-:S02]  /*5970*/  @!P2 IMAD.IADD R4, R4, 0x1, -R92 ;  /* 0x000000010404a824 */ /* 0x000fc400078e0a5c */
[----:B------:R-:W-:Y:S01]  /*5980*/  IMAD.HI.U32 R2, R80, R0, RZ ;  /* 0x0000000050027227 */ /* 0x000fe200078e00ff */
[----:B------:R-:W-:Y:S02]  /*5990*/  STL [R1+0xec0], R9 ;  /* 0x000ec00901007387 */ /* 0x000fe40000100800 */
[----:B------:R-:W-:Y:S01]  /*59a0*/  ISETP.GT.U32.AND P2, PT, R92, R4, PT ;  /* 0x000000045c00720c */ /* 0x000fe20003f44070 */
[----:B------:R-:W-:Y:S01]  /*59b0*/  IMAD.MOV R2, RZ, RZ, -R2 ;  /* 0x000000ffff027224 */ /* 0x000fe200078e0a02 */
[----:B------:R-:W-:Y:S01]  /*59c0*/  STL [R1+0xec8], R7 ;  /* 0x000ec80701007387 */ /* 0x000fe20000100800 */
[----:B------:R-:W-:-:S03]  /*59d0*/  IMAD.HI.U32 R76, R80, R85, RZ ;  /* 0x00000055504c7227 */ /* 0x000fc600078e00ff */
[----:B------:R0:W-:Y:S01]  /*59e0*/  STL [R1+0xecc], R5 ;  /* 0x000ecc0501007387 */ /* 0x0001e20000100800 */
[C---:B------:R-:W-:Y:S02]  /*59f0*/  IMAD R0, R92.reuse, R2, R0 ;  /* 0x000000025c007224 */ /* 0x040fe400078e0200 */
[----:B------:R-:W-:Y:S01]  /*5a00*/  @!P5 IMAD.MOV R75, RZ, RZ, -R75 ;  /* 0x000000ffff4bd224 */ /* 0x000fe200078e0a4b */
[C---:B------:R-:W-:Y:S01]  /*5a10*/  ISETP.GT.U32.AND P5, PT, R92.reuse, R86, PT ;  /* 0x000000565c00720c */ /* 0x040fe20003fa4070 */
[----:B------:R-:W-:Y:S02]  /*5a20*/  IMAD.MOV R89, RZ, RZ, -R76 ;  /* 0x000000ffff597224 */ /* 0x000fe400078e0a4c */
[----:B0-----:R-:W-:Y:S02]  /*5a30*/  IMAD.MOV.U32 R5, RZ, RZ, R77 ;  /* 0x000000ffff057224 */ /* 0x001fe400078e004d */
[C---:B------:R-:W-:Y:S02]  /*5a40*/  IMAD R85, R92.reuse, R89, R85 ;  /* 0x000000595c557224 */ /* 0x040fe400078e0255 */
[----:B------:R-:W-:Y:S01]  /*5a50*/  @!P3 IMAD.MOV R5, RZ, RZ, -R5 ;  /* 0x000000ffff05b224 */ /* 0x000fe200078e0a05 */
[----:B------:R-:W-:Y:S01]  /*5a60*/  ISETP.GT.U32.AND P3, PT, R92, R0, PT ;  /* 0x000000005c00720c */ /* 0x000fe20003f64070 */
[----:B------:R-:W-:-:S02]  /*5a70*/  VIADD R37, R83, 0x74 ;  /* 0x0000007453257836 */ /* 0x000fc40000000000 */
[C---:B------:R-:W-:Y:S02]  /*5a80*/  VIADD R93, R83.reuse, 0x78 ;  /* 0x00000078535d7836 */ /* 0x040fe40000000000 */
[--C-:B------:R-:W-:Y:S01]  /*5a90*/  @!P2 IMAD.IADD R4, R4, 0x1, -R92.reuse ;  /* 0x000000010404a824 */ /* 0x100fe200078e0a5c */
[----:B------:R-:W-:Y:S01]  /*5aa0*/  ISETP.GT.U32.AND P2, PT, R92, R85, PT ;  /* 0x000000555c00720c */ /* 0x000fe20003f44070 */
[----:B------:R-:W-:Y:S01]  /*5ab0*/  VIADD R88, R83, 0x73 ;  /* 0x0000007353587836 */ /* 0x000fe20000000000 */
[----:B------:R-:W-:Y:S02]  /*5ac0*/  IABS R87, R37 ;  /* 0x0000002500577213 */ /* 0x000fe40000000000 */
[----:B------:R-:W-:Y:S01]  /*5ad0*/  IABS R2, R93 ;  /* 0x0000005d00027213 */ /* 0x000fe20000000000 */
[----:B------:R-:W-:Y:S01]  /*5ae0*/  @!P5 IMAD.IADD R86, R86, 0x1, -R92 ;  /* 0x000000015656d824 */ /* 0x000fe200078e0a5c */
[----:B------:R-:W-:Y:S01]  /*5af0*/  IABS R84, R88 ;  /* 0x0000005800547213 */ /* 0x000fe20000000000 */
[----:B------:R-:W-:-:S02]  /*5b00*/  IMAD.MOV.U32 R76, RZ, RZ, R87 ;  /* 0x000000ffff4c7224 */ /* 0x000fc400078e0057 */
[----:B------:R-:W-:-:S04]  /*5b10*/  IMAD.HI.U32 R89, R80, R2, RZ ;  /* 0x0000000250597227 */ /* 0x000fc800078e00ff */
[----:B------:R-:W-:Y:S01]  /*5b20*/  @!P3 IMAD.IADD R0, R0, 0x1, -R92 ;  /* 0x000000010000b824 */ /* 0x000fe200078e0a5c */
[----:B------:R-:W-:Y:S01]  /*5b30*/  ISETP.GT.U32.AND P3, PT, R92, R86, PT ;  /* 0x000000565c00720c */ /* 0x000fe20003f64070 */
[----:B------:R-:W-:-:S04]  /*5b40*/  IMAD.HI.U32 R87, R80, R84, RZ ;  /* 0x0000005450577227 */ /* 0x000fc800078e00ff */
[----:B------:R-:W-:-:S04]  /*5b50*/  IMAD.HI.U32 R91, R80, R76, RZ ;  /* 0x0000004c505b7227 */ /* 0x000fc800078e00ff */
[----:B------:R-:W-:Y:S02]  /*5b60*/  IMAD.MOV R89, RZ, RZ, -R89 ;  /* 0x000000ffff597224 */ /* 0x000fe400078e0a59 */
[----:B------:R-:W-:Y:S02]  /*5b70*/  IMAD.MOV.U32 R7, RZ, RZ, R4 ;  /* 0x000000ffff077224 */ /* 0x000fe400078e0004 */
[----:B------:R-:W-:Y:S02]  /*5b80*/  @!P2 IMAD.IADD R85, R85, 0x1, -R92 ;  /* 0x000000015555a824 */ /* 0x000fe400078e0a5c */
[----:B------:R-:W-:Y:S02]  /*5b90*/  IMAD.MOV R87, RZ, RZ, -R87 ;  /* 0x000000ffff577224 */ /* 0x000fe400078e0a57 */
[----:B------:R-:W-:Y:S02]  /*5ba0*/  IMAD.MOV R77, RZ, RZ, -R91 ;  /* 0x000000ffff4d7224 */ /* 0x000fe400078e0a5b */
[----:B------:R-:W-:-:S02]  /*5bb0*/  IMAD R2, R92, R89, R2 ;  /* 0x000000595c027224 */ /* 0x000fc400078e0202 */
[C---:B------:R-:W-:Y:S02]  /*5bc0*/  VIADD R89, R83.reuse, 0x79 ;  /* 0x0000007953597836 */ /* 0x040fe40000000000 */
[----:B------:R-:W-:Y:S01]  /*5bd0*/  @!P0 IMAD.MOV R7, RZ, RZ, -R7 ;  /* 0x000000ffff078224 */ /* 0x000fe200078e0a07 */
[C---:B------:R-:W-:Y:S01]  /*5be0*/  ISETP.GT.U32.AND P0, PT, R92.reuse, R0, PT ;  /* 0x000000005c00720c */ /* 0x040fe20003f04070 */
[C---:B------:R-:W-:Y:S01]  /*5bf0*/  IMAD R84, R92.reuse, R87, R84 ;  /* 0x000000575c547224 */ /* 0x040fe200078e0254 */
[C---:B------:R-:W-:Y:S01]  /*5c00*/  ISETP.GT.U32.AND P2, PT, R92.reuse, R85, PT ;  /* 0x000000555c00720c */ /* 0x040fe20003f44070 */
[C---:B------:R-:W-:Y:S01]  /*5c10*/  IMAD R76, R92.reuse, R77, R76 ;  /* 0x0000004d5c4c7224 */ /* 0x040fe200078e024c */
[----:B------:R-:W-:Y:S01]  /*5c20*/  IABS R87, R89 ;  /* 0x0000005900577213 */ /* 0x000fe20000000000 */
[----:B------:R-:W-:Y:S01]  /*5c30*/  IMAD.MOV.U32 R79, RZ, RZ, R78 ;  /* 0x000000ffff4f7224 */ /* 0x000fe200078e004e */
[----:B------:R-:W-:Y:S01]  /*5c40*/  ISETP.GT.U32.AND P5, PT, R92, R84, PT ;  /* 0x000000545c00720c */ /* 0x000fe20003fa4070 */
[----:B------:R-:W-:Y:S01]  /*5c50*/  @!P3 IMAD.IADD R86, R86, 0x1, -R92 ;  /* 0x000000015656b824 */ /* 0x000fe200078e0a5c */
[----:B------:R-:W-:Y:S01]  /*5c60*/  ISETP.GT.U32.AND P3, PT, R92, R76, PT ;  /* 0x0000004c5c00720c */ /* 0x000fe20003f64070 */
[----:B------:R-:W-:Y:S01]  /*5c70*/  IMAD.MOV.U32 R78, RZ, RZ, R81 ;  /* 0x000000ffff4e7224 */ /* 0x000fe200078e0051 */
[----:B------:R0:W-:Y:S01]  /*5c80*/  STL [R1+0x30], R5 ;  /* 0x0000300501007387 */ /* 0x0001e20000100800 */
[----:B------:R-:W-:-:S02]  /*5c90*/  VIADD R91, R83, 0x7a ;  /* 0x0000007a535b7836 */ /* 0x000fc40000000000 */
[C---:B------:R-:W-:Y:S02]  /*5ca0*/  VIADD R81, R83.reuse, 0x7c ;  /* 0x0000007c53517836 */ /* 0x040fe40000000000 */
[----:B------:R-:W-:Y:S01]  /*5cb0*/  IMAD.HI.U32 R9, R80, R87, RZ ;  /* 0x0000005750097227 */ /* 0x000fe200078e00ff */
[----:B------:R1:W-:Y:S03]  /*5cc0*/  STL [R1+0x2c], R7 ;  /* 0x00002c0701007387 */ /* 0x0003e60000100800 */
[----:B0-----:R-:W-:Y:S01]  /*5cd0*/  VIADD R5, R83, 0x7b ;  /* 0x0000007b53057836 */ /* 0x001fe20000000000 */
[----:B------:R-:W-:Y:S01]  /*5ce0*/  IABS R77, R91 ;  /* 0x0000005b004d7213 */ /* 0x000fe20000000000 */
[----:B------:R-:W-:Y:S02]  /*5cf0*/  IMAD.MOV R9, RZ, RZ, -R9 ;  /* 0x000000ffff097224 */ /* 0x000fe400078e0a09 */
[----:B------:R-:W-:Y:S01]  /*5d00*/  @!P0 IMAD.IADD R0, R0, 0x1, -R92 ;  /* 0x0000000100008824 */ /* 0x000fe200078e0a5c */
[----:B------:R-:W-:-:S02]  /*5d10*/  IABS R4, R5 ;  /* 0x0000000500047213 */ /* 0x000fc40000000000 */
[----:B-1----:R-:W-:Y:S01]  /*5d20*/  IABS R7, R81 ;  /* 0x0000005100077213 */ /* 0x002fe20000000000 */
[----:B------:R-:W-:Y:S01]  /*5d30*/  @!P2 IMAD.IADD R85, R85, 0x1, -R92 ;  /* 0x000000015555a824 */ /* 0x000fe200078e0a5c */
[C---:B------:R-:W-:Y:S02]  /*5d40*/  ISETP.GT.U32.AND P0, PT, R92.reuse, R2, PT ;  /* 0x000000025c00720c */ /* 0x040fe40003f04070 */
[----:B------:R-:W-:Y:S01]  /*5d50*/  ISETP.GE.AND P2, PT, R3, RZ, PT ;  /* 0x000000ff0300720c */ /* 0x000fe20003f46270 */
[----:B------:R-:W-:Y:S02]  /*5d60*/  IMAD R3, R92, R9, R87 ;  /* 0x000000095c037224 */ /* 0x000fe400078e0257 */
[----:B------:R-:W-:Y:S02]  /*5d70*/  IMAD.MOV.U32 R87, RZ, RZ, R7 ;  /* 0x000000ffff577224 */ /* 0x000fe400078e0007 */
[----:B------:R-:W-:-:S04]  /*5d80*/  IMAD.HI.U32 R9, R80, R77, RZ ;  /* 0x0000004d50097227 */ /* 0x000fc800078e00ff */
[----:B------:R-:W-:-:S04]  /*5d90*/  IMAD.HI.U32 R7, R80, R4, RZ ;  /* 0x0000000450077227 */ /* 0x000fc800078e00ff */
[--C-:B------:R-:W-:Y:S02]  /*5da0*/  @!P5 IMAD.IADD R84, R84, 0x1, -R92.reuse ;  /* 0x000000015454d824 */ /* 0x100fe400078e0a5c */
[--C-:B------:R-:W-:Y:S01]  /*5db0*/  @!P3 IMAD.IADD R76, R76, 0x1, -R92.reuse ;  /* 0x000000014c4cb824 */ /* 0x100fe200078e0a5c */
[----:B------:R-:W-:Y:S01]  /*5dc0*/  ISETP.GE.AND P3, PT, R90, RZ, PT ;  /* 0x000000ff5a00720c */ /* 0x000fe20003f66270 */
[----:B------:R-:W-:Y:S02]  /*5dd0*/  IMAD.MOV R90, RZ, RZ, -R9 ;  /* 0x000000ffff5a7224 */ /* 0x000fe400078e0a09 */
[----:B------:R-:W-:Y:S01]  /*5de0*/  IMAD.MOV R9, RZ, RZ, -R7 ;  /* 0x000000ffff097224 */ /* 0x000fe200078e0a07 */
[----:B------:R-:W-:Y:S01]  /*5df0*/  ISETP.GT.U32.AND P5, PT, R92, R84, PT ;  /* 0x000000545c00720c */ /* 0x000fe20003fa4070 */
[----:B------:R-:W-:Y:S02]  /*5e00*/  @!P0 IMAD.IADD R2, R2, 0x1, -R92 ;  /* 0x0000000102028824 */ /* 0x000fe400078e0a5c */
[----:B------:R-:W-:Y:S01]  /*5e10*/  IMAD R4, R92, R9, R4 ;  /* 0x000000095c047224 */ /* 0x000fe200078e0204 */
[----:B------:R-:W-:Y:S01]  /*5e20*/  ISETP.GE.AND P0, PT, R88, RZ, PT ;  /* 0x000000ff5800720c */ /* 0x000fe20003f06270 */
[----:B------:R-:W-:Y:S01]  /*5e30*/  IMAD.MOV.U32 R9, RZ, RZ, R86 ;  /* 0x000000ffff097224 */ /* 0x000fe200078e0056 */
[----:B------:R-:W0:Y:S03]  /*5e40*/  LDC R88, c[0x0][0x3a4] ;  /* 0x0000e900ff587b82 */ /* 0x000e260000000800 */
[----:B------:R-:W-:Y:S01]  /*5e50*/  @!P1 IMAD.MOV R9, RZ, RZ, -R9 ;  /* 0x000000ffff099224 */ /* 0x000fe200078e0a09 */
[----:B------:R-:W-:Y:S01]  /*5e60*/  ISETP.GT.U32.AND P1, PT, R92, R76, PT ;  /* 0x0000004c5c00720c */ /* 0x000fe20003f24070 */
[----:B------:R-:W-:-:S04]  /*5e70*/  IMAD.HI.U32 R7, R80, R87, RZ ;  /* 0x0000005750077227 */ /* 0x000fc800078e00ff */
[----:B------:R-:W-:Y:S02]  /*5e80*/  @!P5 IMAD.IADD R84, R84, 0x1, -R92 ;  /* 0x000000015454d824 */ /* 0x000fe400078e0a5c */
[----:B------:R-:W-:Y:S02]  /*5e90*/  @!P2 IMAD.MOV R0, RZ, RZ, -R0 ;  /* 0x000000ffff00a224 */ /* 0x000fe400078e0a00 */
[----:B------:R-:W-:Y:S02]  /*5ea0*/  @!P3 IMAD.MOV R85, RZ, RZ, -R85 ;  /* 0x000000ffff55b224 */ /* 0x000fe400078e0a55 */
[----:B------:R-:W-:Y:S02]  /*5eb0*/  @!P0 IMAD.MOV R84, RZ, RZ, -R84 ;  /* 0x000000ffff548224 */ /* 0x000fe400078e0a54 */
[----:B------:R-:W-:Y:S02]  /*5ec0*/  IMAD.MOV R86, RZ, RZ, -R7 ;  /* 0x000000ffff567224 */ /* 0x000fe400078e0a07 */
[----:B------:R-:W2:Y:S01]  /*5ed0*/  LDL.LU R7, [R1+0x2a24] ;  /* 0x002a240001077983 */ /* 0x000ea20000300800 */
[----:B------:R-:W-:Y:S01]  /*5ee0*/  @!P1 IMAD.IADD R76, R76, 0x1, -R92 ;  /* 0x000000014c4c9824 */ /* 0x000fe200078e0a5c */
[----:B------:R-:W-:-:S02]  /*5ef0*/  ISETP.GE.AND P1, PT, R37, RZ, PT ;  /* 0x000000ff2500720c */ /* 0x000fc40003f26270 */
[----:B------:R1:W-:Y:S04]  /*5f00*/  STL [R1+0x34], R0 ;  /* 0x0000340001007387 */ /* 0x0003e80000100800 */
[----:B------:R-:W-:Y:S04]  /*5f10*/  STL [R1+0x38], R85 ;  /* 0x0000385501007387 */ /* 0x000fe80000100800 */
[----:B------:R3:W-:Y:S04]  /*5f20*/  STL [R1+0x3c], R84 ;  /* 0x00003c5401007387 */ /* 0x0007e80000100800 */
[----:B------:R-:W0:Y:S01]  /*5f30*/  LDL.LU R37, [R1+0x2a20] ;  /* 0x002a200001257983 */ /* 0x000e220000300800 */
[C---:B------:R-:W-:Y:S01]  /*5f40*/  ISETP.GT.U32.AND P5, PT, R92.reuse, R3, PT ;  /* 0x000000035c00720c */ /* 0x040fe20003fa4070 */
[----:B------:R-:W-:-:S02]  /*5f50*/  IMAD R77, R92, R90, R77 ;  /* 0x0000005a5c4d7224 */ /* 0x000fc400078e024d */
[C---:B-1----:R-:W-:Y:S01]  /*5f60*/  IMAD R0, R92.reuse, R86, R87 ;  /* 0x000000565c007224 */ /* 0x042fe200078e0257 */
[C---:B------:R-:W-:Y:S01]  /*5f70*/  ISETP.GT.U32.AND P0, PT, R92.reuse, R4, PT ;  /* 0x000000045c00720c */ /* 0x040fe20003f04070 */
[----:B---3--:R-:W1:Y:S01]  /*5f80*/  LDC.64 R84, c[0x0][0x380] ;  /* 0x0000e000ff547b82 */ /* 0x008e620000000a00 */
[----:B------:R-:W-:-:S07]  /*5f90*/  ISETP.GT.U32.AND P3, PT, R92, R77, PT ;  /* 0x0000004d5c00720c */ /* 0x000fce0003f64070 */
[----:B------:R-:W-:-:S05]  /*5fa0*/  @!P5 IMAD.IADD R3, R3, 0x1, -R92 ;  /* 0x000000010303d824 */ /* 0x000fca00078e0a5c */
[C---:B------:R-:W-:Y:S02]  /*5fb0*/  ISETP.GT.U32.AND P2, PT, R92.reuse, R3, PT ;  /* 0x000000035c00720c */ /* 0x040fe40003f44070 */
[----:B------:R-:W-:Y:S01]  /*5fc0*/  ISETP.GT.U32.AND P5, PT, R92, R2, PT ;  /* 0x000000025c00720c */ /* 0x000fe20003fa4070 */
[----:B------:R-:W-:Y:S01]  /*5fd0*/  @!P3 IMAD.IADD R77, R77, 0x1, -R92 ;  /* 0x000000014d4db824 */ /* 0x000fe200078e0a5c */
[----:B------:R-:W-:-:S09]  /*5fe0*/  ISETP.GE.AND P3, PT, R89, RZ, PT ;  /* 0x000000ff5900720c */ /* 0x000fd20003f66270 */
[--C-:B------:R-:W-:Y:S01]  /*5ff0*/  @!P2 IMAD.IADD R3, R3, 0x1, -R92.reuse ;  /* 0x000000010303a824 */ /* 0x100fe200078e0a5c */
[----:B------:R-:W-:Y:S01]  /*6000*/  ISETP.GE.AND P2, PT, R93, RZ, PT ;  /* 0x000000ff5d00720c */ /* 0x000fe20003f46270 */
[----:B------:R-:W-:Y:S02]  /*6010*/  @!P5 IMAD.IADD R2, R2, 0x1, -R92 ;  /* 0x000000010202d824 */ /* 0x000fe400078e0a5c */
[----:B------:R-:W-:Y:S02]  /*6020*/  IMAD.MOV.U32 R93, RZ, RZ, R76 ;  /* 0x000000ffff5d7224 */ /* 0x000fe400078e004c */
[----:B------:R-:W-:Y:S02]  /*6030*/  IMAD.MOV.U32 R90, RZ, RZ, R2 ;  /* 0x000000ffff5a7224 */ /* 0x000fe400078e0002 */
[----:B------:R-:W-:Y:S02]  /*6040*/  IMAD.MOV.U32 R2, RZ, RZ, R3 ;  /* 0x000000ffff027224 */ /* 0x000fe400078e0003 */
[----:B------:R-:W-:-:S02]  /*6050*/  @!P1 IMAD.MOV R93, RZ, RZ, -R93 ;  /* 0x000000ffff5d9224 */ /* 0x000fc400078e0a5d */
[----:B------:R-:W-:Y:S02]  /*6060*/  @!P3 IMAD.MOV R2, RZ, RZ, -R2 ;  /* 0x000000ffff02b224 */ /* 0x000fe400078e0a02 */
[----:B------:R-:W-:Y:S01]  /*6070*/  @!P2 IMAD.MOV R90, RZ, RZ, -R90 ;  /* 0x000000ffff5aa224 */ /* 0x000fe200078e0a5a */
[----:B------:R0:W-:Y:S04]  /*6080*/  STL [R1+0xc0], R93 ;  /* 0x0000c05d01007387 */ /* 0x0001e80000100800 */
[----:B------:R-:W-:Y:S04]  /*6090*/  STL [R1+0xe0], R90 ;  /* 0x0000e05a01007387 */ /* 0x000fe80000100800 */
[----:B------:R3:W-:Y:S01]  /*60a0*/  STL [R1+0xedc], R2 ;  /* 0x000edc0201007387 */ /* 0x0007e20000100800 */
[----:B------:R-:W-:Y:S01]  /*60b0*/  IABS R86, R83 ;  /* 0x0000005300567213 */ /* 0x000fe20000000000 */
[----:B0-----:R-:W-:Y:S01]  /*60c0*/  IMAD R93, R37, R88, RZ ;  /* 0x00000058255d7224 */ /* 0x001fe200078e02ff */
[----:B------:R-:W-:Y:S01]  /*60d0*/  ISETP.GT.U32.AND P5, PT, R92, R0, PT ;  /* 0x000000005c00720c */ /* 0x000fe20003fa4070 */
[----:B------:R-:W4:Y:S02]  /*60e0*/  LDL.LU R37, [R1+0x2a1c] ;  /* 0x002a1c0001257983 */ /* 0x000f240000300800 */
[----:B------:R-:W-:Y:S01]  /*60f0*/  IMAD.HI.U32 R87, R80, R86, RZ ;  /* 0x0000005650577227 */ /* 0x000fe200078e00ff */
[----:B---3--:R-:W0:Y:S03]  /*6100*/  LDC.64 R2, c[0x0][0x3a8] ;  /* 0x0000ea00ff027b82 */ /* 0x008e260000000a00 */
[----:B------:R-:W-:-:S04]  /*6110*/  IMAD.MOV R87, RZ, RZ, -R87 ;  /* 0x000000ffff577224 */ /* 0x000fc800078e0a57 */
[----:B------:R-:W-:Y:S02]  /*6120*/  IMAD R76, R92, R87, R86 ;  /* 0x000000575c4c7224 */ /* 0x000fe400078e0256 */
[----:B------:R-:W-:-:S03]  /*6130*/  @!P0 IMAD.IADD R4, R4, 0x1, -R92 ;  /* 0x0000000104048824 */ /* 0x000fc600078e0a5c */
[----:B------:R-:W-:Y:S01]  /*6140*/  ISETP.GT.U32.AND P2, PT, R92, R76, PT ;  /* 0x0000004c5c00720c */ /* 0x000fe20003f44070 */
[----:B------:R-:W-:Y:S01]  /*6150*/  @!P5 IMAD.IADD R0, R0, 0x1, -R92 ;  /* 0x000000010000d824 */ /* 0x000fe200078e0a5c */
[C---:B------:R-:W-:Y:S02]  /*6160*/  ISETP.GT.U32.AND P5, PT, R92.reuse, R4, PT ;  /* 0x000000045c00720c */ /* 0x040fe40003fa4070 */
[C---:B------:R-:W-:Y:S02]  /*6170*/  ISETP.GT.U32.AND P0, PT, R92.reuse, R77, PT ;  /* 0x0000004d5c00720c */ /* 0x040fe40003f04070 */
[----:B------:R-:W-:Y:S01]  /*6180*/  ISETP.GT.U32.AND P1, PT, R92, R0, PT ;  /* 0x000000005c00720c */ /* 0x000fe20003f24070 */
[-C--:B------:R-:W-:Y:S02]  /*6190*/  IMAD R86, R79, R88.reuse, RZ ;  /* 0x000000584f567224 */ /* 0x080fe400078e02ff */
[----:B------:R-:W-:Y:S01]  /*61a0*/  IMAD R87, R78, R88, RZ ;  /* 0x000000584e577224 */ /* 0x000fe200078e02ff */
[----:B------:R-:W-:-:S03]  /*61b0*/  ISETP.GE.AND P3, PT, R6, RZ, PT ;  /* 0x000000ff0600720c */ /* 0x000fc60003f66270 */
[--C-:B------:R-:W-:Y:S01]  /*61c0*/  @!P2 IMAD.IADD R76, R76, 0x1, -R92.reuse ;  /* 0x000000014c4ca824 */ /* 0x100fe200078e0a5c */
[----:B0-----:R-:W-:Y:S01]  /*61d0*/  STL [R1+0x29f0], R2 ;  /* 0x0029f00201007387 */ /* 0x001fe20000100800 */
[--C-:B------:R-:W-:Y:S01]  /*61e0*/  @!P5 IMAD.IADD R4, R4, 0x1, -R92.reuse ;  /* 0x000000010404d824 */ /* 0x100fe200078e0a5c */
[----:B-1----:R-:W-:Y:S01]  /*61f0*/  LEA R90, P5, R86, R84, 0x1 ;  /* 0x00000054565a7211 */ /* 0x002fe200078a08ff */
[--C-:B------:R-:W-:Y:S01]  /*6200*/  @!P0 IMAD.IADD R77, R77, 0x1, -R92.reuse ;  /* 0x000000014d4d8824 */ /* 0x100fe200078e0a5c */
[----:B------:R-:W-:Y:S01]  /*6210*/  ISETP.GT.U32.AND P2, PT, R92, R76, PT ;  /* 0x0000004c5c00720c */ /* 0x000fe20003f44070 */
[----:B------:R-:W-:Y:S02]  /*6220*/  IMAD R6, R82, R88, RZ ;  /* 0x0000005852067224 */ /* 0x000fe400078e02ff */
[----:B------:R-:W-:Y:S01]  /*6230*/  @!P1 IMAD.IADD R0, R0, 0x1, -R92 ;  /* 0x0000000100009824 */ /* 0x000fe200078e0a5c */
[----:B------:R-:W-:Y:S01]  /*6240*/  LEA R88, P1, R87, R84, 0x1 ;  /* 0x0000005457587211 */ /* 0x000fe200078208ff */
[----:B------:R-:W0:Y:S01]  /*6250*/  LDC.64 R78, c[0x0][0x388] ;  /* 0x0000e200ff4e7b82 */ /* 0x000e220000000a00 */
[----:B------:R-:W-:-:S02]  /*6260*/  ISETP.GE.AND P0, PT, R91, RZ, PT ;  /* 0x000000ff5b00720c */ /* 0x000fc40003f06270 */
[-C--:B------:R-:W-:Y:S02]  /*6270*/  LEA.HI.X.SX32 R91, R86, R85.reuse, 0x1, P5 ;  /* 0x00000055565b7211 */ /* 0x080fe400028f0eff */
[CC--:B------:R-:W-:Y:S02]  /*6280*/  LEA R86, P5, R6.reuse, R84.reuse, 0x1 ;  /* 0x0000005406567211 */ /* 0x0c0fe400078a08ff */
[-C--:B------:R-:W-:Y:S02]  /*6290*/  LEA.HI.X.SX32 R89, R87, R85.reuse, 0x1, P1 ;  /* 0x0000005557597211 */ /* 0x080fe400008f0eff */
[C---:B------:R-:W-:Y:S01]  /*62a0*/  LEA R84, P1, R93.reuse, R84, 0x1 ;  /* 0x000000545d547211 */ /* 0x040fe200078208ff */
[----:B------:R1:W-:Y:S01]  /*62b0*/  STL [R1+0x29f4], R91 ;  /* 0x0029f45b01007387 */ /* 0x0003e20000100800 */
[-C--:B------:R-:W-:Y:S01]  /*62c0*/  LEA.HI.X.SX32 R87, R6, R85.reuse, 0x1, P5 ;  /* 0x0000005506577211 */ /* 0x080fe200028f0eff */
[----:B------:R-:W-:Y:S01]  /*62d0*/  @!P2 IMAD.IADD R76, R76, 0x1, -R92 ;  /* 0x000000014c4ca824 */ /* 0x000fe200078e0a5c */
[----:B------:R-:W-:-:S02]  /*62e0*/  LEA.HI.X.SX32 R85, R93, R85, 0x1, P1 ;  /* 0x000000555d557211 */ /* 0x000fc400008f0eff */
[----:B------:R-:W-:Y:S01]  /*62f0*/  ISETP.GE.AND P5, PT, R5, RZ, PT ;  /* 0x000000ff0500720c */ /* 0x000fe20003fa6270 */
[C---:B------:R-:W-:Y:S01]  /*6300*/  VIADD R5, R83.reuse, 0x5e ;  /* 0x0000005e53057836 */ /* 0x040fe20000000000 */
[----:B------:R-:W-:Y:S01]  /*6310*/  ISETP.GE.AND P2, PT, R83, RZ, PT ;  /* 0x000000ff5300720c */ /* 0x000fe20003f46270 */
[----:B0-----:R-:W-:Y:S02]  /*6320*/  IMAD.MOV.U32 R6, RZ, RZ, R79 ;  /* 0x000000ffff067224 */ /* 0x001fe400078e004f */
[----:B------:R-:W3:Y:S01]  /*6330*/  LDL.LU R79, [R1+0x2a18] ;  /* 0x002a1800014f7983 */ /* 0x000ee20000300800 */
[----:B------:R-:W-:-:S09]  /*6340*/  IABS R93, R5 ;  /* 0x00000005005d7213 */ /* 0x000fd20000000000 */
[----:B------:R-:W-:Y:S01]  /*6350*/  @!P2 IMAD.MOV R76, RZ, RZ, -R76 ;  /* 0x000000ffff4ca224 */ /* 0x000fe200078e0a4c */
[----:B------:R-:W-:Y:S02]  /*6360*/  ISETP.GE.AND P2, PT, R81, RZ, PT ;  /* 0x000000ff5100720c */ /* 0x000fe40003f46270 */
[----:B----4-:R-:W-:Y:S02]  /*6370*/  ISETP.NE.AND P1, PT, R37, RZ, PT ;  /* 0x000000ff2500720c */ /* 0x010fe40003f25270 */
[----:B-1----:R-:W-:Y:S01]  /*6380*/  LOP3.LUT R91, RZ, R37, RZ, 0x33, !PT ;  /* 0x00000025ff5b7212 */ /* 0x002fe200078e33ff */
[----:B------:R-:W-:Y:S02]  /*6390*/  VIADD R37, R83, 0x5d ;  /* 0x0000005d53257836 */ /* 0x000fe40000000000 */
[----:B------:R-:W0:Y:S02]  /*63a0*/  S2R R83, SR_TID.X ;  /* 0x0000000000537919 */ /* 0x000e240000002100 */
[----:B------:R-:W-:Y:S04]  /*63b0*/  STL [R1+0xed4], R91 ;  /* 0x000ed45b01007387 */ /* 0x000fe80000100800 */
[----:B------:R1:W-:Y:S02]  /*63c0*/  STL [R1+0x13d4], R37 ;  /* 0x0013d42501007387 */ /* 0x0003e40000100800 */
[----:B-1----:R-:W-:-:S05]  /*63d0*/  IABS R37, R37 ;  /* 0x0000002500257213 */ /* 0x002fca0000000000 */
[----:B------:R-:W-:Y:S02]  /*63e0*/  IMAD.MOV.U32 R82, RZ, RZ, R37 ;  /* 0x000000ffff527224 */ /* 0x000fe400078e0025 */
[----:B------:R-:W-:Y:S01]  /*63f0*/  IMAD.MOV.U32 R37, RZ, RZ, R93 ;  /* 0x000000ffff257224 */ /* 0x000fe200078e005d */
[----:B------:R1:W-:Y:S01]  /*6400*/  STL [R1+0x1410], R5 ;  /* 0x0014100501007387 */ /* 0x0003e20000100800 */
[----:B0-----:R-:W-:-:S03]  /*6410*/  LOP3.LUT R93, R83, 0x7f, RZ, 0xc0, !PT ;  /* 0x0000007f535d7812 */ /* 0x001fc600078ec0ff */
[----:B------:R-:W-:Y:S01]  /*6420*/  STL [R1+0x2108], R3 ;  /* 0x0021080301007387 */ /* 0x000fe20000100800 */
[C---:B------:R-:W-:Y:S01]  /*6430*/  IMAD.HI.U32 R83, R80.reuse, R82, RZ ;  /* 0x0000005250537227 */ /* 0x040fe200078e00ff */
[----:B-1----:R-:W0:Y:S02]  /*6440*/  LDC R5, c[0x0][0x3b0] ;  /* 0x0000ec00ff057b82 */ /* 0x002e240000000800 */
[----:B------:R1:W-:Y:S01]  /*6450*/  STL [R1+0x2498], R3 ;  /* 0x0024980301007387 */ /* 0x0003e20000100800 */
[----:B------:R-:W-:Y:S02]  /*6460*/  IMAD R93, R93, R3, RZ ;  /* 0x000000035d5d7224 */ /* 0x000fe400078e02ff */
[----:B------:R-:W-:-:S04]  /*6470*/  IMAD.HI.U32 R80, R80, R37, RZ ;  /* 0x0000002550507227 */ /* 0x000fc800078e00ff */
[----:B-1----:R-:W-:Y:S02]  /*6480*/  IMAD.MOV.U32 R3, RZ, RZ, R77 ;  /* 0x000000ffff037224 */ /* 0x002fe400078e004d */
[----:B------:R-:W-:Y:S02]  /*6490*/  IMAD.MOV R83, RZ, RZ, -R83 ;  /* 0x000000ffff537224 */ /* 0x000fe400078e0a53 */
[----:B------:R-:W-:Y:S02]  /*64a0*/  @!P0 IMAD.MOV R3, RZ, RZ, -R3 ;  /* 0x000000ffff038224 */ /* 0x000fe400078e0a03 */
[----:B------:R-:W-:Y:S02]  /*64b0*/  IMAD.MOV R77, RZ, RZ, -R80 ;  /* 0x000000ffff4d7224 */ /* 0x000fe400078e0a50 */
[----:B------:R-:W4:Y:S01]  /*64c0*/  LDL.LU R80, [R1+0x2a14] ;  /* 0x002a140001507983 */ /* 0x000f220000300800 */
[----:B------:R-:W-:-:S03]  /*64d0*/  IMAD R83, R92, R83, R82 ;  /* 0x000000535c537224 */ /* 0x000fc600078e0252 */
[----:B------:R-:W-:Y:S04]  /*64e0*/  STL [R1+0x24c8], R3 ;  /* 0x0024c80301007387 */ /* 0x000fe80000100800 */
[----:B------:R-:W2:Y:S04]  /*64f0*/  LDL.LU R81, [R1+0x2a10] ;  /* 0x002a100001517983 */ /* 0x000ea80000300800 */
[----:B------:R-:W3:Y:S04]  /*6500*/  LDL.LU R82, [R1+0x2a0c] ;  /* 0x002a0c0001527983 */ /* 0x000ee80000300800 */
[----:B------:R1:W-:Y:S04]  /*6510*/  STL [R1+0xeac], R83 ;  /* 0x000eac5301007387 */ /* 0x0003e80000100800 */
[----:B-1----:R-:W4:Y:S01]  /*6520*/  LDL.LU R83, [R1+0x2a08] ;  /* 0x002a080001537983 */ /* 0x002f220000300800 */
[----:B------:R-:W-:-:S02]  /*6530*/  IMAD.MOV.U32 R2, RZ, RZ, R78 ;  /* 0x000000ffff027224 */ /* 0x000fc400078e004e */
[----:B------:R-:W1:Y:S01]  /*6540*/  LDC R78, c[0x0][0x3b0] ;  /* 0x0000ec00ff4e7b82 */ /* 0x000e620000000800 */
[----:B------:R-:W-:Y:S02]  /*6550*/  IMAD R77, R92, R77, R37 ;  /* 0x0000004d5c4d7224 */ /* 0x000fe400078e0225 */
[----:B------:R-:W-:-:S05]  /*6560*/  LEA R2, P0, R93, R2, 0x1 ;  /* 0x000000025d027211 */ /* 0x000fca00078008ff */
[----:B------:R-:W-:Y:S01]  /*6570*/  STL [R1+0x56c], R2 ;  /* 0x00056c0201007387 */ /* 0x000fe20000100800 */
[----:B------:R-:W-:Y:S01]  /*6580*/  LEA.HI.X.SX32 R93, R93, R6, 0x1, P0 ;  /* 0x000000065d5d7211 */ /* 0x000fe200000f0eff */
[----:B------:R-:W0:Y:S02]  /*6590*/  LDC R37, c[0x0][0x3b0] ;  /* 0x0000ec00ff257b82 */ /* 0x000e240000000800 */
[----:B------:R1:W-:Y:S04]  /*65a0*/  STL [R1+0x2390], R92 ;  /* 0x0023905c01007387 */ /* 0x0003e80000100800 */
[----:B------:R1:W-:Y:S04]  /*65b0*/  STL [R1+0xec4], R77 ;  /* 0x000ec44d01007387 */ /* 0x0003e80000100800 */
[----:B------:R-:W4:Y:S01]  /*65c0*/  LDL.LU R6, [R1+0x2a04] ;  /* 0x002a040001067983 */ /* 0x000f220000300800 */
[----:B------:R-:W-:Y:S01]  /*65d0*/  SEL R76, R91, R76, !P1 ;  /* 0x0000004c5b4c7207 */ /* 0x000fe20004800000 */
[----:B-1----:R-:W1:Y:S08]  /*65e0*/  LDC R92, c[0x0][0x3b0] ;  /* 0x0000ec00ff5c7b82 */ /* 0x002e700000000800 */
[----:B------:R-:W1:Y:S01]  /*65f0*/  LDC R77, c[0x0][0x3b0] ;  /* 0x0000ec00ff4d7b82 */ /* 0x000e620000000800 */
[----:B0-----:R-:W-:-:S07]  /*6600*/  IMAD R76, R76, R37, RZ ;  /* 0x000000254c4c7224 */ /* 0x001fce00078e02ff */
[----:B------:R-:W0:Y:S01]  /*6610*/  LDC R37, c[0x0][0x3b0] ;  /* 0x0000ec00ff257b82 */ /* 0x000e220000000800 */
[C---:B--2---:R-:W-:Y:S02]  /*6620*/  SEL R81, R91.reuse, R81, !P1 ;  /* 0x000000515b517207 */ /* 0x044fe40004800000 */
[----:B---3--:R-:W-:-:S03]  /*6630*/  SEL R82, R91, R82, !P1 ;  /* 0x000000525b527207 */ /* 0x008fc60004800000 */
[----:B------:R-:W-:Y:S02]  /*6640*/  IMAD R81, R81, R78, RZ ;  /* 0x0000004e51517224 */ /* 0x000fe400078e02ff */
[----:B------:R-:W-:Y:S02]  /*6650*/  IMAD R82, R82, R5, RZ ;  /* 0x0000000552527224 */ /* 0x000fe400078e02ff */
[----:B------:R-:W2:Y:S04]  /*6660*/  LDL.LU R5, [R1+0x2a00] ;  /* 0x002a000001057983 */ /* 0x000ea80000300800 */
[----:B------:R-:W3:Y:S01]  /*6670*/  LDL.LU R78, [R1+0x29fc] ;  /* 0x0029fc00014e7983 */ /* 0x000ee20000300800 */
[----:B----4-:R-:W-:-:S05]  /*6680*/  SEL R83, R91, R83, !P1 ;  /* 0x000000535b537207 */ /* 0x010fca0004800000 */
[----:B0-----:R-:W-:Y:S02]  /*6690*/  IMAD R83, R83, R37, RZ ;  /* 0x0000002553537224 */ /* 0x001fe400078e02ff */
[----:B------:R-:W0:Y:S01]  /*66a0*/  LDC R37, c[0x0][0x3b0] ;  /* 0x0000ec00ff257b82 */ /* 0x000e220000000800 */
[----:B------:R-:W-:-:S05]  /*66b0*/  SEL R80, R91, R80, !P1 ;  /* 0x000000505b507207 */ /* 0x000fca0004800000 */
[----:B0-----:R-:W-:Y:S02]  /*66c0*/  IMAD R80, R80, R37, RZ ;  /* 0x0000002550507224 */ /* 0x001fe400078e02ff */
[----:B------:R-:W0:Y:S01]  /*66d0*/  LDC R37, c[0x0][0x3b0] ;  /* 0x0000ec00ff257b82 */ /* 0x000e220000000800 */
[----:B---3--:R-:W-:-:S05]  /*66e0*/  SEL R78, R91, R78, !P1 ;  /* 0x0000004e5b4e7207 */ /* 0x008fca0004800000 */
[----:B0-----:R-:W-:Y:S02]  /*66f0*/  IMAD R78, R78, R37, RZ ;  /* 0x000000254e4e7224 */ /* 0x001fe400078e02ff */
[----:B------:R-:W-:Y:S02]  /*6700*/  IMAD.MOV.U32 R37, RZ, RZ, R9 ;  /* 0x000000ffff257224 */ /* 0x000fe400078e0009 */
[----:B------:R-:W3:Y:S04]  /*6710*/  LDL.LU R9, [R1+0x29f8] ;  /* 0x0029f80001097983 */ /* 0x000ee80000300800 */
[----:B------:R0:W-:Y:S02]  /*6720*/  STL [R1+0x1470], R78 ;  /* 0x0014704e01007387 */ /* 0x0001e40000100800 */
[----:B0-----:R-:W0:Y:S01]  /*6730*/  LDC R78, c[0x0][0x3b0] ;  /* 0x0000ec00ff4e7b82 */ /* 0x001e220000000800 */
[----:B--2---:R-:W-:-:S02]  /*6740*/  SEL R5, R91, R5, !P1 ;  /* 0x000000055b057207 */ /* 0x004fc40004800000 */
[----:B------:R-:W-:-:S05]  /*6750*/  SEL R6, R91, R6, !P1 ;  /* 0x000000065b067207 */ /* 0x000fca0004800000 */
[----:B-1----:R-:W-:Y:S02]  /*6760*/  IMAD R6, R6, R77, RZ ;  /* 0x0000004d06067224 */ /* 0x002fe400078e02ff */
[----:B------:R-:W1:Y:S01]  /*6770*/  LDC R77, c[0x0][0x3b0] ;  /* 0x0000ec00ff4d7b82 */ /* 0x000e620000000800 */
[----:B0-----:R-:W-:Y:S02]  /*6780*/  IMAD R78, R5, R78, RZ ;  /* 0x0000004e054e7224 */ /* 0x001fe400078e02ff */
[----:B------:R-:W-:-:S05]  /*6790*/  IMAD.MOV.U32 R5, RZ, RZ, R37 ;  /* 0x000000ffff057224 */ /* 0x000fca00078e0025 */
[----:B------:R-:W0:Y:S01]  /*67a0*/  LDC R37, c[0x0][0x3b0] ;  /* 0x0000ec00ff257b82 */ /* 0x000e220000000800 */
[----:B------:R2:W-:Y:S07]  /*67b0*/  STL [R1+0x14a8], R78 ;  /* 0x0014a84e01007387 */ /* 0x0005ee0000100800 */
[----:B--2---:R-:W2:Y:S01]  /*67c0*/  LDC R78, c[0x0][0x3b0] ;  /* 0x0000ec00ff4e7b82 */ /* 0x004ea20000000800 */
[C---:B------:R-:W-:Y:S02]  /*67d0*/  SEL R7, R91.reuse, R7, !P1 ;  /* 0x000000075b077207 */ /* 0x040fe40004800000 */
[C---:B------:R-:W-:Y:S01]  /*67e0*/  SEL R8, R91.reuse, R8, !P1 ;  /* 0x000000085b087207 */ /* 0x040fe20004800000 */
[----:B------:R4:W-:Y:S01]  /*67f0*/  STL [R1+0x14e0], R6 ;  /* 0x0014e00601007387 */ /* 0x0009e20000100800 */
[----:B------:R-:W-:-:S05]  /*6800*/  SEL R79, R91, R79, !P1 ;  /* 0x0000004f5b4f7207 */ /* 0x000fca0004800000 */
[----:B------:R-:W-:Y:S02]  /*6810*/  IMAD R79, R79, R92, RZ ;  /* 0x0000005c4f4f7224 */ /* 0x000fe400078e02ff */
[----:B------:R-:W1:Y:S01]  /*6820*/  LDC R92, c[0x0][0x3b0] ;  /* 0x0000ec00ff5c7b82 */ /* 0x000e620000000800 */
[----:B--2---:R-:W-:Y:S02]  /*6830*/  IMAD R78, R7, R78, RZ ;  /* 0x0000004e074e7224 */ /* 0x004fe400078e02ff */
[----:B0-----:R-:W-:Y:S02]  /*6840*/  IMAD R7, R8, R37, RZ ;  /* 0x0000002508077224 */ /* 0x001fe400078e02ff */
[----:B----4-:R-:W-:Y:S01]  /*6850*/  IMAD.MOV.U32 R6, RZ, RZ, R5 ;  /* 0x000000ffff067224 */ /* 0x010fe200078e0005 */
[----:B------:R0:W-:Y:S02]  /*6860*/  STL [R1+0x1510], R78 ;  /* 0x0015104e01007387 */ /* 0x0001e40000100800 */
[----:B------:R-:W2:Y:S02]  /*6870*/  LDC R8, c[0x0][0x3b0] ;  /* 0x0000ec00ff087b82 */ /* 0x000ea40000000800 */
[----:B------:R1:W-:Y:S01]  /*6880*/  STL [R1+0x1540], R7 ;  /* 0x0015400701007387 */ /* 0x0003e20000100800 */
[----:B------:R-:W-:-:S02]  /*6890*/  SEL R10, R91, R10, !P1 ;  /* 0x0000000a5b0a7207 */ /* 0x000fc40004800000 */
[----:B------:R-:W-:-:S03]  /*68a0*/  SEL R13, R91, R13, !P1 ;  /* 0x0000000d5b0d7207 */ /* 0x000fc60004800000 */
[----:B------:R-:W4:Y:S01]  /*68b0*/  LDC R5, c[0x0][0x3b0] ;  /* 0x0000ec00ff057b82 */ /* 0x000f220000000800 */
[C---:B------:R-:W-:Y:S02]  /*68c0*/  SEL R15, R91.reuse, R15, !P1 ;  /* 0x0000000f5b0f7207 */ /* 0x040fe40004800000 */
[C---:B------:R-:W-:Y:S02]  /*68d0*/  SEL R11, R91.reuse, R11, !P1 ;  /* 0x0000000b5b0b7207 */ /* 0x040fe40004800000 */
[----:B------:R-:W-:-:S03]  /*68e0*/  SEL R12, R91, R12, !P1 ;  /* 0x0000000c5b0c7207 */ /* 0x000fc60004800000 */
[----:B------:R-:W1:Y:S08]  /*68f0*/  LDC R37, c[0x0][0x3b0] ;  /* 0x0000ec00ff257b82 */ /* 0x000e700000000800 */
[----:B0-----:R-:W0:Y:S01]  /*6900*/  LDC R78, c[0x0][0x3b0] ;  /* 0x0000ec00ff4e7b82 */ /* 0x001e220000000800 */
[C---:B------:R-:W-:Y:S02]  /*6910*/  SEL R14, R91.reuse, R14, !P1 ;  /* 0x0000000e5b0e7207 */ /* 0x040fe40004800000 */
[----:B------:R-:W-:-:S02]  /*6920*/  SEL R16, R91, R16, !P1 ;  /* 0x000000105b107207 */ /* 0x000fc40004800000 */
[C---:B------:R-:W-:Y:S01]  /*6930*/  SEL R17, R91.reuse, R17, !P1 ;  /* 0x000000115b117207 */ /* 0x040fe20004800000 */
[----:B----4-:R-:W-:Y:S01]  /*6940*/  IMAD R5, R14, R5, RZ ;  /* 0x000000050e057224 */ /* 0x010fe200078e02ff */
[C---:B------:R-:W-:Y:S01]  /*6950*/  SEL R18, R91.reuse, R18, !P1 ;  /* 0x000000125b127207 */ /* 0x040fe20004800000 */
[----:B------:R-:W4:Y:S01]  /*6960*/  LDC R14, c[0x0][0x3b0] ;  /* 0x0000ec00ff0e7b82 */ /* 0x000f220000000800 */
[C---:B------:R-:W-:Y:S02]  /*6970*/  SEL R19, R91.reuse, R19, !P1 ;  /* 0x000000135b137207 */ /* 0x040fe40004800000 */
[C---:B------:R-:W-:Y:S02]  /*6980*/  SEL R20, R91.reuse, R20, !P1 ;  /* 0x000000145b147207 */ /* 0x040fe40004800000 */
[C---:B------:R-:W-:Y:S02]  /*6990*/  SEL R21, R91.reuse, R21, !P1 ;  /* 0x000000155b157207 */ /* 0x040fe40004800000 */
[----:B------:R-:W-:-:S02]  /*69a0*/  SEL R22, R91, R22, !P1 ;  /* 0x000000165b167207 */ /* 0x000fc40004800000 */
[C---:B------:R-:W-:Y:S02]  /*69b0*/  SEL R23, R91.reuse, R23, !P1 ;  /* 0x000000175b177207 */ /* 0x040fe40004800000 */
[C---:B------:R-:W-:Y:S02]  /*69c0*/  SEL R24, R91.reuse, R24, !P1 ;  /* 0x000000185b187207 */ /* 0x040fe40004800000 */
[C---:B------:R-:W-:Y:S02]  /*69d0*/  SEL R25, R91.reuse, R25, !P1 ;  /* 0x000000195b197207 */ /* 0x040fe40004800000 */
[C---:B------:R-:W-:Y:S02]  /*69e0*/  SEL R26, R91.reuse, R26, !P1 ;  /* 0x0000001a5b1a7207 */ /* 0x040fe40004800000 */
[C---:B------:R-:W-:Y:S02]  /*69f0*/  SEL R27, R91.reuse, R27, !P1 ;  /* 0x0000001b5b1b7207 */ /* 0x040fe40004800000 */
[----:B---3--:R-:W-:-:S05]  /*6a00*/  SEL R9, R91, R9, !P1 ;  /* 0x000000095b097207 */ /* 0x008fca0004800000 */
[----:B-1----:R-:W-:Y:S02]  /*6a10*/  IMAD R7, R9, R77, RZ ;  /* 0x0000004d09077224 */ /* 0x002fe400078e02ff */
[----:B------:R-:W1:Y:S01]  /*6a20*/  LDC R77, c[0x0][0x3b0] ;  /* 0x0000ec00ff4d7b82 */ /* 0x000e620000000800 */
[----:B------:R-:W-:Y:S02]  /*6a30*/  IMAD.MOV.U32 R9, RZ, RZ, R6 ;  /* 0x000000ffff097224 */ /* 0x000fe400078e0006 */
[----:B------:R3:W-:Y:S05]  /*6a40*/  STL [R1+0x1560], R7 ;  /* 0x0015600701007387 */ /* 0x0007ea0000100800 */
[----:B------:R-:W0:Y:S08]  /*6a50*/  LDC R6, c[0x0][0x3b0] ;  /* 0x0000ec00ff067b82 */ /* 0x000e300000000800 */
[----:B---3--:R-:W3:Y:S01]  /*6a60*/  LDC R7, c[0x0][0x3b0] ;  /* 0x0000ec00ff077b82 */ /* 0x008ee20000000800 */
[----:B-1----:R-:W-:-:S07]  /*6a70*/  IMAD R10, R10, R77, RZ ;  /* 0x0000004d0a0a7224 */ /* 0x002fce00078e02ff */
[----:B------:R-:W1:Y:S01]  /*6a80*/  LDC R77, c[0x0][0x3b0] ;  /* 0x0000ec00ff4d7b82 */ /* 0x000e620000000800 */
[----:B------:R0:W-:Y:S02]  /*6a90*/  STL [R1+0x146c], R10 ;  /* 0x00146c0a01007387 */ /* 0x0001e40000100800 */
[----:B0-----:R-:W-:Y:S02]  /*6aa0*/  IMAD R10, R13, R92, RZ ;  /* 0x0000005c0d0a7224 */ /* 0x001fe400078e02ff */
[----:B--2---:R-:W-:Y:S02]  /*6ab0*/  IMAD R92, R15, R8, RZ ;  /* 0x000000080f5c7224 */ /* 0x004fe400078e02ff */
[----:B------:R-:W-:Y:S01]  /*6ac0*/  IMAD.MOV.U32 R8, RZ, RZ, R9 ;  /* 0x000000ffff087224 */ /* 0x000fe200078e0009 */
[----:B------:R-:W-:Y:S01]  /*6ad0*/  SEL R28, R91, R28, !P1 ;  /* 0x0000001c5b1c7207 */ /* 0x000fe20004800000 */
[----:B---3--:R-:W-:Y:S01]  /*6ae0*/  IMAD R11, R11, R7, RZ ;  /* 0x000000070b0b7224 */ /* 0x008fe200078e02ff */
[----:B------:R-:W0:Y:S01]  /*6af0*/  LDC R9, c[0x0][0x3b0] ;  /* 0x0000ec00ff097b82 */ /* 0x000e220000000800 */
[----:B------:R-:W-:-:S07]  /*6b00*/  IMAD R7, R12, R6, RZ ;  /* 0x000000060c077224 */ /* 0x000fce00078e02ff */
[----:B------:R-:W2:Y:S01]  /*6b10*/  LDC R6, c[0x0][0x3b0] ;  /* 0x0000ec00ff067b82 */ /* 0x000ea20000000800 */
[----:B------:R-:W-:Y:S04]  /*6b20*/  STL [R1+0x14a4], R11 ;  /* 0x0014a40b01007387 */ /* 0x000fe80000100800 */
[----:B------:R3:W-:Y:S01]  /*6b30*/  STL [R1+0x14dc], R7 ;  /* 0x0014dc0701007387 */ /* 0x0007e20000100800 */
[----:B------:R-:W-:Y:S02]  /*6b40*/  IMAD R13, R17, R78, RZ ;  /* 0x0000004e110d7224 */ /* 0x000fe400078e02ff */
[----:B------:R-:W1:Y:S01]  /*6b50*/  LDC R12, c[0x0][0x3b0] ;  /* 0x0000ec00ff0c7b82 */ /* 0x000e620000000800 */
[----:B------:R0:W-:Y:S04]  /*6b60*/  STL [R1+0x150c], R10 ;  /* 0x00150c0a01007387 */ /* 0x0001e80000100800 */
[----:B------:R0:W-:Y:S03]  /*6b70*/  STL [R1+0x153c], R5 ;  /* 0x00153c0501007387 */ /* 0x0001e60000100800 */
[----:B---3--:R-:W3:Y:S01]  /*6b80*/  LDC R7, c[0x0][0x3b0] ;  /* 0x0000ec00ff077b82 */ /* 0x008ee20000000800 */
[----:B------:R-:W-:Y:S01]  /*6b90*/  STL [R1+0x2394], R92 ;  /* 0x0023945c01007387 */ /* 0x000fe20000100800 */
[----:B0-----:R-:W-:-:S02]  /*6ba0*/  IMAD R10, R18, R9, RZ ;  /* 0x00000009120a7224 */ /* 0x001fc400078e02ff */
[----:B------:R-:W-:-:S04]  /*6bb0*/  IMAD R5, R16, R37, RZ ;  /* 0x0000002510057224 */ /* 0x000fc800078e02ff */
[----:B------:R-:W0:Y:S01]  /*6bc0*/  LDC R11, c[0x0][0x3b0] ;  /* 0x0000ec00ff0b7b82 */ /* 0x000e220000000800 */
[----:B--2---:R-:W-:Y:S01]  /*6bd0*/  IMAD R6, R19, R6, RZ ;  /* 0x0000000613067224 */ /* 0x004fe200078e02ff */
[----:B------:R2:W-:Y:S04]  /*6be0*/  STL [R1+0x1468], R5 ;  /* 0x0014680501007387 */ /* 0x0005e80000100800 */
[----:B------:R-:W-:Y:S02]  /*6bf0*/  STL [R1+0x14a0], R13 ;  /* 0x0014a00d01007387 */ /* 0x000fe40000100800 */
[----:B------:R-:W0:Y:S02]  /*6c00*/  LDC R9, c[0x0][0x3b0] ;  /* 0x0000ec00ff097b82 */ /* 0x000e240000000800 */
[----:B------:R1:W-:Y:S04]  /*6c10*/  STL [R1+0x14d8], R10 ;  /* 0x0014d80a01007387 */ /* 0x0003e80000100800 */
[----:B------:R-:W-:Y:S01]  /*6c20*/  STL.64 [R1+0x25c8], R18 ;  /* 0x0025c81201007387 */ /* 0x000fe20000100a00 */
[----:B---3--:R-:W-:Y:S01]  /*6c30*/  IMAD R7, R20, R7, RZ ;  /* 0x0000000714077224 */ /* 0x008fe200078e02ff */
[----:B--2---:R-:W2:Y:S02]  /*6c40*/  LDC R5, c[0x0][0x3b0] ;  /* 0x0000ec00ff057b82 */ /* 0x004ea40000000800 */
[----:B------:R0:W-:Y:S04]  /*6c50*/  STL [R1+0x1508], R6 ;  /* 0x0015080601007387 */ /* 0x0001e80000100800 */
[----:B------:R-:W-:Y:S02]  /*6c60*/  STL.64 [R1+0x25e8], R18 ;  /* 0x0025e81201007387 */ /* 0x000fe40000100a00 */
[----:B-1----:R-:W1:Y:S02]  /*6c70*/  LDC R10, c[0x0][0x3b0] ;  /* 0x0000ec00ff0a7b82 */ /* 0x002e640000000800 */
[----:B------:R-:W-:Y:S04]  /*6c80*/  STL.64 [R1+0x2608], R18 ;  /* 0x0026081201007387 */ /* 0x000fe80000100a00 */
[----:B------:R-:W-:Y:S02]  /*6c90*/  STL.64 [R1+0x2628], R18 ;  /* 0x0026281201007387 */ /* 0x000fe40000100a00 */
[----:B------:R-:W3:Y:S02]  /*6ca0*/  LDC R13, c[0x0][0x3b0] ;  /* 0x0000ec00ff0d7b82 */ /* 0x000ee40000000800 */
[----:B------:R-:W-:Y:S04]  /*6cb0*/  STL.64 [R1+0x2648], R18 ;  /* 0x0026481201007387 */ /* 0x000fe80000100a00 */
[----:B------:R-:W-:Y:S01]  /*6cc0*/  STL.64 [R1+0x2668], R18 ;  /* 0x0026681201007387 */ /* 0x000fe20000100a00 */
[----:B------:R-:W-:Y:S01]  /*6cd0*/  SEL R29, R91, R29, !P1 ;  /* 0x0000001d5b1d7207 */ /* 0x000fe20004800000 */
[----:B------:R-:W0:Y:S02]  /*6ce0*/  LDC R15, c[0x0][0x3b0] ;  /* 0x0000ec00ff0f7b82 */ /* 0x000e240000000800 */
[----:B------:R-:W-:Y:S04]  /*6cf0*/  STL.64 [R1+0x2688], R18 ;  /* 0x0026881201007387 */ /* 0x000fe80000100a00 */
        /* <DEDUP_REMOVED lines=17> */
[----:B------:R-:W-:Y:S04]  /*6e10*/  STL [R1+0x28b0], R18 ;  /* 0x0028b01201007387 */ /* 0x000fe80000100800 */
[----:B------:R-:W-:Y:S04]  /*6e20*/  STL.64 [R1+0x28c8], R18 ;  /* 0x0028c81201007387 */ /* 0x000fe80000100a00 */
[----:B------:R-:W-:Y:S04]  /*6e30*/  STL.64 [R1+0x28e8], R18 ;  /* 0x0028e81201007387 */ /* 0x000fe80000100a00 */
[----:B------:R-:W-:Y:S04]  /*6e40*/  STL.64 [R1+0x2908], R18 ;  /* 0x0029081201007387 */ /* 0x000fe80000100a00 */
[----:B------:R-:W-:Y:S01]  /*6e50*/  STL.64 [R1+0x2928], R18 ;  /* 0x0029281201007387 */ /* 0x000fe20000100a00 */
[----:B0-----:R-:W-:-:S03]  /*6e60*/  IMAD R6, R21, R11, RZ ;  /* 0x0000000b15067224 */ /* 0x001fc600078e02ff */
        /* <DEDUP_REMOVED lines=8> */
[----:B------:R0:W-:Y:S04]  /*6ef0*/  STL [R1+0x1558], R6 ;  /* 0x0015580601007387 */ /* 0x0001e80000100800 */
        /* <DEDUP_REMOVED lines=23> */
[----:B------:R-:W-:Y:S01]  /*7070*/  STL.64 [R1+0x28d8], R20 ;  /* 0x0028d81401007387 */ /* 0x000fe20000100a00 */
[----:B0-----:R-:W-:-:S02]  /*7080*/  IMAD R6, R22, R12, RZ ;  /* 0x0000000c16067224 */ /* 0x001fc400078e02ff */
[----:B------:R-:W-:Y:S01]  /*7090*/  IMAD R7, R23, R77, RZ ;  /* 0x0000004d17077224 */ /* 0x000fe200078e02ff */
[----:B------:R-:W-:Y:S01]  /*70a0*/  STL.64 [R1+0x28f8], R20 ;  /* 0x0028f81401007387 */ /* 0x000fe20000100a00 */
[----:B--2---:R-:W-:Y:S01]  /*70b0*/  IMAD R11, R24, R5, RZ ;  /* 0x00000005180b7224 */ /* 0x004fe200078e02ff */
[----:B------:R-:W0:Y:S02]  /*70c0*/  LDC R12, c[0x0][0x3b0] ;  /* 0x0000ec00ff0c7b82 */ /* 0x000e240000000800 */
[----:B------:R-:W-:Y:S04]  /*70d0*/  STL.64 [R1+0x2918], R20 ;  /* 0x0029181401007387 */ /* 0x000fe80000100a00 */
[----:B------:R-:W-:Y:S04]  /*70e0*/  STL.64 [R1+0x2938], R20 ;  /* 0x0029381401007387 */ /* 0x000fe80000100a00 */
[----:B------:R-:W-:Y:S04]  /*70f0*/  STL.64 [R1+0x2958], R20 ;  /* 0x0029581401007387 */ /* 0x000fe80000100a00 */
[----:B------:R-:W-:Y:S01]  /*7100*/  STL.64 [R1+0x2990], R20 ;  /* 0x0029901401007387 */ /* 0x000fe20000100a00 */
[----:B------:R-:W-:-:S03]  /*7110*/  IMAD R5, R25, R9, RZ ;  /* 0x0000000919057224 */ /* 0x000fc600078e02ff */
[----:B------:R-:W-:Y:S04]  /*7120*/  STL.64 [R1+0x29b0], R20 ;  /* 0x0029b01401007387 */ /* 0x000fe80000100a00 */
[----:B------:R-:W-:Y:S04]  /*7130*/  STL.64 [R1+0x29d0], R20 ;  /* 0x0029d01401007387 */ /* 0x000fe80000100a00 */
[----:B------:R-:W-:Y:S04]  /*7140*/  STL.64 [R1+0x25d8], R22 ;  /* 0x0025d81601007387 */ /* 0x000fe80000100a00 */
[----:B------:R2:W-:Y:S01]  /*7150*/  STL [R1+0x1464], R6 ;  /* 0x0014640601007387 */ /* 0x0005e20000100800 */
[----:B-1----:R-:W-:-:S02]  /*7160*/  IMAD R9, R26, R10, RZ ;  /* 0x0000000a1a097224 */ /* 0x002fc400078e02ff */
[----:B------:R-:W-:Y:S01]  /*7170*/  IMAD.MOV.U32 R16, RZ, RZ, R8 ;  /* 0x000000ffff107224 */ /* 0x000fe200078e0008 */
[----:B------:R1:W-:Y:S01]  /*7180*/  STL [R1+0x1498], R7 ;  /* 0x0014980701007387 */ /* 0x0003e20000100800 */
[----:B------:R-:W0:Y:S03]  /*7190*/  LDC R8, c[0x0][0x3b0] ;  /* 0x0000ec00ff087b82 */ /* 0x000e260000000800 */
[----:B------:R-:W-:Y:S04]  /*71a0*/  STL.64 [R1+0x25e0], R24 ;  /* 0x0025e01801007387 */ /* 0x000fe80000100a00 */
[----:B------:R3:W-:Y:S01]  /*71b0*/  STL [R1+0x14d0], R11 ;  /* 0x0014d00b01007387 */ /* 0x0007e20000100800 */
[----:B--2---:R-:W2:Y:S03]  /*71c0*/  LDC R6, c[0x0][0x3b0] ;  /* 0x0000ec00ff067b82 */ /* 0x004ea60000000800 */
[----:B------:R-:W-:Y:S04]  /*71d0*/  STL.64 [R1+0x2878], R24 ;  /* 0x0028781801007387 */ /* 0x000fe80000100a00 */
[----:B------:R4:W-:Y:S01]  /*71e0*/  STL [R1+0x1504], R5 ;  /* 0x0015040501007387 */ /* 0x0009e20000100800 */
[----:B-1----:R-:W1:Y:S03]  /*71f0*/  LDC R7, c[0x0][0x3b0] ;  /* 0x0000ec00ff077b82 */ /* 0x002e660000000800 */
[----:B------:R-:W-:Y:S04]  /*7200*/  STL.64 [R1+0x2898], R24 ;  /* 0x0028981801007387 */ /* 0x000fe80000100a00 */
[----:B------:R-:W-:Y:S01]  /*7210*/  STL.64 [R1+0x28c0], R24 ;  /* 0x0028c01801007387 */ /* 0x000fe20000100a00 */
[----:B---3--:R-:W3:Y:S01]  /*7220*/  LDC R11, c[0x0][0x3b0] ;  /* 0x0000ec00ff0b7b82 */ /* 0x008ee20000000800 */
[----:B----4-:R-:W-:-:S02]  /*7230*/  IMAD R5, R27, R13, RZ ;  /* 0x0000000d1b057224 */ /* 0x010fc400078e02ff */
[----:B------:R-:W-:Y:S04]  /*7240*/  STL.64 [R1+0x2988], R24 ;  /* 0x0029881801007387 */ /* 0x000fe80000100a00 */
[----:B------:R4:W-:Y:S01]  /*7250*/  STL [R1+0x1534], R9 ;  /* 0x0015340901007387 */ /* 0x0009e20000100800 */
[----:B--2---:R-:W-:Y:S01]  /*7260*/  IMAD R6, R29, R6, RZ ;  /* 0x000000061d067224 */ /* 0x004fe200078e02ff */
[----:B------:R-:W2:Y:S02]  /*7270*/  LDC R13, c[0x0][0x3b0] ;  /* 0x0000ec00ff0d7b82 */ /* 0x000ea40000000800 */
[----:B------:R-:W-:Y:S04]  /*7280*/  STL.64 [R1+0x2620], R26 ;  /* 0x0026201a01007387 */ /* 0x000fe80000100a00 */
[----:B------:R0:W-:Y:S01]  /*7290*/  STL [R1+0x1554], R5 ;  /* 0x0015540501007387 */ /* 0x0001e20000100800 */
[C---:B------:R-:W-:Y:S01]  /*72a0*/  SEL R30, R91.reuse, R30, !P1 ;  /* 0x0000001e5b1e7207 */ /* 0x040fe20004800000 */
[----:B------:R-:W1:Y:S02]  /*72b0*/  LDC R10, c[0x0][0x3b0] ;  /* 0x0000ec00ff0a7b82 */ /* 0x000e640000000800 */
[----:B------:R-:W-:Y:S04]  /*72c0*/  STL.64 [R1+0x2640], R26 ;  /* 0x0026401a01007387 */ /* 0x000fe80000100a00 */
[----:B------:R-:W-:Y:S01]  /*72d0*/  STL.64 [R1+0x2660], R26 ;  /* 0x0026601a01007387 */ /* 0x000fe20000100a00 */
[----:B----4-:R-:W-:Y:S01]  /*72e0*/  IMAD R9, R28, R14, RZ ;  /* 0x0000000e1c097224 */ /* 0x010fe200078e02ff */
[----:B0-----:R-:W0:Y:S02]  /*72f0*/  LDC R5, c[0x0][0x3b0] ;  /* 0x0000ec00ff057b82 */ /* 0x001e240000000800 */
[----:B------:R-:W-:Y:S04]  /*7300*/  STL.64 [R1+0x2680], R26 ;  /* 0x0026801a01007387 */ /* 0x000fe80000100a00 */
[----:B------:R-:W-:Y:S02]  /*7310*/  STL.64 [R1+0x26a0], R26 ;  /* 0x0026a01a01007387 */ /* 0x000fe40000100a00 */
[----:B------:R-:W4:Y:S02]  /*7320*/  LDC R14, c[0x0][0x3b0] ;  /* 0x0000ec00ff0e7b82 */ /* 0x000f240000000800 */
        /* <DEDUP_REMOVED lines=25> */
[----:B------:R0:W-:Y:S04]  /*74c0*/  STL [R1+0x1460], R9 ;  /* 0x0014600901007387 */ /* 0x0001e80000100800 */
[----:B------:R-:W-:Y:S04]  /*74d0*/  STL.64 [R1+0x2630], R28 ;  /* 0x0026301c01007387 */ /* 0x000fe80000100a00 */
[----:B------:R0:W-:Y:S01]  /*74e0*/  STL [R1+0x1494], R6 ;  /* 0x0014940601007387 */ /* 0x0001e20000100800 */
[C---:B------:R-:W-:Y:S01]  /*74f0*/  SEL R31, R91.reuse, R31, !P1 ;  /* 0x0000001f5b1f7207 */ /* 0x040fe20004800000 */
[----:B------:R-:W-:Y:S01]  /*7500*/  IMAD.MOV.U32 R78, RZ, RZ, R16 ;  /* 0x000000ffff4e7224 */ /* 0x000fe200078e0010 */
[C---:B------:R-:W-:Y:S01]  /*7510*/  SEL R32, R91.reuse, R32, !P1 ;  /* 0x000000205b207207 */ /* 0x040fe20004800000 */
[----:B------:R-:W-:Y:S01]  /*7520*/  STL.64 [R1+0x2650], R28 ;  /* 0x0026501c01007387 */ /* 0x000fe20000100a00 */
[----:B-1----:R-:W-:Y:S01]  /*7530*/  IMAD R7, R30, R7, RZ ;  /* 0x000000071e077224 */ /* 0x002fe200078e02ff */
[----:B------:R-:W1:Y:S02]  /*7540*/  LDC R16, c[0x0][0x3b0] ;  /* 0x0000ec00ff107b82 */ /* 0x000e640000000800 */
[----:B------:R-:W-:Y:S04]  /*7550*/  STL.64 [R1+0x2670], R28 ;  /* 0x0026701c01007387 */ /* 0x000fe80000100a00 */
[----:B------:R-:W-:Y:S01]  /*7560*/  STL.64 [R1+0x2690], R28 ;  /* 0x0026901c01007387 */ /* 0x000fe20000100a00 */
[----:B------:R-:W-:Y:S01]  /*7570*/  SEL R33, R91, R33, !P1 ;  /* 0x000000215b217207 */ /* 0x000fe20004800000 */
[----:B0-----:R-:W0:Y:S02]  /*7580*/  LDC R9, c[0x0][0x3b0] ;  /* 0x0000ec00ff097b82 */ /* 0x001e240000000800 */
        /* <DEDUP_REMOVED lines=19> */
[----:B------:R-:W-:-:S03]  /*76c0*/  IMAD R8, R31, R8, RZ ;  /* 0x000000081f087224 */ /* 0x000fc600078e02ff */
[----:B------:R-:W-:Y:S01]  /*76d0*/  STL.64 [R1+0x2978], R28 ;  /* 0x0029781c01007387 */ /* 0x000fe20000100a00 */
[----:B------:R-:W-:-:S03]  /*76e0*/  IMAD R6, R32, R12, RZ ;  /* 0x0000000c20067224 */ /* 0x000fc600078e02ff */
[----:B------:R-:W-:Y:S04]  /*76f0*/  STL.64 [R1+0x2998], R28 ;  /* 0x0029981c01007387 */ /* 0x000fe80000100a00 */
[----:B------:R-:W-:Y:S04]  /*7700*/  STL.64 [R1+0x29b8], R28 ;  /* 0x0029b81c01007387 */ /* 0x000fe80000100a00 */
[----:B------:R-:W-:Y:S01]  /*7710*/  STL.64 [R1+0x29d8], R28 ;  /* 0x0029d81c01007387 */ /* 0x000fe20000100a00 */
[----:B------:R-:W-:-:S03]  /*7720*/  SEL R34, R91, R34, !P1 ;  /* 0x000000225b227207 */ /* 0x000fc60004800000 */
[----:B------:R0:W-:Y:S04]  /*7730*/  STL [R1+0x14cc], R7 ;  /* 0x0014cc0701007387 */ /* 0x0001e80000100800 */
[----:B------:R1:W-:Y:S01]  /*7740*/  STL [R1+0x1500], R8 ;  /* 0x0015000801007387 */ /* 0x0003e20000100800 */
[----:B0-----:R-:W-:-:S03]  /*7750*/  IMAD R7, R33, R15, RZ ;  /* 0x0000000f21077224 */ /* 0x001fc600078e02ff */
[----:B------:R0:W-:Y:S01]  /*7760*/  STL [R1+0x1530], R6 ;  /* 0x0015300601007387 */ /* 0x0001e20000100800 */
[C---:B------:R-:W-:Y:S01]  /*7770*/  SEL R35, R91.reuse, R35, !P1 ;  /* 0x000000235b237207 */ /* 0x040fe20004800000 */
[----:B------:R-:W-:Y:S01]  /*7780*/  IMAD R12, R34, R5, RZ ;  /* 0x00000005220c7224 */ /* 0x000fe200078e02ff */
[C---:B------:R-:W-:Y:S01]  /*7790*/  SEL R36, R91.reuse, R36, !P1 ;  /* 0x000000245b247207 */ /* 0x040fe20004800000 */
[----:B------:R0:W-:Y:S01]  /*77a0*/  STL [R1+0x1550], R7 ;  /* 0x0015500701007387 */ /* 0x0001e20000100800 */
[----:B------:R-:W-:Y:S01]  /*77b0*/  SEL R38, R91, R38, !P1 ;  /* 0x000000265b267207 */ /* 0x000fe20004800000 */
[----:B-1----:R-:W1:Y:S01]  /*77c0*/  LDC R8, c[0x0][0x3b0] ;  /* 0x0000ec00ff087b82 */ /* 0x002e620000000800 */
[----:B---3--:R-:W-:-:S07]  /*77d0*/  IMAD R5, R35, R11, RZ ;  /* 0x0000000b23057224 */ /* 0x008fce00078e02ff */
[----:B0-----:R-:W0:Y:S01]  /*77e0*/  LDC R6, c[0x0][0x3b0] ;  /* 0x0000ec00ff067b82 */ /* 0x001e220000000800 */
[----:B------:R2:W-:Y:S07]  /*77f0*/  STL [R1+0x145c], R12 ;  /* 0x00145c0c01007387 */ /* 0x0005ee0000100800 */
[----:B------:R-:W3:Y:S01]  /*7800*/  LDC R7, c[0x0][0x3b0] ;  /* 0x0000ec00ff077b82 */ /* 0x000ee20000000800 */
[----:B------:R-:W-:Y:S01]  /*7810*/  SEL R39, R91, R39, !P1 ;  /* 0x000000275b277207 */ /* 0x000fe20004800000 */
[----:B----4-:R-:W-:-:S02]  /*7820*/  IMAD R11, R38, R14, RZ ;  /* 0x0000000e260b7224 */ /* 0x010fc400078e02ff */
[----:B--2---:R-:W-:Y:S01]  /*7830*/  IMAD R12, R36, R13, RZ ;  /* 0x0000000d240c7224 */ /* 0x004fe200078e02ff */
[----:B------:R2:W-:Y:S01]  /*7840*/  STL [R1+0x1490], R5 ;  /* 0x0014900501007387 */ /* 0x0005e20000100800 */
[----:B------:R-:W-:Y:S01]  /*7850*/  IMAD R13, R39, R16, RZ ;  /* 0x00000010270d7224 */ /* 0x000fe200078e02ff */
[C---:B------:R-:W-:Y:S01]  /*7860*/  SEL R40, R91.reuse, R40, !P1 ;  /* 0x000000285b287207 */ /* 0x040fe20004800000 */
[----:B------:R-:W4:Y:S01]  /*7870*/  LDC R14, c[0x0][0x3b0] ;  /* 0x0000ec00ff0e7b82 */ /* 0x000f220000000800 */
[----:B------:R-:W-:Y:S04]  /*7880*/  STL [R1+0x14c8], R12 ;  /* 0x0014c80c01007387 */ /* 0x000fe80000100800 */
[----:B------:R2:W-:Y:S03]  /*7890*/  STL [R1+0x14fc], R11 ;  /* 0x0014fc0b01007387 */ /* 0x0005e60000100800 */
[----:B--2---:R-:W2:Y:S01]  /*78a0*/  LDC R5, c[0x0][0x3b0] ;  /* 0x0000ec00ff057b82 */ /* 0x004ea20000000800 */
[----:B------:R0:W-:Y:S01]  /*78b0*/  STL [R1+0x152c], R13 ;  /* 0x00152c0d01007387 */ /* 0x0001e20000100800 */
[----:B------:R-:W-:-:S06]  /*78c0*/  SEL R41, R91, R41, !P1 ;  /* 0x000000295b297207 */ /* 0x000fcc0004800000 */
[----:B------:R-:W4:Y:S08]  /*78d0*/  LDC R11, c[0x0][0x3b0] ;  /* 0x0000ec00ff0b7b82 */ /* 0x000f300000000800 */
[----:B------:R-:W4:Y:S01]  /*78e0*/  LDC R12, c[0x0][0x3b0] ;  /* 0x0000ec00ff0c7b82 */ /* 0x000f220000000800 */
[C---:B------:R-:W-:Y:S01]  /*78f0*/  SEL R42, R91.reuse, R42, !P1 ;  /* 0x0000002a5b2a7207 */ /* 0x040fe20004800000 */
[----:B0-----:R-:W-:Y:S01]  /*7900*/  IMAD R6, R40, R6, RZ ;  /* 0x0000000628067224 */ /* 0x001fe200078e02ff */
[----:B------:R-:W-:-:S05]  /*7910*/  SEL R43, R91, R43, !P1 ;  /* 0x0000002b5b2b7207 */ /* 0x000fca0004800000 */
[----:B------:R-:W0:Y:S01]  /*7920*/  LDC R13, c[0x0][0x3b0] ;  /* 0x0000ec00ff0d7b82 */ /* 0x000e220000000800 */
[----:B---3--:R-:W-:Y:S01]  /*7930*/  IMAD R7, R41, R7, RZ ;  /* 0x0000000729077224 */ /* 0x008fe200078e02ff */
[C---:B------:R-:W-:Y:S01]  /*7940*/  SEL R44, R91.reuse, R44, !P1 ;  /* 0x0000002c5b2c7207 */ /* 0x040fe20004800000 */
[----:B-1----:R-:W-:Y:S01]  /*7950*/  IMAD R8, R42, R8, RZ ;  /* 0x000000082a087224 */ /* 0x002fe200078e02ff */
[----:B------:R1:W-:Y:S01]  /*7960*/  STL [R1+0x154c], R6 ;  /* 0x00154c0601007387 */ /* 0x0003e20000100800 */
[----:B------:R-:W-:-:S03]  /*7970*/  SEL R45, R91, R45, !P1 ;  /* 0x0000002d5b2d7207 */ /* 0x000fc60004800000 */
[----:B------:R3:W-:Y:S01]  /*7980*/  STL [R1+0x1454], R7 ;  /* 0x0014540701007387 */ /* 0x0007e20000100800 */
[----:B------:R-:W-:Y:S01]  /*7990*/  SEL R46, R91, R46, !P1 ;  /* 0x0000002e5b2e7207 */ /* 0x000fe20004800000 */
[----:B------:R-:W0:Y:S01]  /*79a0*/  LDC R16, c[0x0][0x3b0] ;  /* 0x0000ec00ff107b82 */ /* 0x000e220000000800 */
[----:B-1----:R-:W-:Y:S01]  /*79b0*/  IMAD R6, R43, R10, RZ ;  /* 0x0000000a2b067224 */ /* 0x002fe200078e02ff */
[----:B------:R-:W-:Y:S01]  /*79c0*/  STL [R1+0x148c], R8 ;  /* 0x00148c0801007387 */ /* 0x000fe20000100800 */
[----:B---3--:R-:W-:-:S03]  /*79d0*/  IMAD R7, R44, R9, RZ ;  /* 0x000000092c077224 */ /* 0x008fc600078e02ff */
[----:B------:R1:W-:Y:S01]  /*79e0*/  STL [R1+0x14c4], R6 ;  /* 0x0014c40601007387 */ /* 0x0003e20000100800 */
[----:B------:R-:W-:Y:S01]  /*79f0*/  SEL R47, R91, R47, !P1 ;  /* 0x0000002f5b2f7207 */ /* 0x000fe20004800000 */
[----:B--2---:R-:W-:Y:S01]  /*7a00*/  IMAD R5, R45, R5, RZ ;  /* 0x000000052d057224 */ /* 0x004fe200078e02ff */
[----:B------:R-:W-:Y:S01]  /*7a10*/  SEL R48, R91, R48, !P1 ;  /* 0x000000305b307207 */ /* 0x000fe20004800000 */
[----:B------:R2:W-:Y:S01]  /*7a20*/  STL [R1+0x14f8], R7 ;  /* 0x0014f80701007387 */ /* 0x0005e20000100800 */
[----:B----4-:R-:W-:Y:S01]  /*7a30*/  IMAD R15, R46, R11, RZ ;  /* 0x0000000b2e0f7224 */ /* 0x010fe200078e02ff */
[----:B------:R-:W3:Y:S01]  /*7a40*/  LDC R9, c[0x0][0x3b0] ;  /* 0x0000ec00ff097b82 */ /* 0x000ee20000000800 */
[----:B------:R-:W-:Y:S01]  /*7a50*/  IMAD R11, R47, R12, RZ ;  /* 0x0000000c2f0b7224 */ /* 0x000fe200078e02ff */
[----:B------:R-:W-:-:S06]  /*7a60*/  SEL R49, R91, R49, !P1 ;  /* 0x000000315b317207 */ /* 0x000fcc0004800000 */
[----:B-1----:R-:W1:Y:S01]  /*7a70*/  LDC R6, c[0x0][0x3b0] ;  /* 0x0000ec00ff067b82 */ /* 0x002e620000000800 */
[----:B------:R-:W-:Y:S07]  /*7a80*/  STL [R1+0x1528], R5 ;  /* 0x0015280501007387 */ /* 0x000fee0000100800 */
[----:B--2---:R-:W2:Y:S01]  /*7a90*/  LDC R7, c[0x0][0x3b0] ;  /* 0x0000ec00ff077b82 */ /* 0x004ea20000000800 */
[----:B------:R-:W-:Y:S01]  /*7aa0*/  STL [R1+0x1548], R15 ;  /* 0x0015480f01007387 */ /* 0x000fe20000100800 */
[----:B0-----:R-:W-:-:S03]  /*7ab0*/  IMAD R12, R48, R13, RZ ;  /* 0x0000000d300c7224 */ /* 0x001fc600078e02ff */
[----:B------:R0:W-:Y:S03]  /*7ac0*/  STL [R1+0x144c], R11 ;  /* 0x00144c0b01007387 */ /* 0x0001e60000100800 */
[----:B------:R-:W4:Y:S01]  /*7ad0*/  LDC R8, c[0x0][0x3b0] ;  /* 0x0000ec00ff087b82 */ /* 0x000f220000000800 */
[----:B------:R-:W-:Y:S01]  /*7ae0*/  STL.64 [R1+0x25f0], R48 ;  /* 0x0025f03001007387 */ /* 0x000fe20000100a00 */
[----:B0-----:R-:W-:-:S06]  /*7af0*/  IMAD R11, R49, R14, RZ ;  /* 0x0000000e310b7224 */ /* 0x001fcc00078e02ff */
[----:B------:R-:W0:Y:S01]  /*7b00*/  LDC R10, c[0x0][0x3b0] ;  /* 0x0000ec00ff0a7b82 */ /* 0x000e220000000800 */
[----:B------:R3:W-:Y:S04]  /*7b10*/  STL [R1+0x1488], R12 ;  /* 0x0014880c01007387 */ /* 0x0007e80000100800 */
[----:B------:R-:W-:Y:S03]  /*7b20*/  STL.64 [R1+0x2610], R48 ;  /* 0x0026103001007387 */ /* 0x000fe60000100a00 */
[----:B------:R-:W0:Y:S01]  /*7b30*/  LDC R5, c[0x0][0x3b0] ;  /* 0x0000ec00ff057b82 */ /* 0x000e220000000800 */
[----:B------:R1:W-:Y:S01]  /*7b40*/  STL [R1+0x14c0], R11 ;  /* 0x0014c00b01007387 */ /* 0x0003e20000100800 */
[----:B------:R-:W-:-:S02]  /*7b50*/  SEL R50, R91, R50, !P1 ;  /* 0x000000325b327207 */ /* 0x000fc40004800000 */
[----:B------:R-:W-:-:S04]  /*7b60*/  SEL R51, R91, R51, !P1 ;  /* 0x000000335b337207 */ /* 0x000fc80004800000 */
[----:B---3--:R-:W3:Y:S01]  /*7b70*/  LDC R12, c[0x0][0x3b0] ;  /* 0x0000ec00ff0c7b82 */ /* 0x008ee20000000800 */
[----:B------:R-:W-:-:S07]  /*7b80*/  SEL R52, R91, R52, !P1 ;  /* 0x000000345b347207 */ /* 0x000fce0004800000 */
[----:B-1----:R-:W1:Y:S01]  /*7b90*/  LDC R11, c[0x0][0x3b0] ;  /* 0x0000ec00ff0b7b82 */ /* 0x002e620000000800 */
[----:B------:R-:W-:Y:S01]  /*7ba0*/  IMAD R15, R50, R6, RZ ;  /* 0x00000006320f7224 */ /* 0x000fe200078e02ff */
[----:B------:R-:W-:Y:S01]  /*7bb0*/  SEL R53, R91, R53, !P1 ;  /* 0x000000355b357207 */ /* 0x000fe20004800000 */
[----:B--2---:R-:W-:-:S05]  /*7bc0*/  IMAD R6, R51, R7, RZ ;  /* 0x0000000733067224 */ /* 0x004fca00078e02ff */
[----:B------:R-:W2:Y:S01]  /*7bd0*/  LDC R13, c[0x0][0x3b0] ;  /* 0x0000ec00ff0d7b82 */ /* 0x000ea20000000800 */
[----:B------:R-:W-:Y:S01]  /*7be0*/  STL.64 [R1+0x2600], R50 ;  /* 0x0026003201007387 */ /* 0x000fe20000100a00 */
[----:B------:R-:W-:-:S03]  /*7bf0*/  IMAD R7, R52, R9, RZ ;  /* 0x0000000934077224 */ /* 0x000fc600078e02ff */
[----:B------:R-:W-:Y:S01]  /*7c00*/  STL [R1+0x14f4], R15 ;  /* 0x0014f40f01007387 */ /* 0x000fe20000100800 */
[C---:B------:R-:W-:Y:S02]  /*7c10*/  SEL R54, R91.reuse, R54, !P1 ;  /* 0x000000365b367207 */ /* 0x040fe40004800000 */
[----:B------:R-:W2:Y:S01]  /*7c20*/  LDC R14, c[0x0][0x3b0] ;  /* 0x0000ec00ff0e7b82 */ /* 0x000ea20000000800 */
[----:B------:R4:W-:Y:S01]  /*7c30*/  STL [R1+0x1524], R6 ;  /* 0x0015240601007387 */ /* 0x0009e20000100800 */
[----:B------:R-:W-:-:S03]  /*7c40*/  SEL R55, R91, R55, !P1 ;  /* 0x000000375b377207 */ /* 0x000fc60004800000 */
[----:B------:R0:W-:Y:S01]  /*7c50*/  STL [R1+0x1544], R7 ;  /* 0x0015440701007387 */ /* 0x0001e20000100800 */
[----:B------:R-:W-:Y:S02]  /*7c60*/  SEL R56, R91, R56, !P1 ;  /* 0x000000385b387207 */ /* 0x000fe40004800000 */
[----:B------:R-:W2:Y:S01]  /*7c70*/  LDC R9, c[0x0][0x3b0] ;  /* 0x0000ec00ff097b82 */ /* 0x000ea20000000800 */
[----:B----4-:R-:W-:Y:S01]  /*7c80*/  IMAD R6, R53, R8, RZ ;  /* 0x0000000835067224 */ /* 0x010fe200078e02ff */
[----:B------:R-:W-:Y:S06]  /*7c90*/  STL.64 [R1+0x25c0], R52 ;  /* 0x0025c03401007387 */ /* 0x000fec0000100a00 */
[----:B0-----:R-:W0:Y:S01]  /*7ca0*/  LDC R7, c[0x0][0x3b0] ;  /* 0x0000ec00ff077b82 */ /* 0x001e220000000800 */
[----:B------:R4:W-:Y:S01]  /*7cb0*/  STL [R1+0x1448], R6 ;  /* 0x0014480601007387 */ /* 0x0009e20000100800 */
[----:B------:R-:W-:Y:S01]  /*7cc0*/  IMAD R5, R55, R5, RZ ;  /* 0x0000000537057224 */ /* 0x000fe200078e02ff */
[C---:B------:R-:W-:Y:S01]  /*7cd0*/  SEL R57, R91.reuse, R57, !P1 ;  /* 0x000000395b397207 */ /* 0x040fe20004800000 */
[----:B-1----:R-:W-:Y:S01]  /*7ce0*/  IMAD R11, R56, R11, RZ ;  /* 0x0000000b380b7224 */ /* 0x002fe200078e02ff */
[----:B------:R-:W-:-:S03]  /*7cf0*/  SEL R58, R91, R58, !P1 ;  /* 0x0000003a5b3a7207 */ /* 0x000fc60004800000 */
[----:B------:R-:W1:Y:S01]  /*7d00*/  LDC R8, c[0x0][0x3b0] ;  /* 0x0000ec00ff087b82 */ /* 0x000e620000000800 */
[----:B----4-:R-:W-:-:S05]  /*7d10*/  IMAD R6, R54, R10, RZ ;  /* 0x0000000a36067224 */ /* 0x010fca00078e02ff */
[----:B------:R3:W-:Y:S02]  /*7d20*/  STL [R1+0x1484], R6 ;  /* 0x0014840601007387 */ /* 0x0007e40000100800 */
[----:B------:R-:W4:Y:S02]  /*7d30*/  LDC R10, c[0x0][0x3b0] ;  /* 0x0000ec00ff0a7b82 */ /* 0x000f240000000800 */
[----:B------:R-:W-:Y:S04]  /*7d40*/  STL [R1+0x14bc], R5 ;  /* 0x0014bc0501007387 */ /* 0x000fe80000100800 */
[----:B------:R2:W-:Y:S01]  /*7d50*/  STL [R1+0x14f0], R11 ;  /* 0x0014f00b01007387 */ /* 0x0005e20000100800 */
[----:B------:R-:W-:Y:S01]  /*7d60*/  SEL R59, R91, R59, !P1 ;  /* 0x0000003b5b3b7207 */ /* 0x000fe20004800000 */
[----:B---3--:R-:W-:Y:S01]  /*7d70*/  IMAD R6, R57, R12, RZ ;  /* 0x0000000c39067224 */ /* 0x008fe200078e02ff */
[----:B------:R-:W-:Y:S01]  /*7d80*/  SEL R60, R91, R60, !P1 ;  /* 0x0000003c5b3c7207 */ /* 0x000fe20004800000 */
[----:B------:R-:W3:Y:S03]  /*7d90*/  LDC R15, c[0x0][0x3b0] ;  /* 0x0000ec00ff0f7b82 */ /* 0x000ee60000000800 */
[----:B------:R0:W-:Y:S01]  /*7da0*/  STL [R1+0x1520], R6 ;  /* 0x0015200601007387 */ /* 0x0001e20000100800 */
[----:B--2---:R-:W-:-:S04]  /*7db0*/  IMAD R11, R58, R13, RZ ;  /* 0x0000000d3a0b7224 */ /* 0x004fc800078e02ff */
[----:B------:R-:W2:Y:S01]  /*7dc0*/  LDC R5, c[0x0][0x3b0] ;  /* 0x0000ec00ff057b82 */ /* 0x000ea20000000800 */
[----:B------:R0:W-:Y:S07]  /*7dd0*/  STL [R1+0x1440], R11 ;  /* 0x0014400b01007387 */ /* 0x0001ee0000100800 */
[----:B0-----:R-:W0:Y:S01]  /*7de0*/  LDC R6, c[0x0][0x3b0] ;  /* 0x0000ec00ff067b82 */ /* 0x001e220000000800 */
[----:B------:R-:W-:Y:S01]  /*7df0*/  IMAD R12, R59, R14, RZ ;  /* 0x0000000e3b0c7224 */ /* 0x000fe200078e02ff */
[----:B------:R-:W-:-:S06]  /*7e00*/  SEL R61, R91, R61, !P1 ;  /* 0x0000003d5b3d7207 */ /* 0x000fcc0004800000 */
[----:B------:R-:W0:Y:S01]  /*7e10*/  LDC R11, c[0x0][0x3b0] ;  /* 0x0000ec00ff0b7b82 */ /* 0x000e220000000800 */
[----:B------:R-:W-:Y:S01]  /*7e20*/  IMAD R7, R60, R7, RZ ;  /* 0x000000073c077224 */ /* 0x000fe200078e02ff */
[----:B------:R-:W-:-:S06]  /*7e30*/  SEL R62, R91, R62, !P1 ;  /* 0x0000003e5b3e7207 */ /* 0x000fcc0004800000 */
[----:B------:R-:W0:Y:S01]  /*7e40*/  LDC R13, c[0x0][0x3b0] ;  /* 0x0000ec00ff0d7b82 */ /* 0x000e220000000800 */
[----:B------:R-:W-:Y:S01]  /*7e50*/  STL [R1+0x1480], R12 ;  /* 0x0014800c01007387 */ /* 0x000fe20000100800 */
[----:B------:R-:W-:Y:S01]  /*7e60*/  SEL R63, R91, R63, !P1 ;  /* 0x0000003f5b3f7207 */ /* 0x000fe20004800000 */
[----:B------:R-:W-:Y:S01]  /*7e70*/  IMAD R9, R61, R9, RZ ;  /* 0x000000093d097224 */ /* 0x000fe200078e02ff */
[C---:B------:R-:W-:Y:S01]  /*7e80*/  SEL R64, R91.reuse, R64, !P1 ;  /* 0x000000405b407207 */ /* 0x040fe20004800000 */
[----:B------:R1:W-:Y:S01]  /*7e90*/  STL [R1+0x14b8], R7 ;  /* 0x0014b80701007387 */ /* 0x0003e20000100800 */
[C---:B------:R-:W-:Y:S02]  /*7ea0*/  SEL R65, R91.reuse, R65, !P1 ;  /* 0x000000415b417207 */ /* 0x040fe40004800000 */
[----:B------:R-:W-:Y:S01]  /*7eb0*/  SEL R66, R91, R66, !P1 ;  /* 0x000000425b427207 */ /* 0x000fe20004800000 */
[----:B------:R-:W3:Y:S01]  /*7ec0*/  LDC R14, c[0x0][0x3b0] ;  /* 0x0000ec00ff0e7b82 */ /* 0x000ee20000000800 */
[----:B------:R1:W-:Y:S01]  /*7ed0*/  STL [R1+0x14ec], R9 ;  /* 0x0014ec0901007387 */ /* 0x0003e20000100800 */
[----:B--2---:R-:W-:-:S02]  /*7ee0*/  IMAD R5, R64, R5, RZ ;  /* 0x0000000540057224 */ /* 0x004fc400078e02ff */
[----:B-1----:R-:W-:-:S04]  /*7ef0*/  IMAD R7, R62, R8, RZ ;  /* 0x000000083e077224 */ /* 0x002fc800078e02ff */
[----:B------:R-:W1:Y:S01]  /*7f00*/  LDC R12, c[0x0][0x3b0] ;  /* 0x0000ec00ff0c7b82 */ /* 0x000e620000000800 */
[----:B----4-:R-:W-:Y:S01]  /*7f10*/  IMAD R8, R63, R10, RZ ;  /* 0x0000000a3f087224 */ /* 0x010fe200078e02ff */
[----:B------:R2:W-:Y:S01]  /*7f20*/  STL [R1+0x151c], R7 ;  /* 0x00151c0701007387 */ /* 0x0005e20000100800 */
[----:B------:R-:W-:-:S03]  /*7f30*/  SEL R67, R91, R67, !P1 ;  /* 0x000000435b437207 */ /* 0x000fc60004800000 */
[----:B------:R-:W-:Y:S02]  /*7f40*/  STL [R1+0x1444], R8 ;  /* 0x0014440801007387 */ /* 0x000fe40000100800 */
[----:B------:R-:W4:Y:S02]  /*7f50*/  LDC R9, c[0x0][0x3b0] ;  /* 0x0000ec00ff097b82 */ /* 0x000f240000000800 */
[----:B------:R0:W-:Y:S06]  /*7f60*/  STL [R1+0x147c], R5 ;  /* 0x00147c0501007387 */ /* 0x0001ec0000100800 */
[----:B--2---:R-:W2:Y:S01]  /*7f70*/  LDC R7, c[0x0][0x3b0] ;  /* 0x0000ec00ff077b82 */ /* 0x004ea20000000800 */
[----:B------:R-:W-:Y:S01]  /*7f80*/  SEL R68, R91, R68, !P1 ;  /* 0x000000445b447207 */ /* 0x000fe20004800000 */
[----:B0-----:R-:W-:Y:S01]  /*7f90*/  IMAD R5, R65, R6, RZ ;  /* 0x0000000641057224 */ /* 0x001fe200078e02ff */
[C---:B------:R-:W-:Y:S01]  /*7fa0*/  SEL R69, R91.reuse, R69, !P1 ;  /* 0x000000455b457207 */ /* 0x040fe20004800000 */
[----:B------:R-:W-:Y:S01]  /*7fb0*/  IMAD R6, R66, R11, RZ ;  /* 0x0000000b42067224 */ /* 0x000fe200078e02ff */
[----:B------:R-:W-:-:S03]  /*7fc0*/  SEL R70, R91, R70, !P1 ;  /* 0x000000465b467207 */ /* 0x000fc60004800000 */
[----:B------:R-:W0:Y:S01]  /*7fd0*/  LDC R8, c[0x0][0x3b0] ;  /* 0x0000ec00ff087b82 */ /* 0x000e220000000800 */
[----:B------:R3:W-:Y:S01]  /*7fe0*/  STL [R1+0x14b4], R5 ;  /* 0x0014b40501007387 */ /* 0x0007e20000100800 */
[----:B------:R-:W-:-:S03]  /*7ff0*/  IMAD R18, R68, R16, RZ ;  /* 0x0000001044127224 */ /* 0x000fc600078e02ff */
[----:B------:R3:W-:Y:S01]  /*8000*/  STL [R1+0x14e8], R6 ;  /* 0x0014e80601007387 */ /* 0x0007e20000100800 */
[C---:B------:R-:W-:Y:S02]  /*8010*/  SEL R71, R91.reuse, R71, !P1 ;  /* 0x000000475b477207 */ /* 0x040fe40004800000 */
[----:B------:R-:W-:Y:S01]  /*8020*/  SEL R72, R91, R72, !P1 ;  /* 0x000000485b487207 */ /* 0x000fe20004800000 */
[----:B------:R-:W0:Y:S01]  /*8030*/  LDC R10, c[0x0][0x3b0] ;  /* 0x0000ec00ff0a7b82 */ /* 0x000e220000000800 */
[----:B---3--:R-:W-:Y:S02]  /*8040*/  IMAD R5, R67, R13, RZ ;  /* 0x0000000d43057224 */ /* 0x008fe400078e02ff */
[----:B------:R-:W-:-:S03]  /*8050*/  IMAD R6, R69, R15, RZ ;  /* 0x0000000f45067224 */ /* 0x000fc600078e02ff */
[----:B------:R3:W-:Y:S04]  /*8060*/  STL [R1+0x1518], R5 ;  /* 0x0015180501007387 */ /* 0x0007e80000100800 */
[----:B------:R-:W-:Y:S04]  /*8070*/  STL [R1+0x143c], R18 ;  /* 0x00143c1201007387 */ /* 0x000fe80000100800 */
[----:B------:R1:W-:Y:S01]  /*8080*/  STL [R1+0x1478], R6 ;  /* 0x0014780601007387 */ /* 0x0003e20000100800 */
[C---:B------:R-:W-:Y:S01]  /*8090*/  SEL R73, R91.reuse, R73, !P1 ;  /* 0x000000495b497207 */ /* 0x040fe20004800000 */
[----:B------:R-:W-:Y:S01]  /*80a0*/  @!P5 IMAD.MOV R4, RZ, RZ, -R4 ;  /* 0x000000ffff04d224 */ /* 0x000fe200078e0a04 */
[C---:B------:R-:W-:Y:S01]  /*80b0*/  SEL R74, R91.reuse, R74, !P1 ;  /* 0x0000004a5b4a7207 */ /* 0x040fe20004800000 */
[----:B------:R-:W-:Y:S01]  /*80c0*/  UIADD3 UR9, UPT, UPT, UR5, UR4, URZ ;  /* 0x0000000405097290 */ /* 0x000fe2000fffe0ff */
[----:B------:R-:W-:Y:S01]  /*80d0*/  SEL R75, R91, R75, !P1 ;  /* 0x0000004b5b4b7207 */ /* 0x000fe20004800000 */
[----:B---3--:R-:W3:Y:S01]  /*80e0*/  LDC R5, c[0x0][0x3a0] ;  /* 0x0000e800ff057b82 */ /* 0x008ee20000000800 */
[----:B-1----:R-:W-:-:S02]  /*80f0*/  IMAD R6, R70, R12, RZ ;  /* 0x0000000c46067224 */ /* 0x002fc400078e02ff */
[----:B----4-:R-:W-:-:S03]  /*8100*/  IMAD R18, R72, R9, RZ ;  /* 0x0000000948127224 */ /* 0x010fc600078e02ff */
[----:B------:R2:W-:Y:S04]  /*8110*/  STL [R1+0x14b0], R6 ;  /* 0x0014b00601007387 */ /* 0x0005e80000100800 */
[----:B------:R-:W4:Y:S01]  /*8120*/  LDL.LU R91, [R1+0x29f4] ;  /* 0x0029f400015b7983 */ /* 0x000f220000300800 */
[----:B--2---:R-:W-:-:S05]  /*8130*/  IMAD R6, R71, R7, RZ ;  /* 0x0000000747067224 */ /* 0x004fca00078e02ff */
[----:B------:R-:W-:Y:S04]  /*8140*/  STL [R1+0x14e4], R6 ;  /* 0x0014e40601007387 */ /* 0x000fe80000100800 */
[----:B------:R1:W-:Y:S02]  /*8150*/  STL [R1+0x1514], R18 ;  /* 0x0015141201007387 */ /* 0x0003e40000100800 */
[----:B-1----:R-:W1:Y:S01]  /*8160*/  S2R R18, SR_TID.X ;  /* 0x0000000000127919 */ /* 0x002e620000002100 */
[----:B0-----:R-:W-:Y:S02]  /*8170*/  IMAD R7, R73, R8, RZ ;  /* 0x0000000849077224 */ /* 0x001fe400078e02ff */
[----:B------:R-:W-:-:S03]  /*8180*/  IMAD R6, R74, R10, RZ ;  /* 0x0000000a4a067224 */ /* 0x000fc600078e02ff */
[----:B------:R0:W-:Y:S04]  /*8190*/  STL [R1+0x1438], R7 ;  /* 0x0014380701007387 */ /* 0x0001e80000100800 */
[----:B------:R2:W-:Y:S01]  /*81a0*/  STL [R1+0x1474], R6 ;  /* 0x0014740601007387 */ /* 0x0005e20000100800 */
[----:B0-----:R-:W-:Y:S02]  /*81b0*/  IMAD R7, R75, R14, RZ ;  /* 0x0000000e4b077224 */ /* 0x001fe400078e02ff */
[----:B--2---:R-:W-:Y:S01]  /*81c0*/  IMAD.MOV.U32 R6, RZ, RZ, R0 ;  /* 0x000000ffff067224 */ /* 0x004fe200078e0000 */
[----:B------:R-:W-:Y:S02]  /*81d0*/  LEA R0, P0, R76, R2, 0x1 ;  /* 0x000000024c007211 */ /* 0x000fe400078008ff */
[----:B------:R0:W-:Y:S01]  /*81e0*/  STL [R1+0x14ac], R7 ;  /* 0x0014ac0701007387 */ /* 0x0001e20000100800 */
[----:B------:R-:W-:-:S03]  /*81f0*/  @!P2 IMAD.MOV R6, RZ, RZ, -R6 ;  /* 0x000000ffff06a224 */ /* 0x000fc600078e0a06 */
[----:B------:R-:W-:Y:S01]  /*8200*/  STL [R1+0x24cc], R4 ;  /* 0x0024cc0401007387 */ /* 0x000fe20000100800 */
[----:B0-----:R-:W-:-:S03]  /*8210*/  LEA R7, P5, R83, R2, 0x1 ;  /* 0x0000000253077211 */ /* 0x001fc600078a08ff */
[----:B------:R0:W-:Y:S01]  /*8220*/  STL [R1+0x1808], R0 ;  /* 0x0018080001007387 */ /* 0x0001e20000100800 */
[----:B-1----:R-:W-:-:S03]  /*8230*/  LOP3.LUT R18, R18, 0x7f, RZ, 0xc0, !PT ;  /* 0x0000007f12127812 */ /* 0x002fc600078ec0ff */
[----:B------:R-:W-:Y:S01]  /*8240*/  STL [R1+0x24d0], R6 ;  /* 0x0024d00601007387 */ /* 0x000fe20000100800 */
[----:B------:R-:W-:-:S03]  /*8250*/  ISETP.NE.U32.AND P2, PT, R18, RZ, PT ;  /* 0x000000ff1200720c */ /* 0x000fc60003f45070 */
[----:B------:R1:W-:Y:S01]  /*8260*/  STL [R1+0x1810], R7 ;  /* 0x0018100701007387 */ /* 0x0003e20000100800 */
[-C--:B0-----:R-:W-:Y:S02]  /*8270*/  LEA.HI.X.SX32 R0, R76, R93.reuse, 0x1, P0 ;  /* 0x0000005d4c007211 */ /* 0x081fe400000f0eff */
[----:B------:R-:W-:Y:S02]  /*8280*/  LEA.HI.X.SX32 R18, R83, R93, 0x1, P5 ;  /* 0x0000005d53127211 */ /* 0x000fe400028f0eff */
[-C--:B-1----:R-:W-:Y:S01]  /*8290*/  LEA R7, P0, R82, R2.reuse, 0x1 ;  /* 0x0000000252077211 */ /* 0x082fe200078008ff */
[----:B------:R0:W-:Y:S04]  /*82a0*/  STL [R1+0x1804], R0 ;  /* 0x0018040001007387 */ /* 0x0001e80000100800 */
[----:B------:R-:W-:Y:S04]  /*82b0*/  STL [R1+0x1818], R7 ;  /* 0x0018180701007387 */ /* 0x000fe80000100800 */
[----:B------:R1:W-:Y:S01]  /*82c0*/  STL [R1+0x180c], R18 ;  /* 0x00180c1201007387 */ /* 0x0003e20000100800 */
[----:B0-----:R-:W-:-:S02]  /*82d0*/  LEA R0, P5, R81, R2, 0x1 ;  /* 0x0000000251007211 */ /* 0x001fc400078a08ff */
[----:B-1----:R-:W-:-:S03]  /*82e0*/  LEA.HI.X.SX32 R18, R82, R93, 0x1, P0 ;  /* 0x0000005d52127211 */ /* 0x002fc600000f0eff */
[----:B------:R0:W-:Y:S01]  /*82f0*/  STL [R1+0x1820], R0 ;  /* 0x0018200001007387 */ /* 0x0001e20000100800 */
[----:B------:R-:W-:-:S03]  /*8300*/  LEA R22, P0, R80, R2, 0x1 ;  /* 0x0000000250167211 */ /* 0x000fc600078008ff */
[----:B------:R1:W-:Y:S01]  /*8310*/  STL [R1+0x1814], R18 ;  /* 0x0018141201007387 */ /* 0x0003e20000100800 */
[----:B0-----:R-:W-:-:S03]  /*8320*/  LEA.HI.X.SX32 R0, R81, R93, 0x1, P5 ;  /* 0x0000005d51007211 */ /* 0x001fc600028f0eff */
[----:B------:R0:W-:Y:S01]  /*8330*/  STL [R1+0x1828], R22 ;  /* 0x0018281601007387 */ /* 0x0001e20000100800 */
[C---:B-1----:R-:W-:Y:S01]  /*8340*/  LEA R18, P5, R79.reuse, R2, 0x1 ;  /* 0x000000024f127211 */ /* 0x042fe200078a08ff */
[----:B------:R-:W-:Y:S02]  /*8350*/  STTM.x64 tmem[UR9], RZ ;  /* 0x000000ff000079ed */ /* 0x000fe40008340009 */
[----:B------:R-:W2:Y:S04]  /*8360*/  LDL.LU R2, [R1+0x29f0] ;  /* 0x0029f00001027983 */ /* 0x000ea80000300800 */
[----:B------:R-:W-:Y:S01]  /*8370*/  STL [R1+0x181c], R0 ;  /* 0x00181c0001007387 */ /* 0x000fe20000100800 */
[-C--:B0-----:R-:W-:Y:S01]  /*8380*/  LEA.HI.X.SX32 R22, R80, R93.reuse, 0x1, P0 ;  /* 0x0000005d50167211 */ /* 0x081fe200000f0eff */
[----:B------:R-:W-:Y:S02]  /*8390*/  STTM.x64 tmem[UR9+0x40], RZ ;  /* 0x000040ff000079ed */ /* 0x000fe40008340009 */
[----:B------:R0:W-:Y:S01]  /*83a0*/  STL [R1+0x1830], R18 ;  /* 0x0018301201007387 */ /* 0x0001e20000100800 */
[----:B------:R-:W-:Y:S01]  /*83b0*/  STTM.x64 tmem[UR9+0x80], RZ ;  /* 0x000080ff000079ed */ /* 0x000fe20008340009 */
[----:B------:R-:W-:Y:S01]  /*83c0*/  STTM.x64 tmem[UR9+0xc0], RZ ;  /* 0x0000c0ff000079ed */ /* 0x000fe20008340009 */
[----:B------:R-:W-:Y:S01]  /*83d0*/  STTM.x64 tmem[UR9+0x100], RZ ;  /* 0x000100ff000079ed */ /* 0x000fe20008340009 */
[----:B------:R-:W-:Y:S01]  /*83e0*/  STTM.x64 tmem[UR9+0x140], RZ ;  /* 0x000140ff000079ed */ /* 0x000fe20008340009 */
[----:B0-----:R-:W-:Y:S01]  /*83f0*/  LEA.HI.X.SX32 R18, R79, R93, 0x1, P5 ;  /* 0x0000005d4f127211 */ /* 0x001fe200028f0eff */
[----:B------:R-:W-:Y:S01]  /*8400*/  STL [R1+0x1824], R22 ;  /* 0x0018241601007387 */ /* 0x000fe20000100800 */
[----:B------:R-:W-:Y:S03]  /*8410*/  STTM.x64 tmem[UR9+0x180], RZ ;  /* 0x000180ff000079ed */ /* 0x000fe60008340009 */
[----:B------:R-:W-:Y:S01]  /*8420*/  STL [R1+0x2400], R93 ;  /* 0x0024005d01007387 */ /* 0x000fe20000100800 */
[----:B------:R-:W-:Y:S03]  /*8430*/  STTM.x64 tmem[UR9+0x1c0], RZ ;  /* 0x0001c0ff000079ed */ /* 0x000fe60008340009 */
[----:B------:R0:W-:Y:S01]  /*8440*/  STL [R1+0x182c], R18 ;  /* 0x00182c1201007387 */ /* 0x0001e20000100800 */
[----:B------:R-:W1:Y:S01]  /*8450*/  FENCE.VIEW.ASYNC.T ;  /* 0x00000000000073c6 */ /* 0x000e620000000200 */
[----:B0-----:R-:W-:Y:S01]  /*8460*/  IMAD.U32 R18, RZ, RZ, UR76 ;  /* 0x0000004cff127e24 */ /* 0x001fe2000f8e00ff */
[----:B-1----:R-:W-:-:S04]  /*8470*/  VOTEU.ALL UP0, P2 ;  /* 0x0000000000ff7886 */ /* 0x002fc80001000000 */
[----:B------:R0:W-:Y:S01]  /*8480*/  STL [R1+0x1564], R18 ;  /* 0x0015641201007387 */ /* 0x0001e20000100800 */
[----:B------:R-:W-:Y:S02]  /*8490*/  UMOV UR8, 0x1 ;  /* 0x0000000100087882 */ /* 0x000fe40000000000 */
[----:B------:R-:W-:-:S04]  /*84a0*/  @!UP0 UIADD3 UR10, UPT, UPT, -UR8, 0x100000, URZ ;  /* 0x00100000080a8890 */ /* 0x000fc8000fffe1ff */
[----:B------:R-:W-:Y:S02]  /*84b0*/  @!UP0 USHF.L.U32 UR11, UR10, 0xb, URZ ;  /* 0x0000000b0a0b8899 */ /* 0x000fe400080006ff */
[----:B------:R-:W-:Y:S01]  /*84c0*/  @!UP0 USHF.L.U32 UR10, UR10, 0x1, URZ ;  /* 0x000000010a0a8899 */ /* 0x000fe200080006ff */
[----:B0-----:R-:W-:-:S05]  /*84d0*/  VIADD R18, R18, 0x50000 ;  /* 0x0005000012127836 */ /* 0x001fca0000000000 */
[----:B------:R-:W-:Y:S01]  /*84e0*/  R2UR UR4, R18 ;  /* 0x00000000120472ca */ /* 0x000fe200000e0000 */
[----:B------:R-:W-:Y:S01]  /*84f0*/  VOTEU.ALL UP1, P2 ;  /* 0x0000000000ff7886 */ /* 0x000fe20001020000 */
[----:B------:R-:W-:Y:S01]  /*8500*/  BAR.SYNC.DEFER_BLOCKING 0x0 ;  /* 0x0000000000007b1d */ /* 0x000fe20000010000 */
[----:B---3--:R-:W-:-:S05]  /*8510*/  VIADD R7, R5, 0xffffffff ;  /* 0xffffffff05077836 */ /* 0x008fca0000000000 */
[----:B------:R-:W0:Y:S01]  /*8520*/  LDCU.64 UR6, c[0x0][0x358] ;  /* 0x00006b00ff0677ac */ /* 0x000e220008000a00 */
[----:B------:R-:W-:Y:S01]  /*8530*/  ISETP.GE.U32.AND P0, PT, R7, 0x7fffff80, PT ;  /* 0x7fffff800700780c */ /* 0x000fe20003f06070 */
[----:B------:R-:W1:Y:S03]  /*8540*/  FENCE.VIEW.ASYNC.S ;  /* 0x00000000000073c6 */ /* 0x000e660000000000 */
[----:B-1----:R-:W1:Y:S01]  /*8550*/  @!UP1 SYNCS.EXCH.64 URZ, [UR4], UR10 ;  /* 0x0000000a04ff95b2 */ /* 0x002e620008000100 */
[----:B------:R-:W-:Y:S01]  /*8560*/  PRMT R60, RZ, 0x7610, R60 ;  /* 0x00007610ff3c7816 */ /* 0x000fe2000000003c */
[----:B-1----:R-:W-:Y:S01]  /*8570*/  BAR.SYNC.DEFER_BLOCKING 0x0 ;  /* 0x0000000000007b1d */ /* 0x002fe20000010000 */
[----:B------:R-:W-:-:S06]  /*8580*/  PRMT R61, RZ, 0x7610, R61 ;  /* 0x00007610ff3d7816 */ /* 0x000fcc000000003d */
[----:B0-----:R-:W3:Y:S04]  /*8590*/  @!P0 LDG.E.U16 R60, desc[UR6][R86.64] ;  /* 0x00000006563c8981 */ /* 0x001ee8000c1e1500 */
[----:B------:R-:W3:Y:S01]  /*85a0*/  @!P0 LDG.E.U16 R61, desc[UR6][R84.64] ;  /* 0x00000006543d8981 */ /* 0x000ee2000c1e1500 */
[----:B------:R-:W-:-:S05]  /*85b0*/  VIADD R0, R5, 0xfffffffd ;  /* 0xfffffffd05007836 */ /* 0x000fca0000000000 */
[----:B------:R-:W-:Y:S01]  /*85c0*/  ISETP.GE.U32.AND P5, PT, R0, 0x7fffff7e, PT ;  /* 0x7fffff7e0000780c */ /* 0x000fe20003fa6070 */
[----:B------:R-:W-:Y:S01]  /*85d0*/  IMAD.U32 R0, RZ, RZ, UR9 ;  /* 0x00000009ff007e24 */ /* 0x000fe2000f8e00ff */
[----:B------:R-:W-:Y:S01]  /*85e0*/  PRMT R52, RZ, 0x7610, R52 ;  /* 0x00007610ff347816 */ /* 0x000fe20000000034 */
[----:B------:R-:W-:Y:S01]  /*85f0*/  STL [R1+0xed0], R18 ;  /* 0x000ed01201007387 */ /* 0x000fe20000100800 */
[----:B------:R-:W-:-:S03]  /*8600*/  PRMT R75, RZ, 0x7610, R75 ;  /* 0x00007610ff4b7816 */ /* 0x000fc6000000004b */
[----:B------:R0:W-:Y:S04]  /*8610*/  STL [R1+0x2104], R0 ;  /* 0x0021040001007387 */ /* 0x0001e80000100800 */
[----:B------:R-:W3:Y:S01]  /*8620*/  @!P0 LDG.E.U16 R75, desc[UR6][R88.64] ;  /* 0x00000006584b8981 */ /* 0x000ee2000c1e1500 */
[----:B0-----:R-:W-:Y:S01]  /*8630*/  VIADD R0, R5, 0xfffffffc ;  /* 0xfffffffc05007836 */ /* 0x001fe20000000000 */
[----:B------:R-:W-:Y:S02]  /*8640*/  PRMT R28, RZ, 0x7610, R28 ;  /* 0x00007610ff1c7816 */ /* 0x000fe4000000001c */
[----:B------:R-:W-:Y:S02]  /*8650*/  PRMT R29, RZ, 0x7610, R29 ;  /* 0x00007610ff1d7816 */ /* 0x000fe4000000001d */
[----:B------:R-:W-:-:S02]  /*8660*/  PRMT R20, RZ, 0x7610, R20 ;  /* 0x00007610ff147816 */ /* 0x000fc40000000014 */
[----:B------:R-:W-:Y:S01]  /*8670*/  PRMT R21, RZ, 0x7610, R21 ;  /* 0x00007610ff157816 */ /* 0x000fe20000000015 */
[----:B----4-:R-:W4:Y:S01]  /*8680*/  @!P0 LDG.E.U16 R52, desc[UR6][R90.64] ;  /* 0x000000065a348981 */ /* 0x010f22000c1e1500 */
[----:B------:R-:W-:Y:S01]  /*8690*/  ISETP.GE.U32.AND P0, PT, R0, 0x7fffff7d, PT ;  /* 0x7fffff7d0000780c */ /* 0x000fe20003f06070 */
[----:B--2---:R-:W-:-:S04]  /*86a0*/  IMAD.SHL.U32 R0, R2, 0x2, RZ ;  /* 0x0000000202007824 */ /* 0x004fc800078e00ff */
[----:B------:R-:W-:-:S04]  /*86b0*/  IMAD.WIDE R18, R0, 0x2, R88 ;  /* 0x0000000200127825 */ /* 0x000fc800078e0258 */
[C---:B------:R-:W-:Y:S01]  /*86c0*/  IMAD.WIDE R26, R0.reuse, 0x2, R90 ;  /* 0x00000002001a7825 */ /* 0x040fe200078e025a */
[----:B------:R-:W2:Y:S03]  /*86d0*/  @!P5 LDG.E.U16 R28, desc[UR6][R18.64] ;  /* 0x00000006121cd981 */ /* 0x000ea6000c1e1500 */
[C---:B------:R-:W-:Y:S01]  /*86e0*/  IMAD.WIDE R22, R0.reuse, 0x2, R84 ;  /* 0x0000000200167825 */ /* 0x040fe200078e0254 */
[----:B------:R-:W4:Y:S03]  /*86f0*/  @!P5 LDG.E.U16 R29, desc[UR6][R26.64] ;  /* 0x000000061a1dd981 */ /* 0x000f26000c1e1500 */
[----:B------:R-:W-:Y:S01]  /*8700*/  IMAD.WIDE R24, R0, 0x2, R86 ;  /* 0x0000000200187825 */ /* 0x000fe200078e0256 */
[----:B------:R-:W4:Y:S04]  /*8710*/  @!P5 LDG.E.U16 R20, desc[UR6][R22.64] ;  /* 0x000000061614d981 */ /* 0x000f28000c1e1500 */
[----:B------:R0:W4:Y:S04]  /*8720*/  @!P5 LDG.E.U16 R21, desc[UR6][R24.64] ;  /* 0x000000061815d981 */ /* 0x000128000c1e1500 */
[----:B---3--:R-:W-:Y:S04]  /*8730*/  STL.64 [R1+0x25b8], R60 ;  /* 0x0025b83c01007387 */ /* 0x008fe80000100a00 */
[----:B------:R1:W-:Y:S04]  /*8740*/  STL.64 [R1+0xe80], R26 ;  /* 0x000e801a01007387 */ /* 0x0003e80000100a00 */
[----:B------:R3:W-:Y:S04]  /*8750*/  STL.64 [R1+0xe78], R18 ;  /* 0x000e781201007387 */ /* 0x0007e80000100a00 */
[----:B-1----:R-:W4:Y:S04]  /*8760*/  LDL.LU.64 R26, [R1+0x29e8] ;  /* 0x0029e800011a7983 */ /* 0x002f280000300a00 */
[----:B------:R0:W-:Y:S04]  /*8770*/  STL.64 [R1+0xe70], R24 ;  /* 0x000e701801007387 */ /* 0x0001e80000100a00 */
[----:B---3--:R-:W3:Y:S01]  /*8780*/  LDL.LU.64 R18, [R1+0x29e0] ;  /* 0x0029e00001127983 */ /* 0x008ee20000300a00 */
[----:B------:R-:W-:-:S03]  /*8790*/  VIADD R0, R5, 0xfffffffb ;  /* 0xfffffffb05007836 */ /* 0x000fc60000000000 */
[----:B------:R1:W-:Y:S02]  /*87a0*/  STL.64 [R1+0xe68], R22 ;  /* 0x000e681601007387 */ /* 0x0003e40000100a00 */
[----:B------:R-:W-:Y:S01]  /*87b0*/  ISETP.GE.U32.AND P5, PT, R0, 0x7fffff7c, PT ;  /* 0x7fffff7c0000780c */ /* 0x000fe20003fa6070 */
[----:B------:R-:W-:-:S04]  /*87c0*/  IMAD R0, R2, 0x3, RZ ;  /* 0x0000000302007824 */ /* 0x000fc800078e02ff */
[----:B0-----:R-:W-:-:S04]  /*87d0*/  IMAD.WIDE R24, R0, 0x2, R86 ;  /* 0x0000000200187825 */ /* 0x001fc800078e0256 */
[C---:B-1----:R-:W-:Y:S01]  /*87e0*/  IMAD.WIDE R22, R0.reuse, 0x2, R84 ;  /* 0x0000000200167825 */ /* 0x042fe200078e0254 */
[----:B--2---:R-:W-:Y:S04]  /*87f0*/  STL [R1+0x3d4], R28 ;  /* 0x0003d41c01007387 */ /* 0x004fe80000100800 */
[----:B----4-:R0:W-:Y:S04]  /*8800*/  STL [R1+0x3d8], R29 ;  /* 0x0003d81d01007387 */ /* 0x0101e80000100800 */
[----:B------:R-:W-:Y:S04]  /*8810*/  STL [R1+0x3cc], R20 ;  /* 0x0003cc1401007387 */ /* 0x000fe80000100800 */
[----:B------:R1:W-:Y:S01]  /*8820*/  STL [R1+0x3d0], R21 ;  /* 0x0003d01501007387 */ /* 0x0003e20000100800 */
[----:B0-----:R-:W-:-:S04]  /*8830*/  IMAD.WIDE R28, R0, 0x2, R90 ;  /* 0x00000002001c7825 */ /* 0x001fc800078e025a */
[----:B-1----:R-:W-:Y:S01]  /*8840*/  IMAD.WIDE R20, R0, 0x2, R88 ;  /* 0x0000000200147825 */ /* 0x002fe200078e0258 */
[----:B------:R0:W-:Y:S04]  /*8850*/  STL.64 [R1+0xe60], R28 ;  /* 0x000e601c01007387 */ /* 0x0001e80000100a00 */
[----:B------:R1:W-:Y:S01]  /*8860*/  STL.64 [R1+0xe58], R20 ;  /* 0x000e581401007387 */ /* 0x0003e20000100a00 */
[----:B------:R-:W-:Y:S02]  /*8870*/  PRMT R26, RZ, 0x7610, R26 ;  /* 0x00007610ff1a7816 */ /* 0x000fe4000000001a */
[----:B------:R-:W-:-:S04]  /*8880*/  PRMT R27, RZ, 0x7610, R27 ;  /* 0x00007610ff1b7816 */ /* 0x000fc8000000001b */
[----:B------:R-:W2:Y:S01]  /*8890*/  @!P0 LDG.E.U16 R26, desc[UR6][R20.64] ;  /* 0x00000006141a8981 */ /* 0x000ea2000c1e1500 */
[----:B---3--:R-:W-:Y:S02]  /*88a0*/  PRMT R18, RZ, 0x7610, R18 ;  /* 0x00007610ff127816 */ /* 0x008fe40000000012 */
[----:B------:R-:W-:Y:S01]  /*88b0*/  PRMT R19, RZ, 0x7610, R19 ;  /* 0x00007610ff137816 */ /* 0x000fe20000000013 */
[----:B------:R-:W3:Y:S04]  /*88c0*/  @!P0 LDG.E.U16 R27, desc[UR6][R28.64] ;  /* 0x000000061c1b8981 */ /* 0x000ee8000c1e1500 */
[----:B------:R-:W4:Y:S04]  /*88d0*/  @!P0 LDG.E.U16 R18, desc[UR6][R22.64] ;  /* 0x0000000616128981 */ /* 0x000f28000c1e1500 */
[----:B------:R1:W4:Y:S04]  /*88e0*/  @!P0 LDG.E.U16 R19, desc[UR6][R24.64] ;  /* 0x0000000618138981 */ /* 0x000328000c1e1500 */
[----:B0-----:R-:W4:Y:S04]  /*88f0*/  LDL.LU.64 R28, [R1+0x29d8] ;  /* 0x0029d800011c7983 */ /* 0x001f280000300a00 */
[----:B------:R0:W-:Y:S04]  /*8900*/  STL.64 [R1+0xe50], R24 ;  /* 0x000e501801007387 */ /* 0x0001e80000100a00 */
[----:B-1----:R-:W4:Y:S01]  /*8910*/  LDL.LU.64 R20, [R1+0x29d0] ;  /* 0x0029d00001147983 */ /* 0x002f220000300a00 */
[----:B------:R-:W-:-:S03]  /*8920*/  VIADD R0, R5, 0xfffffffa ;  /* 0xfffffffa05007836 */ /* 0x000fc60000000000 */
[----:B------:R1:W-:Y:S02]  /*8930*/  STL.64 [R1+0xe48], R22 ;  /* 0x000e481601007387 */ /* 0x0003e40000100a00 */
[----:B------:R-:W-:Y:S01]  /*8940*/  ISETP.GE.U32.AND P0, PT, R0, 0x7fffff7b, PT ;  /* 0x7fffff7b0000780c */ /* 0x000fe20003f06070 */
[----:B------:R-:W-:-:S04]  /*8950*/  IMAD.SHL.U32 R0, R2, 0x4, RZ ;  /* 0x0000000402007824 */ /* 0x000fc800078e00ff */
[----:B0-----:R-:W-:-:S04]  /*8960*/  IMAD.WIDE R24, R0, 0x2, R86 ;  /* 0x0000000200187825 */ /* 0x001fc800078e0256 */
[C---:B-1----:R-:W-:Y:S01]  /*8970*/  IMAD.WIDE R22, R0.reuse, 0x2, R84 ;  /* 0x0000000200167825 */ /* 0x042fe200078e0254 */
[----:B--2---:R-:W-:Y:S04]  /*8980*/  STL [R1+0x3e4], R26 ;  /* 0x0003e41a01007387 */ /* 0x004fe80000100800 */
[----:B---3--:R0:W-:Y:S04]  /*8990*/  STL [R1+0x3e8], R27 ;  /* 0x0003e81b01007387 */ /* 0x0081e80000100800 */
[----:B----4-:R-:W-:Y:S04]  /*89a0*/  STL [R1+0x3dc], R18 ;  /* 0x0003dc1201007387 */ /* 0x010fe80000100800 */
[----:B------:R1:W-:Y:S01]  /*89b0*/  STL [R1+0x3e0], R19 ;  /* 0x0003e01301007387 */ /* 0x0003e20000100800 */
[----:B0-----:R-:W-:Y:S01]  /*89c0*/  IMAD.WIDE R26, R0, 0x2, R90 ;  /* 0x00000002001a7825 */ /* 0x001fe200078e025a */
[----:B------:R-:W-:-:S02]  /*89d0*/  PRMT R28, RZ, 0x7610, R28 ;  /* 0x00007610ff1c7816 */ /* 0x000fc4000000001c */
[----:B------:R-:W-:Y:S01]  /*89e0*/  PRMT R29, RZ, 0x7610, R29 ;  /* 0x00007610ff1d7816 */ /* 0x000fe2000000001d */
[----:B-1----:R-:W-:Y:S01]  /*89f0*/  IMAD.WIDE R18, R0, 0x2, R88 ;  /* 0x0000000200127825 */ /* 0x002fe200078e0258 */
[----:B------:R-:W-:Y:S02]  /*8a00*/  PRMT R20, RZ, 0x7610, R20 ;  /* 0x00007610ff147816 */ /* 0x000fe40000000014 */
[----:B------:R-:W-:Y:S02]  /*8a10*/  PRMT R21, RZ, 0x7610, R21 ;  /* 0x00007610ff157816 */ /* 0x000fe40000000015 */
[----:B------:R-:W2:Y:S04]  /*8a20*/  @!P5 LDG.E.U16 R28, desc[UR6][R18.64] ;  /* 0x00000006121cd981 */ /* 0x000ea8000c1e1500 */
[----:B------:R0:W-:Y:S04]  /*8a30*/  STL.64 [R1+0xe40], R26 ;  /* 0x000e401a01007387 */ /* 0x0001e80000100a00 */
[----:B------:R-:W3:Y:S04]  /*8a40*/  @!P5 LDG.E.U16 R29, desc[UR6][R26.64] ;  /* 0x000000061a1dd981 */ /* 0x000ee8000c1e1500 */
[----:B------:R1:W-:Y:S04]  /*8a50*/  STL.64 [R1+0xe38], R18 ;  /* 0x000e381201007387 */ /* 0x0003e80000100a00 */
[----:B------:R-:W4:Y:S04]  /*8a60*/  @!P5 LDG.E.U16 R20, desc[UR6][R22.64] ;  /* 0x000000061614d981 */ /* 0x000f28000c1e1500 */
[----:B0-----:R-:W4:Y:S04]  /*8a70*/  LDL.LU.64 R26, [R1+0x29c8] ;  /* 0x0029c800011a7983 */ /* 0x001f280000300a00 */
[----:B------:R0:W4:Y:S04]  /*8a80*/  @!P5 LDG.E.U16 R21, desc[UR6][R24.64] ;  /* 0x000000061815d981 */ /* 0x000128000c1e1500 */
[----:B------:R0:W-:Y:S04]  /*8a90*/  STL.64 [R1+0xe30], R24 ;  /* 0x000e301801007387 */ /* 0x0001e80000100a00 */
[----:B-1----:R-:W4:Y:S01]  /*8aa0*/  LDL.LU.64 R18, [R1+0x29c0] ;  /* 0x0029c00001127983 */ /* 0x002f220000300a00 */
[----:B------:R-:W-:-:S03]  /*8ab0*/  VIADD R0, R5, 0xfffffff9 ;  /* 0xfffffff905007836 */ /* 0x000fc60000000000 */
[----:B------:R1:W-:Y:S02]  /*8ac0*/  STL.64 [R1+0xe28], R22 ;  /* 0x000e281601007387 */ /* 0x0003e40000100a00 */
[----:B------:R-:W-:Y:S01]  /*8ad0*/  ISETP.GE.U32.AND P5, PT, R0, 0x7fffff7a, PT ;  /* 0x7fffff7a0000780c */ /* 0x000fe20003fa6070 */
[----:B------:R-:W-:-:S04]  /*8ae0*/  IMAD R0, R2, 0x5, RZ ;  /* 0x0000000502007824 */ /* 0x000fc800078e02ff */
[----:B0-----:R-:W-:-:S04]  /*8af0*/  IMAD.WIDE R24, R0, 0x2, R86 ;  /* 0x0000000200187825 */ /* 0x001fc800078e0256 */
[C---:B-1----:R-:W-:Y:S01]  /*8b00*/  IMAD.WIDE R22, R0.reuse, 0x2, R84 ;  /* 0x0000000200167825 */ /* 0x042fe200078e0254 */
[----:B--2---:R-:W-:Y:S04]  /*8b10*/  STL [R1+0x11c8], R28 ;  /* 0x0011c81c01007387 */ /* 0x004fe80000100800 */
[----:B---3--:R0:W-:Y:S04]  /*8b20*/  STL [R1+0x11cc], R29 ;  /* 0x0011cc1d01007387 */ /* 0x0081e80000100800 */
[----:B----4-:R-:W-:Y:S01]  /*8b30*/  STL [R1+0x11c0], R20 ;  /* 0x0011c01401007387 */ /* 0x010fe20000100800 */
[----:B0-----:R-:W-:Y:S01]  /*8b40*/  IMAD.WIDE R28, R0, 0x2, R90 ;  /* 0x00000002001c7825 */ /* 0x001fe200078e025a */
[----:B------:R-:W-:-:S02]  /*8b50*/  PRMT R26, RZ, 0x7610, R26 ;  /* 0x00007610ff1a7816 */ /* 0x000fc4000000001a */
[----:B------:R-:W-:Y:S01]  /*8b60*/  PRMT R27, RZ, 0x7610, R27 ;  /* 0x00007610ff1b7816 */ /* 0x000fe2000000001b */
[----:B------:R0:W-:Y:S01]  /*8b70*/  STL [R1+0x11c4], R21 ;  /* 0x0011c41501007387 */ /* 0x0001e20000100800 */
[----:B------:R-:W-:-:S04]  /*8b80*/  PRMT R18, RZ, 0x7610, R18 ;  /* 0x00007610ff127816 */ /* 0x000fc80000000012 */
[----:B------:R-:W2:Y:S01]  /*8b90*/  @!P0 LDG.E.U16 R27, desc[UR6][R28.64] ;  /* 0x000000061c1b8981 */ /* 0x000ea2000c1e1500 */
[----:B0-----:R-:W-:Y:S01]  /*8ba0*/  IMAD.WIDE R20, R0, 0x2, R88 ;  /* 0x0000000200147825 */ /* 0x001fe200078e0258 */
[----:B------:R-:W-:Y:S02]  /*8bb0*/  PRMT R19, RZ, 0x7610, R19 ;  /* 0x00007610ff137816 */ /* 0x000fe40000000013 */
        /* <DEDUP_REMOVED lines=13> */
[----:B-1----:R-:W-:Y:S01]  /*8c90*/  IMAD.WIDE R22, R0, 0x2, R84 ;  /* 0x0000000200167825 */ /* 0x002fe200078e0254 */
[----:B---3--:R-:W-:Y:S04]  /*8ca0*/  STL [R1+0x11e8], R26 ;  /* 0x0011e81a01007387 */ /* 0x008fe80000100800 */
[----:B--2---:R0:W-:Y:S04]  /*8cb0*/  STL [R1+0x11ec], R27 ;  /* 0x0011ec1b01007387 */ /* 0x0041e80000100800 */
[----:B----4-:R-:W-:Y:S01]  /*8cc0*/  STL [R1+0x11e0], R18 ;  /* 0x0011e01201007387 */ /* 0x010fe20000100800 */
[----:B------:R-:W-:-:S02]  /*8cd0*/  PRMT R28, RZ, 0x7610, R28 ;  /* 0x00007610ff1c7816 */ /* 0x000fc4000000001c */
[----:B------:R-:W-:Y:S01]  /*8ce0*/  PRMT R29, RZ, 0x7610, R29 ;  /* 0x00007610ff1d7816 */ /* 0x000fe2000000001d */
[----:B------:R1:W-:Y:S01]  /*8cf0*/  STL [R1+0x11e4], R19 ;  /* 0x0011e41301007387 */ /* 0x0003e20000100800 */
[----:B0-----:R-:W-:Y:S01]  /*8d00*/  IMAD.WIDE R26, R0, 0x2, R90 ;  /* 0x00000002001a7825 */ /* 0x001fe200078e025a */
[----:B------:R-:W-:-:S03]  /*8d10*/  PRMT R20, RZ, 0x7610, R20 ;  /* 0x00007610ff147816 */ /* 0x000fc60000000014 */
[----:B-1----:R-:W-:Y:S01]  /*8d20*/  IMAD.WIDE R18, R0, 0x2, R88 ;  /* 0x0000000200127825 */ /* 0x002fe200078e0258 */
[----:B------:R-:W-:Y:S01]  /*8d30*/  PRMT R21, RZ, 0x7610, R21 ;  /* 0x00007610ff157816 */ /* 0x000fe20000000015 */
[----:B------:R0:W-:Y:S04]  /*8d40*/  STL.64 [R1+0xe00], R26 ;  /* 0x000e001a01007387 */ /* 0x0001e80000100a00 */
[----:B------:R-:W2:Y:S04]  /*8d50*/  @!P5 LDG.E.U16 R28, desc[UR6][R18.64] ;  /* 0x00000006121cd981 */ /* 0x000ea8000c1e1500 */
        /* <DEDUP_REMOVED lines=19> */
[----:B------:R0:W-:Y:S05]  /*8e90*/  STL [R1+0x11d4], R21 ;  /* 0x0011d41501007387 */ /* 0x0001ea0000100800 */
[----:B------:R-:W2:Y:S01]  /*8ea0*/  @!P0 LDG.E.U16 R27, desc[UR6][R28.64] ;  /* 0x000000061c1b8981 */ /* 0x000ea2000c1e1500 */
[----:B------:R-:W-:Y:S01]  /*8eb0*/  PRMT R18, RZ, 0x7610, R18 ;  /* 0x00007610ff127816 */ /* 0x000fe20000000012 */
[----:B0-----:R-:W-:Y:S01]  /*8ec0*/  IMAD.WIDE R20, R0, 0x2, R88 ;  /* 0x0000000200147825 */ /* 0x001fe200078e0258 */
[----:B------:R-:W-:-:S04]  /*8ed0*/  PRMT R19, RZ, 0x7610, R19 ;  /* 0x00007610ff137816 */ /* 0x000fc80000000013 */
[----:B------:R-:W3:Y:S04]  /*8ee0*/  @!P0 LDG.E.U16 R18, desc[UR6][R22.64] ;  /* 0x0000000616128981 */ /* 0x000ee8000c1e1500 */
[----:B------:R-:W4:Y:S04]  /*8ef0*/  @!P0 LDG.E.U16 R26, desc[UR6][R20.64] ;  /* 0x00000006141a8981 */ /* 0x000f28000c1e1500 */
[----:B------:R0:W2:Y:S04]  /*8f00*/  @!P0 LDG.E.U16 R19, desc[UR6][R24.64] ;  /* 0x0000000618138981 */ /* 0x0000a8000c1e1500 */
[----:B------:R1:W-:Y:S04]  /*8f10*/  STL.64 [R1+0xde0], R28 ;  /* 0x000de01c01007387 */ /* 0x0003e80000100a00 */
[----:B------:R0:W-:Y:S04]  /*8f20*/  STL.64 [R1+0xdd8], R20 ;  /* 0x000dd81401007387 */ /* 0x0001e80000100a00 */
[----:B-1----:R-:W3:Y:S04]  /*8f30*/  LDL.LU.64 R28, [R1+0x2998] ;  /* 0x00299800011c7983 */ /* 0x002ee80000300a00 */
[----:B------:R1:W-:Y:S04]  /*8f40*/  STL.64 [R1+0xdd0], R24 ;  /* 0x000dd01801007387 */ /* 0x0003e80000100a00 */
[----:B0-----:R-:W3:Y:S01]  /*8f50*/  LDL.LU.64 R20, [R1+0x2990] ;  /* 0x0029900001147983 */ /* 0x001ee20000300a00 */
[----:B------:R-:W-:-:S03]  /*8f60*/  VIADD R0, R5, 0xfffffff6 ;  /* 0xfffffff605007836 */ /* 0x000fc60000000000 */
[----:B------:R0:W-:Y:S02]  /*8f70*/  STL.64 [R1+0xdc8], R22 ;  /* 0x000dc81601007387 */ /* 0x0001e40000100a00 */
[----:B------:R-:W-:Y:S01]  /*8f80*/  ISETP.GE.U32.AND P0, PT, R0, 0x7fffff77, PT ;  /* 0x7fffff770000780c */ /* 0x000fe20003f06070 */
[----:B------:R-:W-:Y:S01]  /*8f90*/  IMAD.SHL.U32 R0, R2, 0x8, RZ ;  /* 0x0000000802007824 */ /* 0x000fe200078e00ff */
[----:B------:R-:W-:Y:S02]  /*8fa0*/  PRMT R92, RZ, 0x7610, R92 ;  /* 0x00007610ff5c7816 */ /* 0x000fe4000000005c */
[----:B------:R-:W-:Y:S01]  /*8fb0*/  PRMT R60, RZ, 0x7610, R60 ;  /* 0x00007610ff3c7816 */ /* 0x000fe2000000003c */
[C---:B-1----:R-:W-:Y:S01]  /*8fc0*/  IMAD.WIDE R24, R0.reuse, 0x2, R88 ;  /* 0x0000000200187825 */ /* 0x042fe200078e0258 */
[----:B------:R-:W-:Y:S02]  /*8fd0*/  PRMT R61, RZ, 0x7610, R61 ;  /* 0x00007610ff3d7816 */ /* 0x000fe4000000003d */
[----:B------:R-:W-:Y:S01]  /*8fe0*/  PRMT R53, RZ, 0x7610, R53 ;  /* 0x00007610ff357816 */ /* 0x000fe20000000035 */
[C---:B0-----:R-:W-:Y:S01]  /*8ff0*/  IMAD.WIDE R22, R0.reuse, 0x2, R86 ;  /* 0x0000000200167825 */ /* 0x041fe200078e0256 */
[----:B------:R0:W3:Y:S04]  /*9000*/  @!P5 LDG.E.U16 R60, desc[UR6][R24.64] ;  /* 0x00000006183cd981 */ /* 0x0000e8000c1e1500 */
[----:B------:R-:W3:Y:S04]  /*9010*/  @!P5 LDG.E.U16 R61, desc[UR6][R22.64] ;  /* 0x00000006163dd981 */ /* 0x000ee8000c1e1500 */
[----:B----4-:R-:W-:Y:S04]  /*9020*/  STL [R1+0x1408], R26 ;  /* 0x0014081a01007387 */ /* 0x010fe80000100800 */
[----:B--2---:R1:W-:Y:S04]  /*9030*/  STL [R1+0x140c], R27 ;  /* 0x00140c1b01007387 */ /* 0x0043e80000100800 */
[----:B---3--:R-:W-:Y:S04]  /*9040*/  STL [R1+0x1400], R18 ;  /* 0x0014001201007387 */ /* 0x008fe80000100800 */
[----:B------:R2:W-:Y:S01]  /*9050*/  STL [R1+0x1404], R19 ;  /* 0x0014041301007387 */ /* 0x0005e20000100800 */
[----:B-1----:R-:W-:-:S05]  /*9060*/  IMAD.WIDE R26, R0, 0x2, R90 ;  /* 0x00000002001a7825 */ /* 0x002fca00078e025a */
[----:B------:R1:W3:Y:S01]  /*9070*/  @!P5 LDG.E.U16 R92, desc[UR6][R26.64] ;  /* 0x000000061a5cd981 */ /* 0x0002e2000c1e1500 */
[----:B--2---:R-:W-:-:S04]  /*9080*/  IMAD.WIDE R18, R0, 0x2, R84 ;  /* 0x0000000200127825 */ /* 0x004fc800078e0254 */
[----:B------:R-:W-:Y:S01]  /*9090*/  VIADD R0, R5, 0xfffffff5 ;  /* 0xfffffff505007836 */ /* 0x000fe20000000000 */
[----:B------:R2:W4:Y:S04]  /*90a0*/  @!P5 LDG.E.U16 R53, desc[UR6][R18.64] ;  /* 0x000000061235d981 */ /* 0x000528000c1e1500 */
[----:B------:R-:W-:Y:S01]  /*90b0*/  ISETP.GE.U32.AND P5, PT, R0, 0x7fffff76, PT ;  /* 0x7fffff760000780c */ /* 0x000fe20003fa6070 */
[----:B------:R-:W-:Y:S01]  /*90c0*/  IMAD R0, R2, 0x9, RZ ;  /* 0x0000000902007824 */ /* 0x000fe200078e02ff */
[----:B------:R-:W-:Y:S01]  /*90d0*/  STL.64 [R1+0xdc0], R26 ;  /* 0x000dc01a01007387 */ /* 0x000fe20000100a00 */
[----:B------:R-:W-:-:S03]  /*90e0*/  PRMT R29, RZ, 0x7610, R29 ;  /* 0x00007610ff1d7816 */ /* 0x000fc6000000001d */
[----:B------:R0:W-:Y:S01]  /*90f0*/  STL.64 [R1+0xdb8], R24 ;  /* 0x000db81801007387 */ /* 0x0001e20000100a00 */
[----:B------:R-:W-:-:S03]  /*9100*/  PRMT R28, RZ, 0x7610, R28 ;  /* 0x00007610ff1c7816 */ /* 0x000fc6000000001c */
[----:B------:R-:W-:Y:S01]  /*9110*/  STL.64 [R1+0xdb0], R22 ;  /* 0x000db01601007387 */ /* 0x000fe20000100a00 */
[----:B------:R-:W-:-:S03]  /*9120*/  PRMT R20, RZ, 0x7610, R20 ;  /* 0x00007610ff147816 */ /* 0x000fc60000000014 */
[----:B------:R2:W-:Y:S01]  /*9130*/  STL.64 [R1+0xda8], R18 ;  /* 0x000da81201007387 */ /* 0x0005e20000100a00 */
[----:B------:R-:W-:Y:S01]  /*9140*/  PRMT R21, RZ, 0x7610, R21 ;  /* 0x00007610ff157816 */ /* 0x000fe20000000015 */
[----:B0-----:R-:W-:-:S04]  /*9150*/  IMAD.WIDE R24, R0, 0x2, R90 ;  /* 0x0000000200187825 */ /* 0x001fc800078e025a */
[----:B-1----:R-:W-:-:S04]  /*9160*/  IMAD.WIDE R26, R0, 0x2, R86 ;  /* 0x00000002001a7825 */ /* 0x002fc800078e0256 */
[C---:B--2---:R-:W-:Y:S01]  /*9170*/  IMAD.WIDE R18, R0.reuse, 0x2, R88 ;  /* 0x0000000200127825 */ /* 0x044fe200078e0258 */
[----:B------:R0:W-:Y:S03]  /*9180*/  STL.64 [R1+0xda0], R24 ;  /* 0x000da01801007387 */ /* 0x0001e60000100a00 */
[----:B------:R-:W-:Y:S01]  /*9190*/  IMAD.WIDE R22, R0, 0x2, R84 ;  /* 0x0000000200167825 */ /* 0x000fe200078e0254 */
[----:B------:R1:W-:Y:S04]  /*91a0*/  STL.64 [R1+0xd98], R18 ;  /* 0x000d981201007387 */ /* 0x0003e80000100a00 */
[----:B------:R-:W2:Y:S04]  /*91b0*/  @!P0 LDG.E.U16 R29, desc[UR6][R24.64] ;  /* 0x00000006181d8981 */ /* 0x000ea8000c1e1500 */
[----:B------:R-:W2:Y:S04]  /*91c0*/  @!P0 LDG.E.U16 R28, desc[UR6][R18.64] ;  /* 0x00000006121c8981 */ /* 0x000ea8000c1e1500 */
[----:B------:R-:W3:Y:S04]  /*91d0*/  @!P0 LDG.E.U16 R20, desc[UR6][R22.64] ;  /* 0x0000000616148981 */ /* 0x000ee8000c1e1500 */
[----:B0-----:R-:W3:Y:S04]  /*91e0*/  LDL.LU.64 R24, [R1+0x2988] ;  /* 0x0029880001187983 */ /* 0x001ee80000300a00 */
[----:B------:R0:W-:Y:S04]  /*91f0*/  STL.64 [R1+0xd90], R26 ;  /* 0x000d901a01007387 */ /* 0x0001e80000100a00 */
[----:B-1----:R-:W4:Y:S04]  /*9200*/  LDL.LU.64 R18, [R1+0x2980] ;  /* 0x0029800001127983 */ /* 0x002f280000300a00 */
[----:B------:R0:W4:Y:S01]  /*9210*/  @!P0 LDG.E.U16 R21, desc[UR6][R26.64] ;  /* 0x000000061a158981 */ /* 0x000122000c1e1500 */
[----:B------:R-:W-:-:S03]  /*9220*/  VIADD R0, R5, 0xfffffff4 ;  /* 0xfffffff405007836 */ /* 0x000fc60000000000 */
[----:B------:R1:W-:Y:S02]  /*9230*/  STL.64 [R1+0xd88], R22 ;  /* 0x000d881601007387 */ /* 0x0003e40000100a00 */
[----:B------:R-:W-:Y:S01]  /*9240*/  ISETP.GE.U32.AND P0, PT, R0, 0x7fffff75, PT ;  /* 0x7fffff750000780c */ /* 0x000fe20003f06070 */
[----:B------:R-:W-:-:S04]  /*9250*/  IMAD R0, R2, 0xa, RZ ;  /* 0x0000000a02007824 */ /* 0x000fc800078e02ff */
[----:B0-----:R-:W-:-:S04]  /*9260*/  IMAD.WIDE R26, R0, 0x2, R88 ;  /* 0x00000002001a7825 */ /* 0x001fc800078e0258 */
[----:B-1----:R-:W-:Y:S01]  /*9270*/  IMAD.WIDE R22, R0, 0x2, R86 ;  /* 0x0000000200167825 */ /* 0x002fe200078e0256 */
[----:B--2---:R-:W-:Y:S04]  /*9280*/  STL [R1+0x344], R28 ;  /* 0x0003441c01007387 */ /* 0x004fe80000100800 */
[----:B------:R0:W-:Y:S04]  /*9290*/  STL [R1+0x348], R29 ;  /* 0x0003481d01007387 */ /* 0x0001e80000100800 */
[----:B---3--:R-:W-:Y:S01]  /*92a0*/  STL [R1+0x33c], R20 ;  /* 0x00033c1401007387 */ /* 0x008fe20000100800 */
[----:B------:R-:W-:-:S02]  /*92b0*/  PRMT R24, RZ, 0x7610, R24 ;  /* 0x00007610ff187816 */ /* 0x000fc40000000018 */
[----:B------:R-:W-:Y:S02]  /*92c0*/  PRMT R25, RZ, 0x7610, R25 ;  /* 0x00007610ff197816 */ /* 0x000fe40000000019 */
[----:B----4-:R-:W-:Y:S02]  /*92d0*/  PRMT R18, RZ, 0x7610, R18 ;  /* 0x00007610ff127816 */ /* 0x010fe40000000012 */
[----:B------:R-:W-:Y:S01]  /*92e0*/  PRMT R19, RZ, 0x7610, R19 ;  /* 0x00007610ff137816 */ /* 0x000fe20000000013 */
[C---:B0-----:R-:W-:Y:S01]  /*92f0*/  IMAD.WIDE R28, R0.reuse, 0x2, R90 ;  /* 0x00000002001c7825 */ /* 0x041fe200078e025a */
[----:B------:R0:W-:Y:S04]  /*9300*/  STL [R1+0x340], R21 ;  /* 0x0003401501007387 */ /* 0x0001e80000100800 */
[----:B------:R1:W2:Y:S04]  /*9310*/  @!P5 LDG.E.U16 R19, desc[UR6][R22.64] ;  /* 0x000000061613d981 */ /* 0x0002a8000c1e1500 */
[----:B------:R-:W3:Y:S01]  /*9320*/  @!P5 LDG.E.U16 R24, desc[UR6][R26.64] ;  /* 0x000000061a18d981 */ /* 0x000ee2000c1e1500 */
[----:B0-----:R-:W-:-:S03]  /*9330*/  IMAD.WIDE R20, R0, 0x2, R84 ;  /* 0x0000000200147825 */ /* 0x001fc600078e0254 */
[----:B------:R0:W-:Y:S04]  /*9340*/  STL.64 [R1+0xd80], R28 ;  /* 0x000d801c01007387 */ /* 0x0001e80000100a00 */
[----:B------:R4:W2:Y:S04]  /*9350*/  @!P5 LDG.E.U16 R18, desc[UR6][R20.64] ;  /* 0x000000061412d981 */ /* 0x0008a8000c1e1500 */
[----:B------:R0:W-:Y:S04]  /*9360*/  STL.64 [R1+0xd78], R26 ;  /* 0x000d781a01007387 */ /* 0x0001e80000100a00 */
[----:B------:R-:W3:Y:S04]  /*9370*/  @!P5 LDG.E.U16 R25, desc[UR6][R28.64] ;  /* 0x000000061c19d981 */ /* 0x000ee8000c1e1500 */
[----:B0-----:R-:W3:Y:S04]  /*9380*/  LDL.LU.64 R28, [R1+0x2978] ;  /* 0x00297800011c7983 */ /* 0x001ee80000300a00 */
[----:B------:R1:W-:Y:S04]  /*9390*/  STL.64 [R1+0xd70], R22 ;  /* 0x000d701601007387 */ /* 0x0003e80000100a00 */
[----:B------:R-:W3:Y:S01]  /*93a0*/  LDL.LU R26, [R1+0x2970] ;  /* 0x00297000011a7983 */ /* 0x000ee20000300800 */
[----:B------:R-:W-:-:S03]  /*93b0*/  VIADD R0, R5, 0xfffffff3 ;  /* 0xfffffff305007836 */ /* 0x000fc60000000000 */
[----:B------:R4:W-:Y:S02]  /*93c0*/  STL.64 [R1+0xd68], R20 ;  /* 0x000d681401007387 */ /* 0x0009e40000100a00 */
[----:B------:R-:W-:Y:S01]  /*93d0*/  ISETP.GE.U32.AND P5, PT, R0, 0x7fffff74, PT ;  /* 0x7fffff740000780c */ /* 0x000fe20003fa6070 */
[----:B------:R-:W-:Y:S01]  /*93e0*/  IMAD R0, R2, 0xb, RZ ;  /* 0x0000000b02007824 */ /* 0x000fe200078e02ff */
[----:B------:R-:W-:Y:S02]  /*93f0*/  PRMT R6, RZ, 0x7610, R6 ;  /* 0x00007610ff067816 */ /* 0x000fe40000000006 */
[----:B------:R-:W-:Y:S01]  /*9400*/  PRMT R4, RZ, 0x7610, R4 ;  /* 0x00007610ff047816 */ /* 0x000fe20000000004 */
[----:B-1----:R-:W-:Y:S01]  /*9410*/  IMAD.WIDE R22, R0, 0x2, R86 ;  /* 0x0000000200167825 */ /* 0x002fe200078e0256 */
[----:B------:R-:W-:-:S03]  /*9420*/  PRMT R3, RZ, 0x7610, R3 ;  /* 0x00007610ff037816 */ /* 0x000fc60000000003 */
[C---:B----4-:R-:W-:Y:S01]  /*9430*/  IMAD.WIDE R20, R0.reuse, 0x2, R84 ;  /* 0x0000000200147825 */ /* 0x050fe200078e0254 */
[----:B------:R-:W4:Y:S04]  /*9440*/  @!P0 LDG.E.U16 R4, desc[UR6][R22.64] ;  /* 0x0000000616048981 */ /* 0x000f28000c1e1500 */
[----:B------:R-:W4:Y:S04]  /*9450*/  @!P0 LDG.E.U16 R3, desc[UR6][R20.64] ;  /* 0x0000000614038981 */ /* 0x000f28000c1e1500 */
[----:B--2---:R-:W-:Y:S04]  /*9460*/  STL [R1+0x32c], R18 ;  /* 0x00032c1201007387 */ /* 0x004fe80000100800 */
[----:B------:R0:W-:Y:S04]  /*9470*/  STL [R1+0x330], R19 ;  /* 0x0003301301007387 */ /* 0x0001e80000100800 */
[----:B---3--:R-:W-:Y:S04]  /*9480*/  STL [R1+0x334], R24 ;  /* 0x0003341801007387 */ /* 0x008fe80000100800 */
[----:B------:R1:W-:Y:S01]  /*9490*/  STL [R1+0x338], R25 ;  /* 0x0003381901007387 */ /* 0x0003e20000100800 */
[----:B0-----:R-:W-:-:S04]  /*94a0*/  IMAD.WIDE R18, R0, 0x2, R90 ;  /* 0x0000000200127825 */ /* 0x001fc800078e025a */
[----:B-1----:R-:W-:Y:S01]  /*94b0*/  IMAD.WIDE R24, R0, 0x2, R88 ;  /* 0x0000000200187825 */ /* 0x002fe200078e0258 */
[----:B------:R-:W-:-:S04]  /*94c0*/  PRMT R26, RZ, 0x7610, R26 ;  /* 0x00007610ff1a7816 */ /* 0x000fc8000000001a */
[----:B------:R0:W2:Y:S04]  /*94d0*/  @!P0 LDG.E.U16 R6, desc[UR6][R24.64] ;  /* 0x0000000618068981 */ /* 0x0000a8000c1e1500 */
[----:B------:R1:W-:Y:S04]  /*94e0*/  STL.64 [R1+0xd60], R18 ;  /* 0x000d601201007387 */ /* 0x0003e80000100a00 */
[----:B------:R0:W-:Y:S04]  /*94f0*/  STL.64 [R1+0xd58], R24 ;  /* 0x000d581801007387 */ /* 0x0001e80000100a00 */
[----:B------:R-:W3:Y:S04]  /*9500*/  @!P0 LDG.E.U16 R26, desc[UR6][R18.64] ;  /* 0x00000006121a8981 */ /* 0x000ee8000c1e1500 */
[----:B-1----:R-:W3:Y:S01]  /*9510*/  LDL.LU.64 R18, [R1+0x2968] ;  /* 0x0029680001127983 */ /* 0x002ee20000300a00 */
[----:B------:R-:W-:-:S03]  /*9520*/  VIADD R0, R5, 0xfffffff2 ;  /* 0xfffffff205007836 */ /* 0x000fc60000000000 */
[----:B------:R1:W-:Y:S02]  /*9530*/  STL.64 [R1+0xd50], R22 ;  /* 0x000d501601007387 */ /* 0x0003e40000100a00 */
[----:B------:R-:W-:Y:S01]  /*9540*/  ISETP.GE.U32.AND P0, PT, R0, 0x7fffff73, PT ;  /* 0x7fffff730000780c */ /* 0x000fe20003f06070 */
[----:B------:R-:W-:Y:S01]  /*9550*/  IMAD R0, R2, 0xc, RZ ;  /* 0x0000000c02007824 */ /* 0x000fe200078e02ff */
[----:B------:R4:W-:Y:S01]  /*9560*/  STL.64 [R1+0xd48], R20 ;  /* 0x000d481401007387 */ /* 0x0009e20000100a00 */
[----:B------:R-:W-:Y:S02]  /*9570*/  PRMT R28, RZ, 0x7610, R28 ;  /* 0x00007610ff1c7816 */ /* 0x000fe4000000001c */
[----:B------:R-:W-:Y:S01]  /*9580*/  PRMT R29, RZ, 0x7610, R29 ;  /* 0x00007610ff1d7816 */ /* 0x000fe2000000001d */
[----:B0-----:R-:W-:-:S04]  /*9590*/  IMAD.WIDE R24, R0, 0x2, R86 ;  /* 0x0000000200187825 */ /* 0x001fc800078e0256 */
[----:B-1----:R-:W-:-:S04]  /*95a0*/  IMAD.WIDE R22, R0, 0x2, R84 ;  /* 0x0000000200167825 */ /* 0x002fc800078e0254 */
[----:B----4-:R-:W-:-:S05]  /*95b0*/  IMAD.WIDE R20, R0, 0x2, R88 ;  /* 0x0000000200147825 */ /* 0x010fca00078e0258 */
[----:B------:R-:W4:Y:S04]  /*95c0*/  @!P5 LDG.E.U16 R28, desc[UR6][R20.64] ;  /* 0x00000006141cd981 */ /* 0x000f28000c1e1500 */
[----:B--2---:R-:W-:Y:S04]  /*95d0*/  STL [R1+0x24d8], R6 ;  /* 0x0024d80601007387 */ /* 0x004fe80000100800 */
[----:B------:R-:W-:Y:S04]  /*95e0*/  STL [R1+0x24d4], R4 ;  /* 0x0024d40401007387 */ /* 0x000fe80000100800 */
[----:B------:R-:W-:Y:S04]  /*95f0*/  STL [R1+0x24dc], R3 ;  /* 0x0024dc0301007387 */ /* 0x000fe80000100800 */
[----:B---3--:R0:W-:Y:S01]  /*9600*/  STL [R1+0x328], R26 ;  /* 0x0003281a01007387 */ /* 0x0081e20000100800 */
[----:B------:R-:W-:Y:S01]  /*9610*/  PRMT R18, RZ, 0x7610, R18 ;  /* 0x00007610ff127816 */ /* 0x000fe20000000012 */
[----:B0-----:R-:W-:Y:S01]  /*9620*/  IMAD.WIDE R26, R0, 0x2, R90 ;  /* 0x00000002001a7825 */ /* 0x001fe200078e025a */
[----:B------:R-:W-:-:S04]  /*9630*/  PRMT R19, RZ, 0x7610, R19 ;  /* 0x00007610ff137816 */ /* 0x000fc80000000013 */
[----:B------:R0:W-:Y:S04]  /*9640*/  STL.64 [R1+0xd40], R26 ;  /* 0x000d401a01007387 */ /* 0x0001e80000100a00 */
[----:B------:R-:W2:Y:S04]  /*9650*/  @!P5 LDG.E.U16 R29, desc[UR6][R26.64] ;  /* 0x000000061a1dd981 */ /* 0x000ea8000c1e1500 */
[----:B------:R1:W-:Y:S04]  /*9660*/  STL.64 [R1+0xd38], R20 ;  /* 0x000d381401007387 */ /* 0x0003e80000100a00 */
[----:B------:R-:W3:Y:S04]  /*9670*/  @!P5 LDG.E.U16 R18, desc[UR6][R22.64] ;  /* 0x000000061612d981 */ /* 0x000ee8000c1e1500 */
[----:B0-----:R-:W3:Y:S04]  /*9680*/  LDL.LU.64 R26, [R1+0x2960] ;  /* 0x00296000011a7983 */ /* 0x001ee80000300a00 */
[----:B------:R0:W3:Y:S04]  /*9690*/  @!P5 LDG.E.U16 R19, desc[UR6][R24.64] ;  /* 0x000000061813d981 */ /* 0x0000e8000c1e1500 */
[----:B------:R0:W-:Y:S04]  /*96a0*/  STL.64 [R1+0xd30], R24 ;  /* 0x000d301801007387 */ /* 0x0001e80000100a00 */
[----:B-1----:R-:W3:Y:S01]  /*96b0*/  LDL.LU.64 R20, [R1+0x2958] ;  /* 0x0029580001147983 */ /* 0x002ee20000300a00 */
[----:B------:R-:W-:-:S03]  /*96c0*/  VIADD R0, R5, 0xfffffff1 ;  /* 0xfffffff105007836 */ /* 0x000fc60000000000 */
[----:B------:R1:W-:Y:S02]  /*96d0*/  STL.64 [R1+0xd28], R22 ;  /* 0x000d281601007387 */ /* 0x0003e40000100a00 */
[----:B------:R-:W-:Y:S01]  /*96e0*/  ISETP.GE.U32.AND P5, PT, R0, 0x7fffff72, PT ;  /* 0x7fffff720000780c */ /* 0x000fe20003fa6070 */
[----:B------:R-:W-:Y:S01]  /*96f0*/  IMAD R0, R2, 0xd, RZ ;  /* 0x0000000d02007824 */ /* 0x000fe200078e02ff */
[----:B----4-:R-:W-:Y:S03]  /*9700*/  STL [R1+0x11b8], R28 ;  /* 0x0011b81c01007387 */ /* 0x010fe60000100800 */
[----:B0-----:R-:W-:-:S04]  /*9710*/  IMAD.WIDE R24, R0, 0x2, R86 ;  /* 0x0000000200187825 */ /* 0x001fc800078e0256 */
[C---:B-1----:R-:W-:Y:S01]  /*9720*/  IMAD.WIDE R22, R0.reuse, 0x2, R84 ;  /* 0x0000000200167825 */ /* 0x042fe200078e0254 */
[----:B--2---:R0:W-:Y:S04]  /*9730*/  STL [R1+0x11bc], R29 ;  /* 0x0011bc1d01007387 */ /* 0x0041e80000100800 */
[----:B---3--:R-:W-:Y:S01]  /*9740*/  STL [R1+0x11b0], R18 ;  /* 0x0011b01201007387 */ /* 0x008fe20000100800 */
[----:B0-----:R-:W-:Y:S01]  /*9750*/  IMAD.WIDE R28, R0, 0x2, R90 ;  /* 0x00000002001c7825 */ /* 0x001fe200078e025a */
[----:B------:R-:W-:Y:S02]  /*9760*/  PRMT R26, RZ, 0x7610, R26 ;  /* 0x00007610ff1a7816 */ /* 0x000fe4000000001a */
        /* <DEDUP_REMOVED lines=74> */
[----:B------:R-:W3:Y:S04]  /*9c10*/  @!P5 LDG.E.U16 R68, desc[UR6][R24.64] ;  /* 0x000000061844d981 */ /* 0x000ee8000c1e1500 */
[----:B------:R-:W3:Y:S04]  /*9c20*/  @!P5 LDG.E.U16 R69, desc[UR6][R22.64] ;  /* 0x000000061645d981 */ /* 0x000ee8000c1e1500 */
[----:B----4-:R-:W-:Y:S04]  /*9c30*/  STL [R1+0x13f8], R26 ;  /* 0x0013f81a01007387 */ /* 0x010fe80000100800 */
[----:B--2---:R0:W-:Y:S04]  /*9c40*/  STL [R1+0x13fc], R27 ;  /* 0x0013fc1b01007387 */ /* 0x0041e80000100800 */
[----:B---3--:R-:W-:Y:S04]  /*9c50*/  STL [R1+0x13f0], R20 ;  /* 0x0013f01401007387 */ /* 0x008fe80000100800 */
[----:B------:R1:W-:Y:S01]  /*9c60*/  STL [R1+0x13f4], R21 ;  /* 0x0013f41501007387 */ /* 0x0003e20000100800 */
[----:B0-----:R-:W-:-:S05]  /*9c70*/  IMAD.WIDE R26, R0, 0x2, R90 ;  /* 0x00000002001a7825 */ /* 0x001fca00078e025a */
[----:B------:R0:W2:Y:S01]  /*9c80*/  @!P5 LDG.E.U16 R67, desc[UR6][R26.64] ;  /* 0x000000061a43d981 */ /* 0x0000a2000c1e1500 */
[----:B-1----:R-:W-:-:S04]  /*9c90*/  IMAD.WIDE R20, R0, 0x2, R84 ;  /* 0x0000000200147825 */ /* 0x002fc800078e0254 */
[----:B------:R-:W-:Y:S01]  /*9ca0*/  VIADD R0, R5, 0xffffffed ;  /* 0xffffffed05007836 */ /* 0x000fe20000000000 */
[----:B------:R1:W3:Y:S04]  /*9cb0*/  @!P5 LDG.E.U16 R70, desc[UR6][R20.64] ;  /* 0x000000061446d981 */ /* 0x0002e8000c1e1500 */
[----:B------:R-:W-:Y:S01]  /*9cc0*/  ISETP.GE.U32.AND P5, PT, R0, 0x7fffff6e, PT ;  /* 0x7fffff6e0000780c */ /* 0x000fe20003fa6070 */
[----:B------:R0:W-:Y:S01]  /*9cd0*/  STL.64 [R1+0xcc0], R26 ;  /* 0x000cc01a01007387 */ /* 0x0001e20000100a00 */
[----:B------:R-:W-:Y:S01]  /*9ce0*/  IMAD R0, R2, 0x11, RZ ;  /* 0x0000001102007824 */ /* 0x000fe200078e02ff */
[----:B------:R-:W-:Y:S02]  /*9cf0*/  PRMT R28, RZ, 0x7610, R28 ;  /* 0x00007610ff1c7816 */ /* 0x000fe4000000001c */
[----:B------:R4:W-:Y:S01]  /*9d00*/  STL.64 [R1+0xcb8], R24 ;  /* 0x000cb81801007387 */ /* 0x0009e20000100a00 */
[----:B------:R-:W-:-:S03]  /*9d10*/  PRMT R29, RZ, 0x7610, R29 ;  /* 0x00007610ff1d7816 */ /* 0x000fc6000000001d */
[----:B------:R1:W-:Y:S01]  /*9d20*/  STL.64 [R1+0xcb0], R22 ;  /* 0x000cb01601007387 */ /* 0x0003e20000100a00 */
[----:B------:R-:W-:-:S03]  /*9d30*/  PRMT R18, RZ, 0x7610, R18 ;  /* 0x00007610ff127816 */ /* 0x000fc60000000012 */
[----:B------:R1:W-:Y:S01]  /*9d40*/  STL.64 [R1+0xca8], R20 ;  /* 0x000ca81401007387 */ /* 0x0003e20000100a00 */
[----:B0-----:R-:W-:Y:S01]  /*9d50*/  IMAD.WIDE R26, R0, 0x2, R90 ;  /* 0x00000002001a7825 */ /* 0x001fe200078e025a */
[----:B------:R-:W-:-:S03]  /*9d60*/  PRMT R19, RZ, 0x7610, R19 ;  /* 0x00007610ff137816 */ /* 0x000fc60000000013 */
[----:B----4-:R-:W-:-:S04]  /*9d70*/  IMAD.WIDE R24, R0, 0x2, R86 ;  /* 0x0000000200187825 */ /* 0x010fc800078e0256 */
[----:B-1----:R-:W-:-:S04]  /*9d80*/  IMAD.WIDE R22, R0, 0x2, R84 ;  /* 0x0000000200167825 */ /* 0x002fc800078e0254 */
[----:B------:R-:W-:Y:S01]  /*9d90*/  IMAD.WIDE R20, R0, 0x2, R88 ;  /* 0x0000000200147825 */ /* 0x000fe200078e0258 */
[----:B------:R0:W-:Y:S04]  /*9da0*/  STL.64 [R1+0xca0], R26 ;  /* 0x000ca01a01007387 */ /* 0x0001e80000100a00 */
[----:B------:R-:W4:Y:S04]  /*9db0*/  @!P0 LDG.E.U16 R28, desc[UR6][R20.64] ;  /* 0x00000006141c8981 */ /* 0x000f28000c1e1500 */
        /* <DEDUP_REMOVED lines=10> */
[----:B------:R-:W-:-:S04]  /*9e60*/  IMAD R0, R2, 0x12, RZ ;  /* 0x0000001202007824 */ /* 0x000fc800078e02ff */
[----:B0-----:R-:W-:-:S04]  /*9e70*/  IMAD.WIDE R24, R0, 0x2, R86 ;  /* 0x0000000200187825 */ /* 0x001fc800078e0256 */
[C---:B-1----:R-:W-:Y:S01]  /*9e80*/  IMAD.WIDE R22, R0.reuse, 0x2, R84 ;  /* 0x0000000200167825 */ /* 0x042fe200078e0254 */
[----:B----4-:R-:W-:Y:S04]  /*9e90*/  STL [R1+0x304], R28 ;  /* 0x0003041c01007387 */ /* 0x010fe80000100800 */
[----:B--2---:R0:W-:Y:S04]  /*9ea0*/  STL [R1+0x308], R29 ;  /* 0x0003081d01007387 */ /* 0x0041e80000100800 */
[----:B---3--:R-:W-:Y:S01]  /*9eb0*/  STL [R1+0x2fc], R18 ;  /* 0x0002fc1201007387 */ /* 0x008fe20000100800 */
        /* <DEDUP_REMOVED lines=77> */
[----:B0-----:R-:W-:Y:S01]  /*a390*/  IMAD.WIDE R26, R0, 0x2, R90 ;  /* 0x00000002001a7825 */ /* 0x001fe200078e025a */
[----:B------:R0:W-:Y:S04]  /*a3a0*/  STL [R1+0x116c], R21 ;  /* 0x00116c1501007387 */ /* 0x0001e80000100800 */
[----:B------:R1:W-:Y:S01]  /*a3b0*/  STL.64 [R1+0xc20], R26 ;  /* 0x000c201a01007387 */ /* 0x0003e20000100a00 */
[----:B------:R-:W-:-:S03]  /*a3c0*/  PRMT R18, RZ, 0x7610, R18 ;  /* 0x00007610ff127816 */ /* 0x000fc60000000012 */
[----:B------:R-:W2:Y:S01]  /*a3d0*/  @!P0 LDG.E.U16 R29, desc[UR6][R26.64] ;  /* 0x000000061a1d8981 */ /* 0x000ea2000c1e1500 */
[----:B0-----:R-:W-:Y:S01]  /*a3e0*/  IMAD.WIDE R20, R0, 0x2, R88 ;  /* 0x0000000200147825 */ /* 0x001fe200078e0258 */
[----:B------:R-:W-:Y:S02]  /*a3f0*/  PRMT R19, RZ, 0x7610, R19 ;  /* 0x00007610ff137816 */ /* 0x000fe40000000013 */
[----:B------:R-:W3:Y:S04]  /*a400*/  @!P0 LDG.E.U16 R18, desc[UR6][R22.64] ;  /* 0x0000000616128981 */ /* 0x000ee8000c1e1500 */
[----:B------:R-:W4:Y:S04]  /*a410*/  @!P0 LDG.E.U16 R28, desc[UR6][R20.64] ;  /* 0x00000006141c8981 */ /* 0x000f28000c1e1500 */
[----:B------:R0:W-:Y:S04]  /*a420*/  STL.64 [R1+0xc18], R20 ;  /* 0x000c181401007387 */ /* 0x0001e80000100a00 */
[----:B-1----:R-:W3:Y:S04]  /*a430*/  LDL.LU.64 R26, [R1+0x28e0] ;  /* 0x0028e000011a7983 */ /* 0x002ee80000300a00 */
[----:B------:R1:W-:Y:S04]  /*a440*/  STL.64 [R1+0xc10], R24 ;  /* 0x000c101801007387 */ /* 0x0003e80000100a00 */
[----:B------:R1:W3:Y:S04]  /*a450*/  @!P0 LDG.E.U16 R19, desc[UR6][R24.64] ;  /* 0x0000000618138981 */ /* 0x0002e8000c1e1500 */
[----:B0-----:R-:W3:Y:S01]  /*a460*/  LDL.LU.64 R20, [R1+0x28d8] ;  /* 0x0028d80001147983 */ /* 0x001ee20000300a00 */
[----:B------:R-:W-:-:S03]  /*a470*/  VIADD R0, R5, 0xffffffe8 ;  /* 0xffffffe805007836 */ /* 0x000fc60000000000 */
[----:B------:R0:W-:Y:S02]  /*a480*/  STL.64 [R1+0xc08], R22 ;  /* 0x000c081601007387 */ /* 0x0001e40000100a00 */
[----:B------:R-:W-:Y:S01]  /*a490*/  ISETP.GE.U32.AND P0, PT, R0, 0x7fffff69, PT ;  /* 0x7fffff690000780c */ /* 0x000fe20003f06070 */
[----:B------:R-:W-:-:S04]  /*a4a0*/  IMAD R0, R2, 0x16, RZ ;  /* 0x0000001602007824 */ /* 0x000fc800078e02ff */
[----:B-1----:R-:W-:-:S04]  /*a4b0*/  IMAD.WIDE R24, R0, 0x2, R86 ;  /* 0x0000000200187825 */ /* 0x002fc800078e0256 */
[----:B0-----:R-:W-:Y:S01]  /*a4c0*/  IMAD.WIDE R22, R0, 0x2, R84 ;  /* 0x0000000200167825 */ /* 0x001fe200078e0254 */
[----:B----4-:R-:W-:Y:S04]  /*a4d0*/  STL [R1+0x1160], R28 ;  /* 0x0011601c01007387 */ /* 0x010fe80000100800 */
[----:B--2---:R0:W-:Y:S04]  /*a4e0*/  STL [R1+0x1164], R29 ;  /* 0x0011641d01007387 */ /* 0x0041e80000100800 */
[----:B---3--:R-:W-:Y:S01]  /*a4f0*/  STL [R1+0x1158], R18 ;  /* 0x0011581201007387 */ /* 0x008fe20000100800 */
[----:B------:R-:W-:-:S02]  /*a500*/  PRMT R27, RZ, 0x7610, R27 ;  /* 0x00007610ff1b7816 */ /* 0x000fc4000000001b */
[----:B------:R-:W-:Y:S01]  /*a510*/  PRMT R26, RZ, 0x7610, R26 ;  /* 0x00007610ff1a7816 */ /* 0x000fe2000000001a */
[C---:B0-----:R-:W-:Y:S01]  /*a520*/  IMAD.WIDE R28, R0.reuse, 0x2, R90 ;  /* 0x00000002001c7825 */ /* 0x041fe200078e025a */
[----:B------:R0:W-:Y:S01]  /*a530*/  STL [R1+0x115c], R19 ;  /* 0x00115c1301007387 */ /* 0x0001e20000100800 */
[----:B------:R-:W-:Y:S02]  /*a540*/  PRMT R20, RZ, 0x7610, R20 ;  /* 0x00007610ff147816 */ /* 0x000fe40000000014 */
[----:B------:R-:W-:Y:S01]  /*a550*/  PRMT R21, RZ, 0x7610, R21 ;  /* 0x00007610ff157816 */ /* 0x000fe20000000015 */
[----:B------:R-:W2:Y:S01]  /*a560*/  @!P5 LDG.E.U16 R27, desc[UR6][R28.64] ;  /* 0x000000061c1bd981 */ /* 0x000ea2000c1e1500 */
[----:B0-----:R-:W-:-:S03]  /*a570*/  IMAD.WIDE R18, R0, 0x2, R88 ;  /* 0x0000000200127825 */ /* 0x001fc600078e0258 */
[----:B------:R0:W-:Y:S04]  /*a580*/  STL.64 [R1+0xc00], R28 ;  /* 0x000c001c01007387 */ /* 0x0001e80000100a00 */
[----:B------:R1:W-:Y:S04]  /*a590*/  STL.64 [R1+0xbf8], R18 ;  /* 0x000bf81201007387 */ /* 0x0003e80000100a00 */
[----:B------:R-:W3:Y:S04]  /*a5a0*/  @!P5 LDG.E.U16 R20, desc[UR6][R22.64] ;  /* 0x000000061614d981 */ /* 0x000ee8000c1e1500 */
[----:B0-----:R-:W4:Y:S04]  /*a5b0*/  LDL.LU.64 R28, [R1+0x28d0] ;  /* 0x0028d000011c7983 */ /* 0x001f280000300a00 */
[----:B------:R0:W-:Y:S04]  /*a5c0*/  STL.64 [R1+0xbf0], R24 ;  /* 0x000bf01801007387 */ /* 0x0001e80000100a00 */
[----:B------:R-:W2:Y:S04]  /*a5d0*/  @!P5 LDG.E.U16 R26, desc[UR6][R18.64] ;  /* 0x00000006121ad981 */ /* 0x000ea8000c1e1500 */
[----:B------:R0:W2:Y:S04]  /*a5e0*/  @!P5 LDG.E.U16 R21, desc[UR6][R24.64] ;  /* 0x000000061815d981 */ /* 0x0000a8000c1e1500 */
[----:B-1----:R-:W2:Y:S01]  /*a5f0*/  LDL.LU.64 R18, [R1+0x28c8] ;  /* 0x0028c80001127983 */ /* 0x002ea20000300a00 */
[----:B------:R-:W-:-:S03]  /*a600*/  VIADD R0, R5, 0xffffffe7 ;  /* 0xffffffe705007836 */ /* 0x000fc60000000000 */
[----:B------:R1:W-:Y:S02]  /*a610*/  STL.64 [R1+0xbe8], R22 ;  /* 0x000be81601007387 */ /* 0x0003e40000100a00 */
[----:B------:R-:W-:Y:S01]  /*a620*/  ISETP.GE.U32.AND P5, PT, R0, 0x7fffff68, PT ;  /* 0x7fffff680000780c */ /* 0x000fe20003fa6070 */
[----:B------:R-:W-:-:S04]  /*a630*/  IMAD R0, R2, 0x17, RZ ;  /* 0x0000001702007824 */ /* 0x000fc800078e02ff */
[----:B0-----:R-:W-:-:S04]  /*a640*/  IMAD.WIDE R24, R0, 0x2, R90 ;  /* 0x0000000200187825 */ /* 0x001fc800078e025a */
[----:B-1----:R-:W-:Y:S01]  /*a650*/  IMAD.WIDE R22, R0, 0x2, R84 ;  /* 0x0000000200167825 */ /* 0x002fe200078e0254 */
[----:B---3--:R-:W-:Y:S01]  /*a660*/  STL [R1+0x1148], R20 ;  /* 0x0011481401007387 */ /* 0x008fe20000100800 */
[----:B----4-:R-:W-:Y:S02]  /*a670*/  PRMT R28, RZ, 0x7610, R28 ;  /* 0x00007610ff1c7816 */ /* 0x010fe4000000001c */
[----:B------:R-:W-:-:S06]  /*a680*/  PRMT R29, RZ, 0x7610, R29 ;  /* 0x00007610ff1d7816 */ /* 0x000fcc000000001d */
[----:B------:R-:W3:Y:S04]  /*a690*/  @!P0 LDG.E.U16 R29, desc[UR6][R24.64] ;  /* 0x00000006181d8981 */ /* 0x000ee8000c1e1500 */
[----:B--2---:R0:W-:Y:S04]  /*a6a0*/  STL [R1+0x114c], R21 ;  /* 0x00114c1501007387 */ /* 0x0041e80000100800 */
[----:B------:R-:W-:Y:S01]  /*a6b0*/  STL [R1+0x1150], R26 ;  /* 0x0011501a01007387 */ /* 0x000fe20000100800 */
[----:B------:R-:W-:Y:S02]  /*a6c0*/  PRMT R18, RZ, 0x7610, R18 ;  /* 0x00007610ff127816 */ /* 0x000fe40000000012 */
[----:B------:R-:W-:Y:S01]  /*a6d0*/  PRMT R19, RZ, 0x7610, R19 ;  /* 0x00007610ff137816 */ /* 0x000fe20000000013 */
[----:B------:R1:W-:Y:S01]  /*a6e0*/  STL [R1+0x1154], R27 ;  /* 0x0011541b01007387 */ /* 0x0003e20000100800 */
[----:B0-----:R-:W-:-:S03]  /*a6f0*/  IMAD.WIDE R20, R0, 0x2, R88 ;  /* 0x0000000200147825 */ /* 0x001fc600078e0258 */
[----:B------:R-:W2:Y:S04]  /*a700*/  @!P0 LDG.E.U16 R18, desc[UR6][R22.64] ;  /* 0x0000000616128981 */ /* 0x000ea8000c1e1500 */
[----:B------:R-:W4:Y:S01]  /*a710*/  @!P0 LDG.E.U16 R28, desc[UR6][R20.64] ;  /* 0x00000006141c8981 */ /* 0x000f22000c1e1500 */
[----:B-1----:R-:W-:-:S05]  /*a720*/  IMAD.WIDE R26, R0, 0x2, R86 ;  /* 0x00000002001a7825 */ /* 0x002fca00078e0256 */
[----:B------:R-:W3:Y:S01]  /*a730*/  @!P0 LDG.E.U16 R19, desc[UR6][R26.64] ;  /* 0x000000061a138981 */ /* 0x000ee2000c1e1500 */
[----:B------:R-:W-:-:S03]  /*a740*/  VIADD R0, R5, 0xffffffe6 ;  /* 0xffffffe605007836 */ /* 0x000fc60000000000 */
[----:B------:R0:W-:Y:S04]  /*a750*/  STL.64 [R1+0xbe0], R24 ;  /* 0x000be01801007387 */ /* 0x0001e80000100a00 */
[----:B------:R1:W-:Y:S01]  /*a760*/  STL.64 [R1+0xbd8], R20 ;  /* 0x000bd81401007387 */ /* 0x0003e20000100a00 */
[----:B------:R-:W-:Y:S01]  /*a770*/  ISETP.GE.U32.AND P0, PT, R0, 0x7fffff67, PT ;  /* 0x7fffff670000780c */ /* 0x000fe20003f06070 */
[----:B------:R-:W-:Y:S02]  /*a780*/  IMAD R0, R2, 0x18, RZ ;  /* 0x0000001802007824 */ /* 0x000fe400078e02ff */
[----:B0-----:R-:W4:Y:S04]  /*a790*/  LDL.LU.64 R24, [R1+0x28c0] ;  /* 0x0028c00001187983 */ /* 0x001f280000300a00 */
[----:B------:R-:W-:Y:S04]  /*a7a0*/  STL.64 [R1+0xbd0], R26 ;  /* 0x000bd01a01007387 */ /* 0x000fe80000100a00 */
[----:B-1----:R-:W4:Y:S04]  /*a7b0*/  LDL.LU.64 R20, [R1+0x28b8] ;  /* 0x0028b80001147983 */ /* 0x002f280000300a00 */
[----:B------:R-:W-:Y:S01]  /*a7c0*/  STL.64 [R1+0xbc8], R22 ;  /* 0x000bc81601007387 */ /* 0x000fe20000100a00 */
[----:B------:R-:W-:-:S03]  /*a7d0*/  PRMT R71, RZ, 0x7610, R71 ;  /* 0x00007610ff477816 */ /* 0x000fc60000000047 */
[----:B--2---:R-:W-:Y:S04]  /*a7e0*/  STL [R1+0x13c4], R18 ;  /* 0x0013c41201007387 */ /* 0x004fe80000100800 */
[----:B---3--:R0:W-:Y:S04]  /*a7f0*/  STL [R1+0x13c8], R19 ;  /* 0x0013c81301007387 */ /* 0x0081e80000100800 */
[----:B----4-:R-:W-:Y:S04]  /*a800*/  STL [R1+0x13cc], R28 ;  /* 0x0013cc1c01007387 */ /* 0x010fe80000100800 */
[----:B------:R1:W-:Y:S01]  /*a810*/  STL [R1+0x13d0], R29 ;  /* 0x0013d01d01007387 */ /* 0x0003e20000100800 */
[----:B0-----:R-:W-:-:S04]  /*a820*/  IMAD.WIDE R18, R0, 0x2, R90 ;  /* 0x0000000200127825 */ /* 0x001fc800078e025a */
[C---:B-1----:R-:W-:Y:S01]  /*a830*/  IMAD.WIDE R28, R0.reuse, 0x2, R88 ;  /* 0x00000002001c7825 */ /* 0x042fe200078e0258 */
[----:B------:R0:W-:Y:S04]  /*a840*/  STL.64 [R1+0xbc0], R18 ;  /* 0x000bc01201007387 */ /* 0x0001e80000100a00 */
[----:B------:R1:W-:Y:S04]  /*a850*/  STL.64 [R1+0xbb8], R28 ;  /* 0x000bb81c01007387 */ /* 0x0003e80000100a00 */
[----:B------:R-:W2:Y:S04]  /*a860*/  @!P5 LDG.E.U16 R71, desc[UR6][R18.64] ;  /* 0x000000061247d981 */ /* 0x000ea8000c1e1500 */
[----:B0-----:R-:W3:Y:S01]  /*a870*/  LDL.LU R18, [R1+0x28b0] ;  /* 0x0028b00001127983 */ /* 0x001ee20000300800 */
[----:B------:R-:W-:Y:S01]  /*a880*/  PRMT R72, RZ, 0x7610, R72 ;  /* 0x00007610ff487816 */ /* 0x000fe20000000048 */
[----:B------:R-:W-:Y:S01]  /*a890*/  IMAD.WIDE R26, R0, 0x2, R86 ;  /* 0x00000002001a7825 */ /* 0x000fe200078e0256 */
[----:B------:R-:W-:-:S02]  /*a8a0*/  PRMT R73, RZ, 0x7610, R73 ;  /* 0x00007610ff497816 */ /* 0x000fc40000000049 */
[----:B------:R-:W-:Y:S01]  /*a8b0*/  PRMT R62, RZ, 0x7610, R62 ;  /* 0x00007610ff3e7816 */ /* 0x000fe2000000003e */
[----:B------:R-:W-:Y:S01]  /*a8c0*/  IMAD.WIDE R22, R0, 0x2, R84 ;  /* 0x0000000200167825 */ /* 0x000fe200078e0254 */
[----:B------:R1:W4:Y:S03]  /*a8d0*/  @!P5 LDG.E.U16 R72, desc[UR6][R28.64] ;  /* 0x000000061c48d981 */ /* 0x000326000c1e1500 */
[----:B------:R-:W-:Y:S01]  /*a8e0*/  VIADD R0, R5, 0xffffffe5 ;  /* 0xffffffe505007836 */ /* 0x000fe20000000000 */
[----:B------:R0:W2:Y:S04]  /*a8f0*/  @!P5 LDG.E.U16 R73, desc[UR6][R26.64] ;  /* 0x000000061a49d981 */ /* 0x0000a8000c1e1500 */
[----:B------:R0:W2:Y:S01]  /*a900*/  @!P5 LDG.E.U16 R62, desc[UR6][R22.64] ;  /* 0x00000006163ed981 */ /* 0x0000a2000c1e1500 */
[----:B------:R-:W-:Y:S01]  /*a910*/  ISETP.GE.U32.AND P5, PT, R0, 0x7fffff66, PT ;  /* 0x7fffff660000780c */ /* 0x000fe20003fa6070 */
[----:B------:R-:W-:-:S02]  /*a920*/  IMAD R0, R2, 0x19, RZ ;  /* 0x0000001902007824 */ /* 0x000fc400078e02ff */
[----:B------:R0:W-:Y:S02]  /*a930*/  STL.64 [R1+0xbb0], R26 ;  /* 0x000bb01a01007387 */ /* 0x0001e40000100a00 */
[C---:B-1----:R-:W-:Y:S02]  /*a940*/  IMAD.WIDE R28, R0.reuse, 0x2, R86 ;  /* 0x00000002001c7825 */ /* 0x042fe400078e0256 */
[----:B------:R1:W-:Y:S02]  /*a950*/  STL.64 [R1+0xba8], R22 ;  /* 0x000ba81601007387 */ /* 0x0003e40000100a00 */
[----:B0-----:R-:W-:-:S04]  /*a960*/  IMAD.WIDE R26, R0, 0x2, R90 ;  /* 0x00000002001a7825 */ /* 0x001fc800078e025a */
[----:B-1----:R-:W-:Y:S01]  /*a970*/  IMAD.WIDE R22, R0, 0x2, R84 ;  /* 0x0000000200167825 */ /* 0x002fe200078e0254 */
[----:B---3--:R-:W-:-:S05]  /*a980*/  PRMT R18, RZ, 0x7610, R18 ;  /* 0x00007610ff127816 */ /* 0x008fca0000000012 */
[----:B------:R0:W-:Y:S04]  /*a990*/  STL.S16 [R1+0x2d8], R18 ;  /* 0x0002d81201007387 */ /* 0x0001e80000100600 */
[----:B------:R1:W-:Y:S01]  /*a9a0*/  STL.64 [R1+0xba0], R26 ;  /* 0x000ba01a01007387 */ /* 0x0003e20000100a00 */
[----:B0-----:R-:W-:-:S04]  /*a9b0*/  IMAD.WIDE R18, R0, 0x2, R88 ;  /* 0x0000000200127825 */ /* 0x001fc800078e0258 */
[----:B------:R-:W-:Y:S02]  /*a9c0*/  VIADD R0, R5, 0xffffffe4 ;  /* 0xffffffe405007836 */ /* 0x000fe40000000000 */
[----:B------:R-:W3:Y:S01]  /*a9d0*/  LDL R5, [R1+0x2d8] ;  /* 0x0002d80001057983 */ /* 0x000ee20000100800 */
[----:B------:R-:W-:Y:S02]  /*a9e0*/  PRMT R24, RZ, 0x7610, R24 ;  /* 0x00007610ff187816 */ /* 0x000fe40000000018 */
[----:B------:R-:W-:Y:S02]  /*a9f0*/  PRMT R25, RZ, 0x7610, R25 ;  /* 0x00007610ff197816 */ /* 0x000fe40000000019 */
[----:B------:R-:W-:Y:S02]  /*aa00*/  PRMT R21, RZ, 0x7610, R21 ;  /* 0x00007610ff157816 */ /* 0x000fe40000000015 */
[----:B------:R-:W2:Y:S04]  /*aa10*/  @!P0 LDG.E.U16 R24, desc[UR6][R28.64] ;  /* 0x000000061c188981 */ /* 0x000ea8000c1e1500 */
[----:B------:R-:W2:Y:S04]  /*aa20*/  @!P0 LDG.E.U16 R25, desc[UR6][R18.64] ;  /* 0x0000000612198981 */ /* 0x000ea8000c1e1500 */
[----:B------:R-:W2:Y:S04]  /*aa30*/  @!P0 LDG.E.U16 R21, desc[UR6][R22.64] ;  /* 0x0000000616158981 */ /* 0x000ea8000c1e1500 */
[----:B---3--:R-:W3:Y:S04]  /*aa40*/  @!P0 LDG.E.U16 R5, desc[UR6][R26.64] ;  /* 0x000000061a058981 */ /* 0x008ee8000c1e1500 */
[----:B------:R-:W-:Y:S04]  /*aa50*/  STL.64 [R1+0xb98], R18 ;  /* 0x000b981201007387 */ /* 0x000fe80000100a00 */
[----:B-1----:R-:W2:Y:S01]  /*aa60*/  LDL.LU.64 R26, [R1+0x28a8] ;  /* 0x0028a800011a7983 */ /* 0x002ea20000300a00 */
[----:B------:R-:W-:-:S03]  /*aa70*/  PRMT R20, RZ, 0x7610, R20 ;  /* 0x00007610ff147816 */ /* 0x000fc60000000014 */
[----:B---3--:R0:W-:Y:S02]  /*aa80*/  @!P0 STL [R1+0x2d8], R5 ;  /* 0x0002d80501008387 */ /* 0x0081e40000100800 */
[----:B0-----:R-:W0:Y:S02]  /*aa90*/  LDC R5, c[0x0][0x3a0] ;  /* 0x0000e800ff057b82 */ /* 0x001e240000000800 */
[----:B------:R1:W-:Y:S01]  /*aaa0*/  STL.64 [R1+0xb90], R28 ;  /* 0x000b901c01007387 */ /* 0x0003e20000100a00 */
[----:B------:R-:W-:Y:S01]  /*aab0*/  ISETP.GE.U32.AND P0, PT, R0, 0x7fffff65, PT ;  /* 0x7fffff650000780c */ /* 0x000fe20003f06070 */
[----:B------:R-:W-:Y:S02]  /*aac0*/  IMAD R0, R2, 0x1a, RZ ;  /* 0x0000001a02007824 */ /* 0x000fe400078e02ff */
[----:B------:R-:W3:Y:S04]  /*aad0*/  LDL.LU.64 R18, [R1+0x28a0] ;  /* 0x0028a00001127983 */ /* 0x000ee80000300a00 */
[----:B------:R1:W-:Y:S04]  /*aae0*/  STL.64 [R1+0xb88], R22 ;  /* 0x000b881601007387 */ /* 0x0003e80000100a00 */
[----:B------:R-:W-:Y:S04]  /*aaf0*/  STL.S16 [R1+0x2c8], R20 ;  /* 0x0002c81401007387 */ /* 0x000fe80000100600 */
[----:B--2---:R-:W-:Y:S04]  /*ab00*/  STL [R1+0x2d0], R24 ;  /* 0x0002d01801007387 */ /* 0x004fe80000100800 */
[----:B------:R2:W-:Y:S01]  /*ab10*/  STL [R1+0x2d4], R25 ;  /* 0x0002d41901007387 */ /* 0x0005e20000100800 */
[----:B-1----:R-:W-:-:S03]  /*ab20*/  IMAD.WIDE R28, R0, 0x2, R86 ;  /* 0x00000002001c7825 */ /* 0x002fc600078e0256 */
[----:B------:R1:W-:Y:S01]  /*ab30*/  STL [R1+0x2cc], R21 ;  /* 0x0002cc1501007387 */ /* 0x0003e20000100800 */
[----:B------:R-:W-:-:S04]  /*ab40*/  IMAD.WIDE R22, R0, 0x2, R84 ;  /* 0x0000000200167825 */ /* 0x000fc800078e0254 */
[----:B--2---:R-:W-:-:S04]  /*ab50*/  IMAD.WIDE R24, R0, 0x2, R90 ;  /* 0x0000000200187825 */ /* 0x004fc800078e025a */
[----:B-1----:R-:W-:Y:S01]  /*ab60*/  IMAD.WIDE R20, R0, 0x2, R88 ;  /* 0x0000000200147825 */ /* 0x002fe200078e0258 */
[----:B------:R1:W-:Y:S03]  /*ab70*/  STL.64 [R1+0xb80], R24 ;  /* 0x000b801801007387 */ /* 0x0003e60000100a00 */
[----:B0-----:R-:W-:Y:S02]  /*ab80*/  VIADD R0, R5, 0xffffffe3 ;  /* 0xffffffe305007836 */ /* 0x001fe40000000000 */
[----:B------:R-:W2:Y:S01]  /*ab90*/  LDL R5, [R1+0x2c8] ;  /* 0x0002c80001057983 */ /* 0x000ea20000100800 */
[----:B------:R-:W-:Y:S02]  /*aba0*/  PRMT R26, RZ, 0x7610, R26 ;  /* 0x00007610ff1a7816 */ /* 0x000fe4000000001a */
[----:B------:R-:W-:-:S04]  /*abb0*/  PRMT R27, RZ, 0x7610, R27 ;  /* 0x00007610ff1b7816 */ /* 0x000fc8000000001b */
[----:B------:R-:W4:Y:S04]  /*abc0*/  @!P5 LDG.E.U16 R26, desc[UR6][R28.64] ;  /* 0x000000061c1ad981 */ /* 0x000f28000c1e1500 */
[----:B------:R-:W4:Y:S01]  /*abd0*/  @!P5 LDG.E.U16 R27, desc[UR6][R20.64] ;  /* 0x00000006141bd981 */ /* 0x000f22000c1e1500 */
[----:B---3--:R-:W-:-:S06]  /*abe0*/  PRMT R19, RZ, 0x7610, R19 ;  /* 0x00007610ff137816 */ /* 0x008fcc0000000013 */
[----:B------:R-:W3:Y:S04]  /*abf0*/  @!P5 LDG.E.U16 R19, desc[UR6][R22.64] ;  /* 0x000000061613d981 */ /* 0x000ee8000c1e1500 */
[----:B--2---:R-:W2:Y:S04]  /*ac00*/  @!P5 LDG.E.U16 R5, desc[UR6][R24.64] ;  /* 0x000000061805d981 */ /* 0x004ea8000c1e1500 */
[----:B------:R-:W-:Y:S04]  /*ac10*/  STL.64 [R1+0xb78], R20 ;  /* 0x000b781401007387 */ /* 0x000fe80000100a00 */
[----:B-1----:R-:W3:Y:S01]  /*ac20*/  LDL.LU.64 R24, [R1+0x2898] ;  /* 0x0028980001187983 */ /* 0x002ee20000300a00 */
[----:B------:R-:W-:-:S03]  /*ac30*/  PRMT R18, RZ, 0x7610, R18 ;  /* 0x00007610ff127816 */ /* 0x000fc60000000012 */
[----:B--2---:R0:W-:Y:S02]  /*ac40*/  @!P5 STL [R1+0x2c8], R5 ;  /* 0x0002c8050100d387 */ /* 0x0041e40000100800 */
[----:B0-----:R-:W0:Y:S02]  /*ac50*/  LDC R5, c[0x0][0x3a0] ;  /* 0x0000e800ff057b82 */ /* 0x001e240000000800 */
[----:B------:R1:W-:Y:S01]  /*ac60*/  STL.64 [R1+0xb70], R28 ;  /* 0x000b701c01007387 */ /* 0x0003e20000100a00 */
[----:B------:R-:W-:Y:S01]  /*ac70*/  ISETP.GE.U32.AND P5, PT, R0, 0x7fffff64, PT ;  /* 0x7fffff640000780c */ /* 0x000fe20003fa6070 */
[----:B------:R-:W-:Y:S02]  /*ac80*/  IMAD R0, R2, 0x1b, RZ ;  /* 0x0000001b02007824 */ /* 0x000fe400078e02ff */
[----:B------:R-:W2:Y:S04]  /*ac90*/  LDL.LU.64 R20, [R1+0x2890] ;  /* 0x0028900001147983 */ /* 0x000ea80000300a00 */
[----:B------:R1:W-:Y:S04]  /*aca0*/  STL.64 [R1+0xb68], R22 ;  /* 0x000b681601007387 */ /* 0x0003e80000100a00 */
[----:B------:R-:W-:Y:S04]  /*acb0*/  STL.S16 [R1+0x1140], R18 ;  /* 0x0011401201007387 */ /* 0x000fe80000100600 */
[----:B----4-:R-:W-:Y:S04]  /*acc0*/  STL [R1+0x2c0], R26 ;  /* 0x0002c01a01007387 */ /* 0x010fe80000100800 */
[----:B------:R4:W-:Y:S01]  /*acd0*/  STL [R1+0x2c4], R27 ;  /* 0x0002c41b01007387 */ /* 0x0009e20000100800 */
[----:B-1----:R-:W-:-:S03]  /*ace0*/  IMAD.WIDE R28, R0, 0x2, R86 ;  /* 0x00000002001c7825 */ /* 0x002fc600078e0256 */
[----:B---3--:R1:W-:Y:S01]  /*acf0*/  STL [R1+0x25c], R19 ;  /* 0x00025c1301007387 */ /* 0x0083e20000100800 */
[----:B------:R-:W-:-:S04]  /*ad00*/  IMAD.WIDE R22, R0, 0x2, R84 ;  /* 0x0000000200167825 */ /* 0x000fc800078e0254 */
[----:B----4-:R-:W-:-:S04]  /*ad10*/  IMAD.WIDE R26, R0, 0x2, R90 ;  /* 0x00000002001a7825 */ /* 0x010fc800078e025a */
[----:B-1----:R-:W-:Y:S01]  /*ad20*/  IMAD.WIDE R18, R0, 0x2, R88 ;  /* 0x0000000200127825 */ /* 0x002fe200078e0258 */
[----:B------:R1:W-:Y:S03]  /*ad30*/  STL.64 [R1+0xb60], R26 ;  /* 0x000b601a01007387 */ /* 0x0003e60000100a00 */
[----:B0-----:R-:W-:Y:S02]  /*ad40*/  VIADD R0, R5, 0xffffffe2 ;  /* 0xffffffe205007836 */ /* 0x001fe40000000000 */
[----:B------:R-:W3:Y:S01]  /*ad50*/  LDL R5, [R1+0x1140] ;  /* 0x0011400001057983 */ /* 0x000ee20000100800 */
[----:B------:R-:W-:Y:S02]  /*ad60*/  PRMT R24, RZ, 0x7610, R24 ;  /* 0x00007610ff187816 */ /* 0x000fe40000000018 */
[----:B------:R-:W-:-:S04]  /*ad70*/  PRMT R25, RZ, 0x7610, R25 ;  /* 0x00007610ff197816 */ /* 0x000fc80000000019 */
[----:B------:R-:W4:Y:S04]  /*ad80*/  @!P0 LDG.E.U16 R24, desc[UR6][R28.64] ;  /* 0x000000061c188981 */ /* 0x000f28000c1e1500 */
[----:B------:R-:W4:Y:S01]  /*ad90*/  @!P0 LDG.E.U16 R25, desc[UR6][R18.64] ;  /* 0x0000000612198981 */ /* 0x000f22000c1e1500 */
[----:B--2---:R-:W-:-:S06]  /*ada0*/  PRMT R21, RZ, 0x7610, R21 ;  /* 0x00007610ff157816 */ /* 0x004fcc0000000015 */
        /* <DEDUP_REMOVED lines=13> */
[----:B----4-:R-:W-:Y:S04]  /*ae80*/  STL [R1+0x1138], R24 ;  /* 0x0011381801007387 */ /* 0x010fe80000100800 */
[----:B------:R4:W-:Y:S01]  /*ae90*/  STL [R1+0x113c], R25 ;  /* 0x00113c1901007387 */ /* 0x0009e20000100800 */
[----:B-1----:R-:W-:-:S03]  /*aea0*/  IMAD.WIDE R28, R0, 0x2, R86 ;  /* 0x00000002001c7825 */ /* 0x002fc600078e0256 */
[----:B--2---:R1:W-:Y:S01]  /*aeb0*/  STL [R1+0x1134], R21 ;  /* 0x0011341501007387 */ /* 0x0043e20000100800 */
[----:B------:R-:W-:-:S04]  /*aec0*/  IMAD.WIDE R22, R0, 0x2, R84 ;  /* 0x0000000200167825 */ /* 0x000fc800078e0254 */
[----:B----4-:R-:W-:-:S04]  /*aed0*/  IMAD.WIDE R24, R0, 0x2, R90 ;  /* 0x0000000200187825 */ /* 0x010fc800078e025a */
        /* <DEDUP_REMOVED lines=34> */
[----:B------:R0:W4:Y:S04]  /*b100*/  @!P0 LDG.E.U16 R24, desc[UR6][R28.64] ;  /* 0x000000061c188981 */ /* 0x000128000c1e1500 */
        /* <DEDUP_REMOVED lines=8> */
[----:B-1----:R-:W1:Y:S02]  /*b190*/  LDC R5, c[0x0][0x3a0] ;  /* 0x0000e800ff057b82 */ /* 0x002e640000000800 */
[----:B------:R0:W-:Y:S01]  /*b1a0*/  STL.64 [R1+0xb10], R28 ;  /* 0x000b101c01007387 */ /* 0x0001e20000100a00 */
[----:B------:R-:W-:Y:S01]  /*b1b0*/  ISETP.GE.U32.AND P0, PT, R0, 0x7fffff61, PT ;  /* 0x7fffff610000780c */ /* 0x000fe20003f06070 */
[----:B------:R-:W-:Y:S02]  /*b1c0*/  IMAD R0, R2, 0x1e, RZ ;  /* 0x0000001e02007824 */ /* 0x000fe400078e02ff */
[----:B------:R-:W3:Y:S04]  /*b1d0*/  LDL.LU.64 R18, [R1+0x2860] ;  /* 0x0028600001127983 */ /* 0x000ee80000300a00 */
[----:B------:R4:W-:Y:S04]  /*b1e0*/  STL.64 [R1+0xb08], R22 ;  /* 0x000b081601007387 */ /* 0x0009e80000100a00 */
[----:B------:R-:W-:Y:S04]  /*b1f0*/  STL.S16 [R1+0x1110], R20 ;  /* 0x0011101401007387 */ /* 0x000fe80000100600 */
[----:B--2---:R2:W-:Y:S01]  /*b200*/  STL [R1+0x1114], R21 ;  /* 0x0011141501007387 */ /* 0x0045e20000100800 */
[----:B0-----:R-:W-:-:S03]  /*b210*/  IMAD.WIDE R28, R0, 0x2, R88 ;  /* 0x00000002001c7825 */ /* 0x001fc600078e0258 */
[----:B----4-:R-:W-:Y:S01]  /*b220*/  STL [R1+0x1118], R24 ;  /* 0x0011181801007387 */ /* 0x010fe20000100800 */
[----:B------:R-:W-:-:S04]  /*b230*/  IMAD.WIDE R22, R0, 0x2, R84 ;  /* 0x0000000200167825 */ /* 0x000fc800078e0254 */
[C---:B--2---:R-:W-:Y:S01]  /*b240*/  IMAD.WIDE R20, R0.reuse, 0x2, R90 ;  /* 0x0000000200147825 */ /* 0x044fe200078e025a */
[----:B------:R0:W-:Y:S04]  /*b250*/  STL [R1+0x111c], R25 ;  /* 0x00111c1901007387 */ /* 0x0001e80000100800 */
[----:B------:R2:W-:Y:S01]  /*b260*/  STL.64 [R1+0xb00], R20 ;  /* 0x000b001401007387 */ /* 0x0005e20000100a00 */
[----:B0-----:R-:W-:-:S04]  /*b270*/  IMAD.WIDE R24, R0, 0x2, R86 ;  /* 0x0000000200187825 */ /* 0x001fc800078e0256 */
[----:B-1----:R-:W-:Y:S02]  /*b280*/  VIADD R0, R5, 0xffffffdf ;  /* 0xffffffdf05007836 */ /* 0x002fe40000000000 */
[----:B------:R-:W4:Y:S01]  /*b290*/  LDL R5, [R1+0x1110] ;  /* 0x0011100001057983 */ /* 0x000f220000100800 */
[----:B------:R-:W-:-:S06]  /*b2a0*/  PRMT R93, RZ, 0x7610, R93 ;  /* 0x00007610ff5d7816 */ /* 0x000fcc000000005d */
[----:B------:R-:W2:Y:S04]  /*b2b0*/  @!P5 LDG.E.U16 R93, desc[UR6][R24.64] ;  /* 0x00000006185dd981 */ /* 0x000ea8000c1e1500 */
[----:B------:R-:W-:Y:S01]  /*b2c0*/  STL.64 [R1+0xaf8], R28 ;  /* 0x000af81c01007387 */ /* 0x000fe20000100a00 */
[----:B---3--:R-:W-:Y:S02]  /*b2d0*/  PRMT R18, RZ, 0x7610, R18 ;  /* 0x00007610ff127816 */ /* 0x008fe40000000012 */
[----:B------:R-:W-:-:S04]  /*b2e0*/  PRMT R19, RZ, 0x7610, R19 ;  /* 0x00007610ff137816 */ /* 0x000fc80000000013 */
[----:B------:R-:W3:Y:S04]  /*b2f0*/  @!P5 LDG.E.U16 R18, desc[UR6][R22.64] ;  /* 0x000000061612d981 */ /* 0x000ee8000c1e1500 */
[----:B------:R0:W3:Y:S04]  /*b300*/  @!P5 LDG.E.U16 R19, desc[UR6][R28.64] ;  /* 0x000000061c13d981 */ /* 0x0000e8000c1e1500 */
[----:B----4-:R-:W4:Y:S04]  /*b310*/  @!P5 LDG.E.U16 R5, desc[UR6][R20.64] ;  /* 0x000000061405d981 */ /* 0x010f28000c1e1500 */
[----:B--2---:R-:W2:Y:S01]  /*b320*/  LDL.LU.64 R20, [R1+0x2858] ;  /* 0x0028580001147983 */ /* 0x004ea20000300a00 */
[----:B------:R-:W-:-:S02]  /*b330*/  PRMT R26, RZ, 0x7610, R26 ;  /* 0x00007610ff1a7816 */ /* 0x000fc4000000001a */
[----:B------:R-:W-:Y:S01]  /*b340*/  PRMT R27, RZ, 0x7610, R27 ;  /* 0x00007610ff1b7816 */ /* 0x000fe2000000001b */
[----:B----4-:R1:W-:Y:S01]  /*b350*/  @!P5 STL [R1+0x1110], R5 ;  /* 0x001110050100d387 */ /* 0x0103e20000100800 */
[----:B------:R-:W-:Y:S01]  /*b360*/  ISETP.GE.U32.AND P5, PT, R0, 0x7fffff60, PT ;  /* 0x7fffff600000780c */ /* 0x000fe20003fa6070 */
[----:B------:R-:W-:Y:S02]  /*b370*/  IMAD R0, R2, 0x1f, RZ ;  /* 0x0000001f02007824 */ /* 0x000fe400078e02ff */
[----:B------:R-:W-:Y:S04]  /*b380*/  STL.64 [R1+0xaf0], R24 ;  /* 0x000af01801007387 */ /* 0x000fe80000100a00 */
[----:B------:R4:W-:Y:S01]  /*b390*/  STL.64 [R1+0xae8], R22 ;  /* 0x000ae81601007387 */ /* 0x0009e20000100a00 */
[----:B--2---:R-:W-:Y:S01]  /*b3a0*/  PRMT R20, RZ, 0x7610, R20 ;  /* 0x00007610ff147816 */ /* 0x004fe20000000014 */
[----:B-1----:R-:W1:Y:S02]  /*b3b0*/  LDC R5, c[0x0][0x3a0] ;  /* 0x0000e800ff057b82 */ /* 0x002e640000000800 */
[----:B------:R-:W-:Y:S04]  /*b3c0*/  STL [R1+0x2404], R93 ;  /* 0x0024045d01007387 */ /* 0x000fe80000100800 */
[----:B------:R-:W-:Y:S01]  /*b3d0*/  STL [R1+0x24e0], R93 ;  /* 0x0024e05d01007387 */ /* 0x000fe20000100800 */
[----:B0-----:R-:W-:-:S03]  /*b3e0*/  IMAD.WIDE R28, R0, 0x2, R90 ;  /* 0x00000002001c7825 */ /* 0x001fc600078e025a */
[----:B---3--:R-:W-:Y:S01]  /*b3f0*/  STL [R1+0x118c], R18 ;  /* 0x00118c1201007387 */ /* 0x008fe20000100800 */
[----:B------:R-:W-:-:S03]  /*b400*/  PRMT R21, RZ, 0x7610, R21 ;  /* 0x00007610ff157816 */ /* 0x000fc60000000015 */
[----:B------:R0:W-:Y:S01]  /*b410*/  STL [R1+0x110c], R19 ;  /* 0x00110c1301007387 */ /* 0x0001e20000100800 */
[----:B----4-:R-:W-:-:S03]  /*b420*/  IMAD.WIDE R22, R0, 0x2, R84 ;  /* 0x0000000200167825 */ /* 0x010fc600078e0254 */
[----:B------:R-:W2:Y:S01]  /*b430*/  @!P0 LDG.E.U16 R27, desc[UR6][R28.64] ;  /* 0x000000061c1b8981 */ /* 0x000ea2000c1e1500 */
[----:B------:R-:W-:-:S03]  /*b440*/  IMAD.WIDE R24, R0, 0x2, R86 ;  /* 0x0000000200187825 */ /* 0x000fc600078e0256 */
[----:B------:R-:W3:Y:S01]  /*b450*/  @!P0 LDG.E.U16 R20, desc[UR6][R22.64] ;  /* 0x0000000616148981 */ /* 0x000ee2000c1e1500 */
[----:B0-----:R-:W-:-:S03]  /*b460*/  IMAD.WIDE R18, R0, 0x2, R88 ;  /* 0x0000000200127825 */ /* 0x001fc600078e0258 */
[----:B------:R0:W4:Y:S04]  /*b470*/  @!P0 LDG.E.U16 R21, desc[UR6][R24.64] ;  /* 0x0000000618158981 */ /* 0x000128000c1e1500 */
[----:B------:R-:W2:Y:S04]  /*b480*/  @!P0 LDG.E.U16 R26, desc[UR6][R18.64] ;  /* 0x00000006121a8981 */ /* 0x000ea8000c1e1500 */
[----:B------:R0:W-:Y:S04]  /*b490*/  STL.64 [R1+0xae0], R28 ;  /* 0x000ae01c01007387 */ /* 0x0001e80000100a00 */
[----:B------:R1:W-:Y:S04]  /*b4a0*/  STL.64 [R1+0xad8], R18 ;  /* 0x000ad81201007387 */ /* 0x0003e80000100a00 */
[----:B0-----:R-:W4:Y:S04]  /*b4b0*/  LDL.LU.64 R28, [R1+0x2850] ;  /* 0x00285000011c7983 */ /* 0x001f280000300a00 */
[----:B------:R0:W-:Y:S04]  /*b4c0*/  STL.64 [R1+0xad0], R24 ;  /* 0x000ad01801007387 */ /* 0x0001e80000100a00 */
[----:B-1----:R-:W4:Y:S01]  /*b4d0*/  LDL.LU.64 R18, [R1+0x2848] ;  /* 0x0028480001127983 */ /* 0x002f220000300a00 */
[----:B------:R-:W-:-:S03]  /*b4e0*/  VIADD R0, R5, 0xffffffde ;  /* 0xffffffde05007836 */ /* 0x000fc60000000000 */
[----:B------:R1:W-:Y:S02]  /*b4f0*/  STL.64 [R1+0xac8], R22 ;  /* 0x000ac81601007387 */ /* 0x0003e40000100a00 */
[----:B------:R-:W-:Y:S01]  /*b500*/  ISETP.GE.U32.AND P0, PT, R0, 0x7fffff5f, PT ;  /* 0x7fffff5f0000780c */ /* 0x000fe20003f06070 */
[----:B------:R-:W-:Y:S01]  /*b510*/  IMAD.SHL.U32 R0, R2, 0x20, RZ ;  /* 0x0000002002007824 */ /* 0x000fe200078e00ff */
[----:B------:R-:W-:Y:S02]  /*b520*/  PRMT R63, RZ, 0x7610, R63 ;  /* 0x00007610ff3f7816 */ /* 0x000fe4000000003f */
[----:B------:R-:W-:Y:S01]  /*b530*/  PRMT R64, RZ, 0x7610, R64 ;  /* 0x00007610ff407816 */ /* 0x000fe20000000040 */
[C---:B0-----:R-:W-:Y:S01]  /*b540*/  IMAD.WIDE R24, R0.reuse, 0x2, R88 ;  /* 0x0000000200187825 */ /* 0x041fe200078e0258 */
[----:B------:R-:W-:Y:S02]  /*b550*/  PRMT R65, RZ, 0x7610, R65 ;  /* 0x00007610ff417816 */ /* 0x000fe40000000041 */
[----:B------:R-:W-:Y:S01]  /*b560*/  PRMT R66, RZ, 0x7610, R66 ;  /* 0x00007610ff427816 */ /* 0x000fe20000000042 */
[C---:B-1----:R-:W-:Y:S01]  /*b570*/  IMAD.WIDE R22, R0.reuse, 0x2, R86 ;  /* 0x0000000200167825 */ /* 0x042fe200078e0256 */
[----:B------:R-:W4:Y:S04]  /*b580*/  @!P5 LDG.E.U16 R64, desc[UR6][R24.64] ;  /* 0x000000061840d981 */ /* 0x000f28000c1e1500 */
[----:B------:R-:W4:Y:S04]  /*b590*/  @!P5 LDG.E.U16 R65, desc[UR6][R22.64] ;  /* 0x000000061641d981 */ /* 0x000f28000c1e1500 */
[----:B--2---:R-:W-:Y:S04]  /*b5a0*/  STL [R1+0x13bc], R26 ;  /* 0x0013bc1a01007387 */ /* 0x004fe80000100800 */
[----:B------:R0:W-:Y:S04]  /*b5b0*/  STL [R1+0x13c0], R27 ;  /* 0x0013c01b01007387 */ /* 0x0001e80000100800 */
[----:B---3--:R-:W-:Y:S04]  /*b5c0*/  STL [R1+0x13b4], R20 ;  /* 0x0013b41401007387 */ /* 0x008fe80000100800 */
[----:B----4-:R1:W-:Y:S01]  /*b5d0*/  STL [R1+0x13b8], R21 ;  /* 0x0013b81501007387 */ /* 0x0103e20000100800 */
        /* <DEDUP_REMOVED lines=159> */
[----:B------:R-:W-:Y:S02]  /*bfd0*/  PRMT R45, RZ, 0x7610, R45 ;  /* 0x00007610ff2d7816 */ /* 0x000fe4000000002d */
[----:B------:R-:W-:Y:S01]  /*bfe0*/  PRMT R44, RZ, 0x7610, R44 ;  /* 0x00007610ff2c7816 */ /* 0x000fe2000000002c */
[----:B---3--:R-:W-:Y:S04]  /*bff0*/  STL [R1+0x13b0], R26 ;  /* 0x0013b01a01007387 */ /* 0x008fe80000100800 */
[----:B--2---:R0:W-:Y:S04]  /*c000*/  STL [R1+0x1144], R27 ;  /* 0x0011441b01007387 */ /* 0x0041e80000100800 */
[----:B----4-:R-:W-:Y:S01]  /*c010*/  STL [R1+0x13a8], R20 ;  /* 0x0013a81401007387 */ /* 0x010fe20000100800 */
[----:B------:R-:W-:-:S02]  /*c020*/  PRMT R28, RZ, 0x7610, R28 ;  /* 0x00007610ff1c7816 */ /* 0x000fc4000000001c */
[----:B------:R-:W-:Y:S01]  /*c030*/  PRMT R29, RZ, 0x7610, R29 ;  /* 0x00007610ff1d7816 */ /* 0x000fe2000000001d */
[----:B------:R1:W-:Y:S01]  /*c040*/  STL [R1+0x13ac], R21 ;  /* 0x0013ac1501007387 */ /* 0x0003e20000100800 */
[----:B0-----:R-:W-:-:S05]  /*c050*/  IMAD.WIDE R26, R0, 0x2, R90 ;  /* 0x00000002001a7825 */ /* 0x001fca00078e025a */
[----:B------:R-:W2:Y:S01]  /*c060*/  @!P0 LDG.E.U16 R29, desc[UR6][R26.64] ;  /* 0x000000061a1d8981 */ /* 0x000ea2000c1e1500 */
[----:B------:R-:W-:Y:S01]  /*c070*/  PRMT R18, RZ, 0x7610, R18 ;  /* 0x00007610ff127816 */ /* 0x000fe20000000012 */
[----:B-1----:R-:W-:Y:S01]  /*c080*/  IMAD.WIDE R20, R0, 0x2, R88 ;  /* 0x0000000200147825 */ /* 0x002fe200078e0258 */
[----:B------:R-:W-:-:S04]  /*c090*/  PRMT R19, RZ, 0x7610, R19 ;  /* 0x00007610ff137816 */ /* 0x000fc80000000013 */
[----:B------:R-:W3:Y:S04]  /*c0a0*/  @!P0 LDG.E.U16 R18, desc[UR6][R22.64] ;  /* 0x0000000616128981 */ /* 0x000ee8000c1e1500 */
[----:B------:R-:W4:Y:S01]  /*c0b0*/  @!P0 LDG.E.U16 R28, desc[UR6][R20.64] ;  /* 0x00000006141c8981 */ /* 0x000f22000c1e1500 */
[----:B------:R-:W-:-:S03]  /*c0c0*/  VIADD R0, R5, 0xffffffd6 ;  /* 0xffffffd605007836 */ /* 0x000fc60000000000 */
[----:B------:R0:W2:Y:S02]  /*c0d0*/  @!P0 LDG.E.U16 R19, desc[UR6][R24.64] ;  /* 0x0000000618138981 */ /* 0x0000a4000c1e1500 */
[----:B------:R-:W-:Y:S02]  /*c0e0*/  ISETP.GE.U32.AND P0, PT, R0, 0x7fffff57, PT ;  /* 0x7fffff570000780c */ /* 0x000fe40003f06070 */
[----:B------:R1:W-:Y:S01]  /*c0f0*/  STL.64 [R1+0x9e0], R26 ;  /* 0x0009e01a01007387 */ /* 0x0003e20000100a00 */
[----:B------:R-:W-:-:S03]  /*c100*/  IMAD R0, R2, 0x28, RZ ;  /* 0x0000002802007824 */ /* 0x000fc600078e02ff */
[----:B------:R0:W-:Y:S04]  /*c110*/  STL.64 [R1+0x9d8], R20 ;  /* 0x0009d81401007387 */ /* 0x0001e80000100a00 */
[----:B-1----:R-:W3:Y:S04]  /*c120*/  LDL.LU.64 R26, [R1+0x27e0] ;  /* 0x0027e000011a7983 */ /* 0x002ee80000300a00 */
[----:B------:R1:W-:Y:S04]  /*c130*/  STL.64 [R1+0x9d0], R24 ;  /* 0x0009d01801007387 */ /* 0x0003e80000100a00 */
[----:B0-----:R-:W3:Y:S04]  /*c140*/  LDL.LU.64 R20, [R1+0x27d8] ;  /* 0x0027d80001147983 */ /* 0x001ee80000300a00 */
[----:B------:R0:W-:Y:S01]  /*c150*/  STL.64 [R1+0x9c8], R22 ;  /* 0x0009c81601007387 */ /* 0x0001e20000100a00 */
[----:B-1----:R-:W-:-:S05]  /*c160*/  IMAD.WIDE R24, R0, 0x2, R88 ;  /* 0x0000000200187825 */ /* 0x002fca00078e0258 */
[----:B------:R-:W3:Y:S01]  /*c170*/  @!P5 LDG.E.U16 R45, desc[UR6][R24.64] ;  /* 0x00000006182dd981 */ /* 0x000ee2000c1e1500 */
[----:B0-----:R-:W-:-:S05]  /*c180*/  IMAD.WIDE R22, R0, 0x2, R86 ;  /* 0x0000000200167825 */ /* 0x001fca00078e0256 */
[----:B------:R-:W3:Y:S01]  /*c190*/  @!P5 LDG.E.U16 R44, desc[UR6][R22.64] ;  /* 0x00000006162cd981 */ /* 0x000ee2000c1e1500 */
[----:B------:R-:W-:Y:S02]  /*c1a0*/  PRMT R46, RZ, 0x7610, R46 ;  /* 0x00007610ff2e7816 */ /* 0x000fe4000000002e */
[----:B------:R-:W-:Y:S01]  /*c1b0*/  PRMT R43, RZ, 0x7610, R43 ;  /* 0x00007610ff2b7816 */ /* 0x000fe2000000002b */
        /* <DEDUP_REMOVED lines=20> */
[C---:B----4-:R-:W-:Y:S01]  /*c300*/  IMAD.WIDE R24, R0.reuse, 0x2, R86 ;  /* 0x0000000200187825 */ /* 0x050fe200078e0256 */
[----:B------:R-:W-:Y:S03]  /*c310*/  STL.64 [R1+0x2558], R44 ;  /* 0x0025582c01007387 */ /* 0x000fe60000100a00 */
        /* <DEDUP_REMOVED lines=133> */
[----:B------:R-:W4:Y:S01]  /*cb70*/  @!P5 LDG.E.U16 R19, desc[UR6][R24.64] ;  /* 0x000000061813d981 */ /* 0x000f22000c1e1500 */
[----:B------:R-:W-:-:S03]  /*cb80*/  VIADD R0, R5, 0xffffffcf ;  /* 0xffffffcf05007836 */ /* 0x000fc60000000000 */
[----:B------:R-:W-:Y:S02]  /*cb90*/  STL.64 [R1+0x8f0], R24 ;  /* 0x0008f01801007387 */ /* 0x000fe40000100a00 */
[----:B------:R-:W-:Y:S02]  /*cba0*/  ISETP.GE.U32.AND P5, PT, R0, 0x7fffff50, PT ;  /* 0x7fffff500000780c */ /* 0x000fe40003fa6070 */
[----:B-1----:R-:W4:Y:S01]  /*cbb0*/  LDL.LU.64 R20, [R1+0x2778] ;  /* 0x0027780001147983 */ /* 0x002f220000300a00 */
[----:B------:R-:W-:-:S03]  /*cbc0*/  IMAD R0, R2, 0x2f, RZ ;  /* 0x0000002f02007824 */ /* 0x000fc600078e02ff */
[----:B------:R-:W-:Y:S04]  /*cbd0*/  STL.64 [R1+0x8e8], R22 ;  /* 0x0008e81601007387 */ /* 0x000fe80000100a00 */
        /* <DEDUP_REMOVED lines=8> */
[----:B-1----:R-:W-:-:S05]  /*cc60*/  IMAD.WIDE R18, R0, 0x2, R88 ;  /* 0x0000000200127825 */ /* 0x002fca00078e0258 */
[----:B------:R-:W3:Y:S01]  /*cc70*/  @!P0 LDG.E.U16 R26, desc[UR6][R18.64] ;  /* 0x00000006121a8981 */ /* 0x000ee2000c1e1500 */
[----:B------:R-:W-:Y:S01]  /*cc80*/  PRMT R21, RZ, 0x7610, R21 ;  /* 0x00007610ff157816 */ /* 0x000fe20000000015 */
[----:B------:R-:W-:Y:S01]  /*cc90*/  IMAD.WIDE R24, R0, 0x2, R86 ;  /* 0x0000000200187825 */ /* 0x000fe200078e0256 */
[----:B------:R-:W-:-:S03]  /*cca0*/  PRMT R20, RZ, 0x7610, R20 ;  /* 0x00007610ff147816 */ /* 0x000fc60000000014 */
[----:B------:R-:W-:Y:S01]  /*ccb0*/  IMAD.WIDE R22, R0, 0x2, R84 ;  /* 0x0000000200167825 */ /* 0x000fe200078e0254 */
[----:B------:R0:W-:Y:S03]  /*ccc0*/  STL.64 [R1+0x8e0], R28 ;  /* 0x0008e01c01007387 */ /* 0x0001e60000100a00 */
[----:B------:R-:W-:Y:S01]  /*ccd0*/  VIADD R0, R5, 0xffffffce ;  /* 0xffffffce05007836 */ /* 0x000fe20000000000 */
[----:B------:R1:W-:Y:S04]  /*cce0*/  STL.64 [R1+0x8d8], R18 ;  /* 0x0008d81201007387 */ /* 0x0003e80000100a00 */
[----:B------:R4:W2:Y:S04]  /*ccf0*/  @!P0 LDG.E.U16 R21, desc[UR6][R24.64] ;  /* 0x0000000618158981 */ /* 0x0008a8000c1e1500 */
[----:B0-----:R-:W2:Y:S04]  /*cd00*/  LDL.LU.64 R28, [R1+0x2770] ;  /* 0x00277000011c7983 */ /* 0x001ea80000300a00 */
[----:B------:R0:W2:Y:S01]  /*cd10*/  @!P0 LDG.E.U16 R20, desc[UR6][R22.64] ;  /* 0x0000000616148981 */ /* 0x0000a2000c1e1500 */
[----:B------:R-:W-:Y:S01]  /*cd20*/  ISETP.GE.U32.AND P0, PT, R0, 0x7fffff4f, PT ;  /* 0x7fffff4f0000780c */ /* 0x000fe20003f06070 */
[----:B------:R-:W-:-:S02]  /*cd30*/  IMAD R0, R2, 0x30, RZ ;  /* 0x0000003002007824 */ /* 0x000fc400078e02ff */
[----:B------:R4:W-:Y:S01]  /*cd40*/  STL.64 [R1+0x8d0], R24 ;  /* 0x0008d01801007387 */ /* 0x0009e20000100a00 */
[----:B------:R-:W-:-:S03]  /*cd50*/  PRMT R42, RZ, 0x7610, R42 ;  /* 0x00007610ff2a7816 */ /* 0x000fc6000000002a */
[----:B-1----:R-:W2:Y:S04]  /*cd60*/  LDL.LU.64 R18, [R1+0x2768] ;  /* 0x0027680001127983 */ /* 0x002ea80000300a00 */
[----:B------:R0:W-:Y:S01]  /*cd70*/  STL.64 [R1+0x8c8], R22 ;  /* 0x0008c81601007387 */ /* 0x0001e20000100a00 */
[----:B------:R-:W-:Y:S02]  /*cd80*/  PRMT R41, RZ, 0x7610, R41 ;  /* 0x00007610ff297816 */ /* 0x000fe40000000029 */
[----:B------:R-:W-:Y:S01]  /*cd90*/  PRMT R40, RZ, 0x7610, R40 ;  /* 0x00007610ff287816 */ /* 0x000fe20000000028 */
[----:B----4-:R-:W-:-:S05]  /*cda0*/  IMAD.WIDE R24, R0, 0x2, R88 ;  /* 0x0000000200187825 */ /* 0x010fca00078e0258 */
[----:B------:R-:W4:Y:S01]  /*cdb0*/  @!P5 LDG.E.U16 R41, desc[UR6][R24.64] ;  /* 0x000000061829d981 */ /* 0x000f22000c1e1500 */
[----:B0-----:R-:W-:-:S05]  /*cdc0*/  IMAD.WIDE R22, R0, 0x2, R86 ;  /* 0x0000000200167825 */ /* 0x001fca00078e0256 */
[----:B------:R-:W4:Y:S04]  /*cdd0*/  @!P5 LDG.E.U16 R40, desc[UR6][R22.64] ;  /* 0x000000061628d981 */ /* 0x000f28000c1e1500 */
[----:B---3--:R-:W-:Y:S04]  /*cde0*/  STL [R1+0x1380], R26 ;  /* 0x0013801a01007387 */ /* 0x008fe80000100800 */
[----:B--2---:R0:W-:Y:S02]  /*cdf0*/  STL [R1+0x1384], R27 ;  /* 0x0013841b01007387 */ /* 0x0041e40000100800 */
[----:B0-----:R-:W-:-:S05]  /*ce00*/  IMAD.WIDE R26, R0, 0x2, R90 ;  /* 0x00000002001a7825 */ /* 0x001fca00078e025a */
[----:B------:R0:W2:Y:S01]  /*ce10*/  @!P5 LDG.E.U16 R42, desc[UR6][R26.64] ;  /* 0x000000061a2ad981 */ /* 0x0000a2000c1e1500 */
[----:B------:R-:W-:-:S03]  /*ce20*/  PRMT R39, RZ, 0x7610, R39 ;  /* 0x00007610ff277816 */ /* 0x000fc60000000027 */
[----:B------:R-:W-:Y:S04]  /*ce30*/  STL [R1+0x1378], R20 ;  /* 0x0013781401007387 */ /* 0x000fe80000100800 */
[----:B------:R1:W-:Y:S04]  /*ce40*/  STL [R1+0x137c], R21 ;  /* 0x00137c1501007387 */ /* 0x0003e80000100800 */
[----:B------:R0:W-:Y:S01]  /*ce50*/  STL.64 [R1+0x8c0], R26 ;  /* 0x0008c01a01007387 */ /* 0x0001e20000100a00 */
        /* <DEDUP_REMOVED lines=8> */
[----:B------:R-:W-:Y:S01]  /*cee0*/  PRMT R29, RZ, 0x7610, R29 ;  /* 0x00007610ff1d7816 */ /* 0x000fe2000000001d */
[----:B0-----:R-:W-:Y:S01]  /*cef0*/  IMAD.WIDE R26, R0, 0x2, R90 ;  /* 0x00000002001a7825 */ /* 0x001fe200078e025a */
[----:B------:R-:W-:-:S02]  /*cf00*/  PRMT R18, RZ, 0x7610, R18 ;  /* 0x00007610ff127816 */ /* 0x000fc40000000012 */
[----:B------:R-:W-:Y:S02]  /*cf10*/  PRMT R19, RZ, 0x7610, R19 ;  /* 0x00007610ff137816 */ /* 0x000fe40000000013 */
[----:B------:R-:W3:Y:S01]  /*cf20*/  @!P0 LDG.E.U16 R29, desc[UR6][R26.64] ;  /* 0x000000061a1d8981 */ /* 0x000ee2000c1e1500 */
[----:B-1----:R-:W-:-:S04]  /*cf30*/  IMAD.WIDE R24, R0, 0x2, R86 ;  /* 0x0000000200187825 */ /* 0x002fc800078e0256 */
[C---:B----4-:R-:W-:Y:S01]  /*cf40*/  IMAD.WIDE R22, R0.reuse, 0x2, R84 ;  /* 0x0000000200167825 */ /* 0x050fe200078e0254 */
[----:B------:R0:W4:Y:S04]  /*cf50*/  @!P0 LDG.E.U16 R19, desc[UR6][R24.64] ;  /* 0x0000000618138981 */ /* 0x000128000c1e1500 */
[----:B------:R1:W3:Y:S04]  /*cf60*/  @!P0 LDG.E.U16 R18, desc[UR6][R22.64] ;  /* 0x0000000616128981 */ /* 0x0002e8000c1e1500 */
[----:B--2---:R-:W-:Y:S04]  /*cf70*/  STL.64 [R1+0x2560], R42 ;  /* 0x0025602a01007387 */ /* 0x004fe80000100a00 */
[----:B------:R2:W-:Y:S04]  /*cf80*/  STL.64 [R1+0x8a8], R20 ;  /* 0x0008a81401007387 */ /* 0x0005e80000100a00 */
[----:B------:R-:W-:Y:S01]  /*cf90*/  STL.64 [R1+0x2568], R40 ;  /* 0x0025682801007387 */ /* 0x000fe20000100a00 */
[----:B--2---:R-:W-:-:S03]  /*cfa0*/  IMAD.WIDE R20, R0, 0x2, R88 ;  /* 0x0000000200147825 */ /* 0x004fc600078e0258 */
[----:B------:R2:W-:Y:S04]  /*cfb0*/  STL.64 [R1+0x8a0], R26 ;  /* 0x0008a01a01007387 */ /* 0x0005e80000100a00 */
[----:B------:R-:W3:Y:S04]  /*cfc0*/  @!P0 LDG.E.U16 R28, desc[UR6][R20.64] ;  /* 0x00000006141c8981 */ /* 0x000ee8000c1e1500 */
[----:B------:R0:W-:Y:S04]  /*cfd0*/  STL.64 [R1+0x898], R20 ;  /* 0x0008981401007387 */ /* 0x0001e80000100a00 */
[----:B--2---:R-:W2:Y:S04]  /*cfe0*/  LDL.LU.64 R26, [R1+0x2760] ;  /* 0x00276000011a7983 */ /* 0x004ea80000300a00 */
[----:B------:R1:W-:Y:S04]  /*cff0*/  STL.64 [R1+0x890], R24 ;  /* 0x0008901801007387 */ /* 0x0003e80000100a00 */
[----:B0-----:R-:W4:Y:S01]  /*d000*/  LDL.LU.64 R20, [R1+0x2758] ;  /* 0x0027580001147983 */ /* 0x001f220000300a00 */
[----:B------:R-:W-:-:S03]  /*d010*/  VIADD R0, R5, 0xffffffcc ;  /* 0xffffffcc05007836 */ /* 0x000fc60000000000 */
[----:B------:R0:W-:Y:S02]  /*d020*/  STL.64 [R1+0x888], R22 ;  /* 0x0008881601007387 */ /* 0x0001e40000100a00 */
[----:B------:R-:W-:Y:S01]  /*d030*/  ISETP.GE.U32.AND P0, PT, R0, 0x7fffff4d, PT ;  /* 0x7fffff4d0000780c */ /* 0x000fe20003f06070 */
[----:B------:R-:W-:-:S04]  /*d040*/  IMAD R0, R2, 0x32, RZ ;  /* 0x0000003202007824 */ /* 0x000fc800078e02ff */
[----:B-1----:R-:W-:-:S04]  /*d050*/  IMAD.WIDE R24, R0, 0x2, R86 ;  /* 0x0000000200187825 */ /* 0x002fc800078e0256 */
[----:B0-----:R-:W-:Y:S01]  /*d060*/  IMAD.WIDE R22, R0, 0x2, R84 ;  /* 0x0000000200167825 */ /* 0x001fe200078e0254 */
[----:B---3--:R-:W-:Y:S04]  /*d070*/  STL [R1+0xe4], R28 ;  /* 0x0000e41c01007387 */ /* 0x008fe80000100800 */
[----:B------:R0:W-:Y:S04]  /*d080*/  STL [R1+0xe8], R29 ;  /* 0x0000e81d01007387 */ /* 0x0001e80000100800 */
[----:B------:R-:W-:Y:S01]  /*d090*/  STL [R1+0xd8], R18 ;  /* 0x0000d81201007387 */ /* 0x000fe20000100800 */
[----:B--2---:R-:W-:-:S02]  /*d0a0*/  PRMT R26, RZ, 0x7610, R26 ;  /* 0x00007610ff1a7816 */ /* 0x004fc4000000001a */
[----:B------:R-:W-:Y:S01]  /*d0b0*/  PRMT R27, RZ, 0x7610, R27 ;  /* 0x00007610ff1b7816 */ /* 0x000fe2000000001b */
[----:B----4-:R1:W-:Y:S01]  /*d0c0*/  STL [R1+0xdc], R19 ;  /* 0x0000dc1301007387 */ /* 0x0103e20000100800 */
[C---:B0-----:R-:W-:Y:S01]  /*d0d0*/  IMAD.WIDE R28, R0.reuse, 0x2, R90 ;  /* 0x00000002001c7825 */ /* 0x041fe200078e025a */
[----:B------:R-:W-:Y:S02]  /*d0e0*/  PRMT R20, RZ, 0x7610, R20 ;  /* 0x00007610ff147816 */ /* 0x000fe40000000014 */
[----:B------:R-:W-:Y:S01]  /*d0f0*/  PRMT R21, RZ, 0x7610, R21 ;  /* 0x00007610ff157816 */ /* 0x000fe20000000015 */
[----:B-1----:R-:W-:Y:S01]  /*d100*/  IMAD.WIDE R18, R0, 0x2, R88 ;  /* 0x0000000200127825 */ /* 0x002fe200078e0258 */
        /* <DEDUP_REMOVED lines=121> */
[----:B0-----:R-:W-:-:S05]  /*d8a0*/  IMAD.WIDE R20, R0, 0x2, R88 ;  /* 0x0000000200147825 */ /* 0x001fca00078e0258 */
        /* <DEDUP_REMOVED lines=208> */
[----:B------:R-:W-:-:S02]  /*e5b0*/  IMAD.SHL.U32 R0, R2, 0x40, RZ ;  /* 0x0000004002007824 */ /* 0x000fc400078e00ff */
        /* <DEDUP_REMOVED lines=163> */
[----:B------:R-:W4:Y:S04]  /*eff0*/  @!P5 LDG.E.U16 R26, desc[UR6][R18.64] ;  /* 0x00000006121ad981 */ /* 0x000f28000c1e1500 */
[----:B------:R-:W2:Y:S01]  /*f000*/  @!P5 LDG.E.U16 R21, desc[UR6][R24.64] ;  /* 0x000000061815d981 */ /* 0x000ea2000c1e1500 */
[----:B------:R-:W-:-:S03]  /*f010*/  VIADD R0, R5, 0xffffffb7 ;  /* 0xffffffb705007836 */ /* 0x000fc60000000000 */
[----:B------:R0:W-:Y:S04]  /*f020*/  STL.64 [R1+0x600], R28 ;  /* 0x0006001c01007387 */ /* 0x0001e80000100a00 */
[----:B------:R1:W-:Y:S01]  /*f030*/  STL.64 [R1+0x5f8], R18 ;  /* 0x0005f81201007387 */ /* 0x0003e20000100a00 */
[----:B------:R-:W-:Y:S01]  /*f040*/  ISETP.GE.U32.AND P5, PT, R0, 0x7fffff38, PT ;  /* 0x7fffff380000780c */ /* 0x000fe20003fa6070 */
[----:B------:R-:W-:Y:S02]  /*f050*/  IMAD R0, R2, 0x47, RZ ;  /* 0x0000004702007824 */ /* 0x000fe400078e02ff */
[----:B0-----:R-:W3:Y:S04]  /*f060*/  LDL.LU.64 R28, [R1+0x2630] ;  /* 0x00263000011c7983 */ /* 0x001ee80000300a00 */
[----:B------:R-:W-:Y:S04]  /*f070*/  STL.64 [R1+0x5f0], R24 ;  /* 0x0005f01801007387 */ /* 0x000fe80000100a00 */
[----:B-1----:R-:W3:Y:S04]  /*f080*/  LDL.LU.64 R18, [R1+0x2628] ;  /* 0x0026280001127983 */ /* 0x002ee80000300a00 */
[----:B------:R-:W-:Y:S01]  /*f090*/  STL.64 [R1+0x5e8], R22 ;  /* 0x0005e81601007387 */ /* 0x000fe20000100a00 */
[----:B------:R-:W-:-:S02]  /*f0a0*/  PRMT R48, RZ, 0x7610, R48 ;  /* 0x00007610ff307816 */ /* 0x000fc40000000030 */
[----:B------:R-:W-:Y:S01]  /*f0b0*/  PRMT R49, RZ, 0x7610, R49 ;  /* 0x00007610ff317816 */ /* 0x000fe20000000031 */
[----:B----4-:R-:W-:Y:S04]  /*f0c0*/  STL [R1+0x1320], R26 ;  /* 0x0013201a01007387 */ /* 0x010fe80000100800 */
[----:B--2---:R0:W-:Y:S04]  /*f0d0*/  STL [R1+0x1324], R27 ;  /* 0x0013241b01007387 */ /* 0x0041e80000100800 */
[----:B---3--:R-:W-:Y:S04]  /*f0e0*/  STL [R1+0x1318], R20 ;  /* 0x0013181401007387 */ /* 0x008fe80000100800 */
        /* <DEDUP_REMOVED lines=90> */
[----:B------:R-:W-:Y:S01]  /*f690*/  IMAD R0, R2, 0x4b, RZ ;  /* 0x0000004b02007824 */ /* 0x000fe200078e02ff */
[----:B------:R-:W-:Y:S02]  /*f6a0*/  PRMT R77, RZ, 0x7610, R77 ;  /* 0x00007610ff4d7816 */ /* 0x000fe4000000004d */
[----:B------:R-:W-:Y:S01]  /*f6b0*/  PRMT R76, RZ, 0x7610, R76 ;  /* 0x00007610ff4c7816 */ /* 0x000fe2000000004c */
[----:B0-----:R-:W-:-:S04]  /*f6c0*/  IMAD.WIDE R24, R0, 0x2, R86 ;  /* 0x0000000200187825 */ /* 0x001fc800078e0256 */
[C---:B-1----:R-:W-:Y:S01]  /*f6d0*/  IMAD.WIDE R22, R0.reuse, 0x2, R84 ;  /* 0x0000000200167825 */ /* 0x042fe200078e0254 */
[----:B------:R-:W-:Y:S02]  /*f6e0*/  PRMT R80, RZ, 0x7610, R80 ;  /* 0x00007610ff507816 */ /* 0x000fe40000000050 */
[----:B------:R-:W-:Y:S01]  /*f6f0*/  PRMT R81, RZ, 0x7610, R81 ;  /* 0x00007610ff517816 */ /* 0x000fe20000000051 */
[----:B--2---:R-:W-:Y:S04]  /*f700*/  STL [R1+0x1d4], R48 ;  /* 0x0001d43001007387 */ /* 0x004fe80000100800 */
[----:B---3--:R0:W-:Y:S04]  /*f710*/  STL [R1+0x1d8], R49 ;  /* 0x0001d83101007387 */ /* 0x0081e80000100800 */
[----:B----4-:R-:W-:Y:S01]  /*f720*/  STL [R1+0x1cc], R18 ;  /* 0x0001cc1201007387 */ /* 0x010fe20000100800 */
[----:B0-----:R-:W-:-:S05]  /*f730*/  IMAD.WIDE R48, R0, 0x2, R90 ;  /* 0x0000000200307825 */ /* 0x001fca00078e025a */
[----:B------:R-:W2:Y:S04]  /*f740*/  @!P0 LDG.E.U16 R77, desc[UR6][R48.64] ;  /* 0x00000006304d8981 */ /* 0x000ea8000c1e1500 */
[----:B------:R0:W-:Y:S01]  /*f750*/  STL [R1+0x1d0], R19 ;  /* 0x0001d01301007387 */ /* 0x0001e20000100800 */
[----:B------:R-:W-:Y:S02]  /*f760*/  PRMT R21, RZ, 0x7610, R21 ;  /* 0x00007610ff157816 */ /* 0x000fe40000000015 */
[----:B------:R-:W-:Y:S01]  /*f770*/  PRMT R20, RZ, 0x7610, R20 ;  /* 0x00007610ff147816 */ /* 0x000fe20000000014 */
[----:B0-----:R-:W-:Y:S01]  /*f780*/  IMAD.WIDE R18, R0, 0x2, R88 ;  /* 0x0000000200127825 */ /* 0x001fe200078e0258 */
[----:B------:R0:W-:Y:S03]  /*f790*/  STL.64 [R1+0x558], R48 ;  /* 0x0005583001007387 */ /* 0x0001e60000100a00 */
[----:B------:R-:W-:Y:S01]  /*f7a0*/  VIADD R0, R5, 0xffffffaf ;  /* 0xffffffaf05007836 */ /* 0x000fe20000000000 */
[----:B------:R1:W-:Y:S04]  /*f7b0*/  STL.64 [R1+0x550], R18 ;  /* 0x0005501201007387 */ /* 0x0003e80000100a00 */
[----:B------:R-:W3:Y:S04]  /*f7c0*/  @!P0 LDG.E.U16 R76, desc[UR6][R18.64] ;  /* 0x00000006124c8981 */ /* 0x000ee8000c1e1500 */
[----:B0-----:R-:W4:Y:S04]  /*f7d0*/  LDL.LU.64 R48, [R1+0x25f0] ;  /* 0x0025f00001307983 */ /* 0x001f280000300a00 */
[----:B------:R0:W-:Y:S04]  /*f7e0*/  STL.64 [R1+0x548], R24 ;  /* 0x0005481801007387 */ /* 0x0001e80000100a00 */
[----:B------:R0:W4:Y:S04]  /*f7f0*/  @!P0 LDG.E.U16 R21, desc[UR6][R24.64] ;  /* 0x0000000618158981 */ /* 0x000128000c1e1500 */
[----:B------:R0:W4:Y:S01]  /*f800*/  @!P0 LDG.E.U16 R20, desc[UR6][R22.64] ;  /* 0x0000000616148981 */ /* 0x000122000c1e1500 */
[----:B------:R-:W-:Y:S01]  /*f810*/  ISETP.GE.U32.AND P0, PT, R0, 0x7fffff30, PT ;  /* 0x7fffff300000780c */ /* 0x000fe20003f06070 */
[----:B------:R-:W-:-:S02]  /*f820*/  IMAD R0, R2, 0x4c, RZ ;  /* 0x0000004c02007824 */ /* 0x000fc400078e02ff */
[----:B-1----:R-:W4:Y:S02]  /*f830*/  LDL.LU.64 R18, [R1+0x25e8] ;  /* 0x0025e80001127983 */ /* 0x002f240000300a00 */
[C---:B0-----:R-:W-:Y:S02]  /*f840*/  IMAD.WIDE R24, R0.reuse, 0x2, R90 ;  /* 0x0000000200187825 */ /* 0x041fe400078e025a */
[----:B------:R0:W-:Y:S04]  /*f850*/  STL.64 [R1+0x540], R22 ;  /* 0x0005401601007387 */ /* 0x0001e80000100a00 */
[----:B------:R-:W4:Y:S01]  /*f860*/  @!P5 LDG.E.U16 R81, desc[UR6][R24.64] ;  /* 0x000000061851d981 */ /* 0x000f22000c1e1500 */
[----:B0-----:R-:W-:-:S05]  /*f870*/  IMAD.WIDE R22, R0, 0x2, R88 ;  /* 0x0000000200167825 */ /* 0x001fca00078e0258 */
[----:B------:R-:W4:Y:S01]  /*f880*/  @!P5 LDG.E.U16 R80, desc[UR6][R22.64] ;  /* 0x000000061650d981 */ /* 0x000f22000c1e1500 */
[----:B------:R-:W-:-:S03]  /*f890*/  PRMT R26, RZ, 0x7610, R26 ;  /* 0x00007610ff1a7816 */ /* 0x000fc6000000001a */
[----:B---3--:R-:W-:Y:S04]  /*f8a0*/  STL [R1+0xff4], R76 ;  /* 0x000ff44c01007387 */ /* 0x008fe80000100800 */
[----:B--2---:R0:W-:Y:S02]  /*f8b0*/  STL [R1+0xff8], R77 ;  /* 0x000ff84d01007387 */ /* 0x0041e40000100800 */
[----:B0-----:R-:W-:Y:S02]  /*f8c0*/  IMAD.WIDE R76, R0, 0x2, R86 ;  /* 0x00000002004c7825 */ /* 0x001fe400078e0256 */
[----:B----4-:R-:W-:Y:S01]  /*f8d0*/  STL [R1+0xfec], R20 ;  /* 0x000fec1401007387 */ /* 0x010fe20000100800 */
[----:B------:R-:W-:-:S03]  /*f8e0*/  PRMT R19, RZ, 0x7610, R19 ;  /* 0x00007610ff137816 */ /* 0x000fc60000000013 */
[----:B------:R0:W-:Y:S01]  /*f8f0*/  STL [R1+0xff0], R21 ;  /* 0x000ff01501007387 */ /* 0x0001e20000100800 */
[----:B------:R-:W-:-:S03]  /*f900*/  PRMT R18, RZ, 0x7610, R18 ;  /* 0x00007610ff127816 */ /* 0x000fc60000000012 */
[----:B------:R1:W-:Y:S04]  /*f910*/  STL.64 [R1+0x538], R24 ;  /* 0x0005381801007387 */ /* 0x0003e80000100a00 */
[----:B------:R2:W3:Y:S01]  /*f920*/  @!P5 LDG.E.U16 R19, desc[UR6][R76.64] ;  /* 0x000000064c13d981 */ /* 0x0004e2000c1e1500 */
[----:B0-----:R-:W-:-:S03]  /*f930*/  IMAD.WIDE R20, R0, 0x2, R84 ;  /* 0x0000000200147825 */ /* 0x001fc600078e0254 */
[----:B------:R0:W-:Y:S01]  /*f940*/  STL.64 [R1+0x530], R22 ;  /* 0x0005301601007387 */ /* 0x0001e20000100a00 */
[----:B------:R-:W-:-:S03]  /*f950*/  VIADD R0, R5, 0xffffffae ;  /* 0xffffffae05007836 */ /* 0x000fc60000000000 */
[----:B-1----:R-:W4:Y:S04]  /*f960*/  LDL.LU.64 R24, [R1+0x25e0] ;  /* 0x0025e00001187983 */ /* 0x002f280000300a00 */
[----:B------:R-:W-:Y:S04]  /*f970*/  STL.64 [R1+0x528], R76 ;  /* 0x0005284c01007387 */ /* 0x000fe80000100a00 */
[----:B------:R1:W3:Y:S01]  /*f980*/  @!P5 LDG.E.U16 R18, desc[UR6][R20.64] ;  /* 0x000000061412d981 */ /* 0x0002e2000c1e1500 */
[----:B------:R-:W-:Y:S01]  /*f990*/  ISETP.GE.U32.AND P5, PT, R0, 0x7fffff2f, PT ;  /* 0x7fffff2f0000780c */ /* 0x000fe20003fa6070 */
[----:B------:R-:W-:-:S02]  /*f9a0*/  IMAD R0, R2, 0x50, RZ ;  /* 0x0000005002007824 */ /* 0x000fc400078e02ff */
[----:B0-----:R-:W3:Y:S04]  /*f9b0*/  LDL.LU.64 R22, [R1+0x25d8] ;  /* 0x0025d80001167983 */ /* 0x001ee80000300a00 */
[----:B------:R-:W-:Y:S04]  /*f9c0*/  STL.64 [R1+0x520], R20 ;  /* 0x0005201401007387 */ /* 0x000fe80000100a00 */
[----:B------:R-:W-:Y:S04]  /*f9d0*/  STL [R1+0x1034], R80 ;  /* 0x0010345001007387 */ /* 0x000fe80000100800 */
[----:B------:R0:W-:Y:S02]  /*f9e0*/  STL [R1+0x1038], R81 ;  /* 0x0010385101007387 */ /* 0x0001e40000100800 */
[----:B0-----:R-:W-:-:S05]  /*f9f0*/  IMAD.WIDE R80, R0, 0x2, R90 ;  /* 0x0000000200507825 */ /* 0x001fca00078e025a */
[----:B------:R-:W3:Y:S01]  /*fa00*/  @!P0 LDG.E.U16 R26, desc[UR6][R80.64] ;  /* 0x00000006501a8981 */ /* 0x000ee2000c1e1500 */
[----:B--2---:R-:W-:-:S04]  /*fa10*/  IMAD.WIDE R76, R0, 0x2, R88 ;  /* 0x00000002004c7825 */ /* 0x004fc800078e0258 */
[----:B-1----:R-:W-:Y:S01]  /*fa20*/  IMAD.WIDE R20, R0, 0x2, R86 ;  /* 0x0000000200147825 */ /* 0x002fe200078e0256 */
[----:B------:R-:W-:Y:S02]  /*fa30*/  PRMT R82, RZ, 0x7610, R82 ;  /* 0x00007610ff527816 */ /* 0x000fe40000000052 */
[----:B------:R-:W-:Y:S02]  /*fa40*/  PRMT R83, RZ, 0x7610, R83 ;  /* 0x00007610ff537816 */ /* 0x000fe40000000053 */
[----:B------:R-:W-:Y:S02]  /*fa50*/  PRMT R42, RZ, 0x7610, R42 ;  /* 0x00007610ff2a7816 */ /* 0x000fe4000000002a */
[----:B------:R-:W-:Y:S02]  /*fa60*/  PRMT R43, RZ, 0x7610, R43 ;  /* 0x00007610ff2b7816 */ /* 0x000fe4000000002b */
[----:B----4-:R-:W-:Y:S02]  /*fa70*/  PRMT R25, RZ, 0x7610, R25 ;  /* 0x00007610ff197816 */ /* 0x010fe40000000019 */
[----:B------:R-:W-:-:S04]  /*fa80*/  PRMT R24, RZ, 0x7610, R24 ;  /* 0x00007610ff187816 */ /* 0x000fc80000000018 */
[----:B------:R0:W2:Y:S04]  /*fa90*/  @!P0 LDG.E.U16 R25, desc[UR6][R76.64] ;  /* 0x000000064c198981 */ /* 0x0000a8000c1e1500 */
[----:B---3--:R-:W-:Y:S01]  /*faa0*/  STL [R1+0x102c], R18 ;  /* 0x00102c1201007387 */ /* 0x008fe20000100800 */
[----:B------:R-:W-:-:S03]  /*fab0*/  PRMT R23, RZ, 0x7610, R23 ;  /* 0x00007610ff177816 */ /* 0x000fc60000000017 */
[----:B------:R1:W-:Y:S04]  /*fac0*/  STL [R1+0x1030], R19 ;  /* 0x0010301301007387 */ /* 0x0003e80000100800 */
[----:B------:R3:W2:Y:S01]  /*fad0*/  @!P0 LDG.E.U16 R24, desc[UR6][R20.64] ;  /* 0x0000000614188981 */ /* 0x0006a2000c1e1500 */
[----:B-1----:R-:W-:-:S04]  /*fae0*/  IMAD.WIDE R18, R0, 0x2, R84 ;  /* 0x0000000200127825 */ /* 0x002fc800078e0254 */
[----:B------:R-:W-:Y:S01]  /*faf0*/  VIADD R0, R5, 0xffffffad ;  /* 0xffffffad05007836 */ /* 0x000fe20000000000 */
[----:B------:R1:W4:Y:S04]  /*fb00*/  @!P0 LDG.E.U16 R23, desc[UR6][R18.64] ;  /* 0x0000000612178981 */ /* 0x000328000c1e1500 */
[----:B------:R-:W-:Y:S01]  /*fb10*/  STL.64 [R1+0x4b8], R80 ;  /* 0x0004b85001007387 */ /* 0x000fe20000100a00 */
[----:B------:R-:W-:Y:S01]  /*fb20*/  ISETP.GE.U32.AND P0, PT, R0, 0x7fffff2e, PT ;  /* 0x7fffff2e0000780c */ /* 0x000fe20003f06070 */
[----:B------:R-:W-:Y:S02]  /*fb30*/  IMAD R0, R2, 0x51, RZ ;  /* 0x0000005102007824 */ /* 0x000fe400078e02ff */
[----:B------:R0:W-:Y:S04]  /*fb40*/  STL.64 [R1+0x4b0], R76 ;  /* 0x0004b04c01007387 */ /* 0x0001e80000100a00 */
[----:B------:R3:W-:Y:S04]  /*fb50*/  STL.64 [R1+0x4a8], R20 ;  /* 0x0004a81401007387 */ /* 0x0007e80000100a00 */
[----:B------:R-:W-:Y:S04]  /*fb60*/  STL.64 [R1+0x25a0], R26 ;  /* 0x0025a01a01007387 */ /* 0x000fe80000100a00 */
[----:B------:R1:W-:Y:S01]  /*fb70*/  STL.64 [R1+0x4a0], R18 ;  /* 0x0004a01201007387 */ /* 0x0003e20000100a00 */
[----:B0-----:R-:W-:-:S04]  /*fb80*/  IMAD.WIDE R76, R0, 0x2, R84 ;  /* 0x00000002004c7825 */ /* 0x001fc800078e0254 */
[C---:B---3--:R-:W-:Y:S01]  /*fb90*/  IMAD.WIDE R20, R0.reuse, 0x2, R90 ;  /* 0x0000000200147825 */ /* 0x048fe200078e025a */
[----:B------:R-:W3:Y:S03]  /*fba0*/  @!P5 LDG.E.U16 R42, desc[UR6][R76.64] ;  /* 0x000000064c2ad981 */ /* 0x000ee6000c1e1500 */
[C---:B------:R-:W-:Y:S01]  /*fbb0*/  IMAD.WIDE R80, R0.reuse, 0x2, R86 ;  /* 0x0000000200507825 */ /* 0x040fe200078e0256 */
[----:B------:R-:W3:Y:S03]  /*fbc0*/  @!P5 LDG.E.U16 R83, desc[UR6][R20.64] ;  /* 0x000000061453d981 */ /* 0x000ee6000c1e1500 */
[----:B-1----:R-:W-:Y:S01]  /*fbd0*/  IMAD.WIDE R18, R0, 0x2, R88 ;  /* 0x0000000200127825 */ /* 0x002fe200078e0258 */
[----:B------:R0:W3:Y:S04]  /*fbe0*/  @!P5 LDG.E.U16 R43, desc[UR6][R80.64] ;  /* 0x00000006502bd981 */ /* 0x0000e8000c1e1500 */
[----:B------:R-:W3:Y:S01]  /*fbf0*/  @!P5 LDG.E.U16 R82, desc[UR6][R18.64] ;  /* 0x000000061252d981 */ /* 0x000ee2000c1e1500 */
[----:B------:R-:W-:Y:S01]  /*fc00*/  VIADD R0, R5, 0xfffffffe ;  /* 0xfffffffe05007836 */ /* 0x000fe20000000000 */
[----:B------:R-:W-:-:S04]  /*fc10*/  PRMT R38, RZ, 0x7610, R38 ;  /* 0x00007610ff267816 */ /* 0x000fc80000000026 */
[----:B------:R-:W-:Y:S01]  /*fc20*/  ISETP.GE.U32.AND P5, PT, R0, 0x7fffff7f, PT ;  /* 0x7fffff7f0000780c */ /* 0x000fe20003fa6070 */
[----:B------:R-:W-:Y:S01]  /*fc30*/  IMAD R0, R2, 0x52, RZ ;  /* 0x0000005202007824 */ /* 0x000fe200078e02ff */
[----:B------:R-:W-:Y:S02]  /*fc40*/  PRMT R39, RZ, 0x7610, R39 ;  /* 0x00007610ff277816 */ /* 0x000fe40000000027 */
[----:B------:R-:W-:Y:S02]  /*fc50*/  PRMT R74, RZ, 0x7610, R74 ;  /* 0x00007610ff4a7816 */ /* 0x000fe4000000004a */
[----:B------:R-:W-:Y:S02]  /*fc60*/  PRMT R79, RZ, 0x7610, R79 ;  /* 0x00007610ff4f7816 */ /* 0x000fe4000000004f */
[----:B------:R-:W-:Y:S02]  /*fc70*/  PRMT R44, RZ, 0x7610, R44 ;  /* 0x00007610ff2c7816 */ /* 0x000fe4000000002c */
[----:B------:R-:W-:Y:S01]  /*fc80*/  PRMT R45, RZ, 0x7610, R45 ;  /* 0x00007610ff2d7816 */ /* 0x000fe2000000002d */
[----:B--2---:R-:W-:Y:S04]  /*fc90*/  STL.64 [R1+0x25a8], R24 ;  /* 0x0025a81801007387 */ /* 0x004fe80000100a00 */
[----:B------:R1:W-:Y:S04]  /*fca0*/  STL.64 [R1+0x498], R20 ;  /* 0x0004981401007387 */ /* 0x0003e80000100a00 */
[----:B------:R2:W-:Y:S04]  /*fcb0*/  STL.64 [R1+0x490], R18 ;  /* 0x0004901201007387 */ /* 0x0005e80000100a00 */
[----:B-1----:R-:W4:Y:S04]  /*fcc0*/  LDL.LU.64 R20, [R1+0x25d0] ;  /* 0x0025d00001147983 */ /* 0x002f280000300a00 */
[----:B------:R0:W-:Y:S04]  /*fcd0*/  STL.64 [R1+0x488], R80 ;  /* 0x0004885001007387 */ /* 0x0001e80000100a00 */
[----:B--2---:R-:W2:Y:S04]  /*fce0*/  LDL.LU.64 R18, [R1+0x25c8] ;  /* 0x0025c80001127983 */ /* 0x004ea80000300a00 */
[----:B------:R1:W-:Y:S01]  /*fcf0*/  STL.64 [R1+0x480], R76 ;  /* 0x0004804c01007387 */ /* 0x0003e20000100a00 */
[----:B0-----:R-:W-:-:S05]  /*fd00*/  IMAD.WIDE R80, R0, 0x2, R88 ;  /* 0x0000000200507825 */ /* 0x001fca00078e0258 */
[----:B------:R0:W2:Y:S01]  /*fd10*/  @!P0 LDG.E.U16 R74, desc[UR6][R80.64] ;  /* 0x00000006504a8981 */ /* 0x0000a2000c1e1500 */
[----:B-1----:R-:W-:-:S05]  /*fd20*/  IMAD.WIDE R76, R0, 0x2, R86 ;  /* 0x00000002004c7825 */ /* 0x002fca00078e0256 */
[----:B------:R1:W2:Y:S04]  /*fd30*/  @!P0 LDG.E.U16 R39, desc[UR6][R76.64] ;  /* 0x000000064c278981 */ /* 0x0002a8000c1e1500 */
[----:B---3--:R-:W-:Y:S04]  /*fd40*/  STL [R1+0x24], R82 ;  /* 0x0000245201007387 */ /* 0x008fe80000100800 */
[----:B------:R3:W-:Y:S04]  /*fd50*/  STL [R1+0x40], R83 ;  /* 0x0000405301007387 */ /* 0x0007e80000100800 */
[----:B------:R-:W-:Y:S04]  /*fd60*/  STL [R1+0x1c], R42 ;  /* 0x00001c2a01007387 */ /* 0x000fe80000100800 */
[----:B------:R0:W-:Y:S01]  /*fd70*/  STL [R1+0x20], R43 ;  /* 0x0000202b01007387 */ /* 0x0001e20000100800 */
[----:B---3--:R-:W-:-:S04]  /*fd80*/  IMAD.WIDE R82, R0, 0x2, R90 ;  /* 0x0000000200527825 */ /* 0x008fc800078e025a */
[----:B0-----:R-:W-:Y:S01]  /*fd90*/  IMAD.WIDE R42, R0, 0x2, R84 ;  /* 0x00000002002a7825 */ /* 0x001fe200078e0254 */
[----:B------:R-:W-:Y:S04]  /*fda0*/  STL.64 [R1+0x478], R82 ;  /* 0x0004785201007387 */ /* 0x000fe80000100a00 */
[----:B------:R0:W3:Y:S04]  /*fdb0*/  @!P0 LDG.E.U16 R38, desc[UR6][R42.64] ;  /* 0x000000062a268981 */ /* 0x0000e8000c1e1500 */
[----:B------:R0:W-:Y:S04]  /*fdc0*/  STL.64 [R1+0x470], R80 ;  /* 0x0004705001007387 */ /* 0x0001e80000100a00 */
[----:B------:R1:W-:Y:S04]  /*fdd0*/  STL.64 [R1+0x468], R76 ;  /* 0x0004684c01007387 */ /* 0x0003e80000100a00 */
[----:B------:R-:W4:Y:S01]  /*fde0*/  @!P0 LDG.E.U16 R79, desc[UR6][R82.64] ;  /* 0x00000006524f8981 */ /* 0x000f22000c1e1500 */
[----:B0-----:R-:W-:-:S04]  /*fdf0*/  IMAD.WIDE R80, R2, 0x2, R90 ;  /* 0x0000000202507825 */ /* 0x001fc800078e025a */
[----:B-1----:R-:W-:Y:S01]  /*fe00*/  IMAD.WIDE R76, R2, 0x2, R88 ;  /* 0x00000002024c7825 */ /* 0x002fe200078e0258 */
[----:B------:R-:W4:Y:S04]  /*fe10*/  @!P5 LDG.E.U16 R45, desc[UR6][R80.64] ;  /* 0x00000006502dd981 */ /* 0x000f28000c1e1500 */
[----:B------:R-:W4:Y:S01]  /*fe20*/  @!P5 LDG.E.U16 R44, desc[UR6][R76.64] ;  /* 0x000000064c2cd981 */ /* 0x000f22000c1e1500 */
[----:B------:R-:W-:Y:S01]  /*fe30*/  VIADD R0, R5, 0xffffffa7 ;  /* 0xffffffa705007836 */ /* 0x000fe20000000000 */
[----:B------:R-:W-:Y:S02]  /*fe40*/  PRMT R37, RZ, 0x7610, R37 ;  /* 0x00007610ff257816 */ /* 0x000fe40000000025 */
[----:B------:R0:W-:Y:S01]  /*fe50*/  STL.64 [R1+0x460], R42 ;  /* 0x0004602a01007387 */ /* 0x0001e20000100a00 */
[----:B------:R-:W-:-:S02]  /*fe60*/  PRMT R36, RZ, 0x7610, R36 ;  /* 0x00007610ff247816 */ /* 0x000fc40000000024 */
[----:B------:R-:W-:Y:S01]  /*fe70*/  ISETP.GE.U32.AND P0, PT, R0, 0x7fffff28, PT ;  /* 0x7fffff280000780c */ /* 0x000fe20003f06070 */
[----:B------:R-:W-:Y:S02]  /*fe80*/  VIADD R0, R5, 0xffffff9f ;  /* 0xffffff9f05007836 */ /* 0x000fe40000000000 */
[----:B0-----:R-:W-:-:S05]  /*fe90*/  IMAD.WIDE R42, R2, 0x2, R86 ;  /* 0x00000002022a7825 */ /* 0x001fca00078e0256 */
[----:B------:R0:W4:Y:S01]  /*fea0*/  @!P5 LDG.E.U16 R37, desc[UR6][R42.64] ;  /* 0x000000062a25d981 */ /* 0x000122000c1e1500 */
[----:B------:R-:W-:-:S03]  /*feb0*/  PRMT R22, RZ, 0x7610, R22 ;  /* 0x00007610ff167816 */ /* 0x000fc60000000016 */
[----:B---3--:R-:W-:Y:S04]  /*fec0*/  STL [R1+0x15c], R38 ;  /* 0x00015c2601007387 */ /* 0x008fe80000100800 */
[----:B--2---:R1:W-:Y:S04]  /*fed0*/  STL [R1+0x1c0], R39 ;  /* 0x0001c02701007387 */ /* 0x0043e80000100800 */
[----:B------:R-:W-:Y:S01]  /*fee0*/  STL.64 [R1+0xea0], R80 ;  /* 0x000ea05001007387 */ /* 0x000fe20000100a00 */
[----:B-1----:R-:W-:-:S03]  /*fef0*/  IMAD.WIDE R38, R2, 0x2, R84 ;  /* 0x0000000202267825 */ /* 0x002fc600078e0254 */
[----:B------:R-:W-:Y:S04]  /*ff00*/  STL.64 [R1+0xe98], R76 ;  /* 0x000e984c01007387 */ /* 0x000fe80000100a00 */
[----:B------:R-:W-:Y:S04]  /*ff10*/  STL.64 [R1+0xe90], R42 ;  /* 0x000e902a01007387 */ /* 0x000fe80000100a00 */
[----:B------:R1:W2:Y:S01]  /*ff20*/  @!P5 LDG.E.U16 R36, desc[UR6][R38.64] ;  /* 0x000000062624d981 */ /* 0x0002a2000c1e1500 */
[----:B------:R-:W-:Y:S01]  /*ff30*/  ISETP.GE.U32.AND P5, PT, R0, 0x7fffff20, PT ;  /* 0x7fffff200000780c */ /* 0x000fe20003fa6070 */
[----:B------:R-:W-:-:S02]  /*ff40*/  IMAD R0, R2, 0x58, RZ ;  /* 0x0000005802007824 */ /* 0x000fc400078e02ff */
[----:B------:R-:W-:Y:S04]  /*ff50*/  STL.64 [R1+0xe88], R38 ;  /* 0x000e882601007387 */ /* 0x000fe80000100a00 */
[----:B----4-:R-:W-:Y:S04]  /*ff60*/  STL [R1+0x1c8], R79 ;  /* 0x0001c84f01007387 */ /* 0x010fe80000100800 */
[----:B------:R-:W-:Y:S04]  /*ff70*/  STL [R1+0x104], R44 ;  /* 0x0001042c01007387 */ /* 0x000fe80000100800 */
[----:B------:R-:W-:Y:S04]  /*ff80*/  STL [R1+0x1c4], R74 ;  /* 0x0001c44a01007387 */ /* 0x000fe80000100800 */
[----:B------:R3:W-:Y:S02]  /*ff90*/  STL [R1+0x108], R45 ;  /* 0x0001082d01007387 */ /* 0x0007e40000100800 */
[----:B---3--:R-:W-:-:S05]  /*ffa0*/  IMAD.WIDE R44, R0, 0x2, R90 ;  /* 0x00000002002c7825 */ /* 0x008fca00078e025a */
[----:B------:R3:W4:Y:S01]  /*ffb0*/  @!P0 LDG.E.U16 R22, desc[UR6][R44.64] ;  /* 0x000000062c168981 */ /* 0x000722000c1e1500 */
[----:B------:R-:W-:Y:S01]  /*ffc0*/  PRMT R21, RZ, 0x7610, R21 ;  /* 0x00007610ff157816 */ /* 0x000fe20000000015 */
[C---:B0-----:R-:W-:Y:S01]  /*ffd0*/  IMAD.WIDE R42, R0.reuse, 0x2, R88 ;  /* 0x00000002002a7825 */ /* 0x041fe200078e0258 */
[----:B------:R-:W-:Y:S02]  /*ffe0*/  PRMT R20, RZ, 0x7610, R20 ;  /* 0x00007610ff147816 */ /* 0x000fe40000000014 */
[----:B------:R-:W-:Y:S01]  /*fff0*/  PRMT R19, RZ, 0x7610, R19 ;  /* 0x00007610ff137816 */ /* 0x000fe20000000013 */
[----:B-1----:R-:W-:Y:S01]  /*10000*/  IMAD.WIDE R38, R0, 0x2, R86 ;  /* 0x0000000200267825 */ /* 0x002fe200078e0256 */
[----:B------:R0:W4:Y:S04]  /*10010*/  @!P0 LDG.E.U16 R21, desc[UR6][R42.64] ;  /* 0x000000062a158981 */ /* 0x000128000c1e1500 */
[----:B------:R1:W4:Y:S01]  /*10020*/  @!P0 LDG.E.U16 R20, desc[UR6][R38.64] ;  /* 0x0000000626148981 */ /* 0x000322000c1e1500 */
[----:B------:R-:W-:-:S02]  /*10030*/  PRMT R18, RZ, 0x7610, R18 ;  /* 0x00007610ff127816 */ /* 0x000fc40000000012 */
[----:B------:R-:W-:Y:S02]  /*10040*/  PRMT R17, RZ, 0x7610, R17 ;  /* 0x00007610ff117816 */ /* 0x000fe40000000011 */
[----:B------:R-:W-:Y:S02]  /*10050*/  PRMT R16, RZ, 0x7610, R16 ;  /* 0x00007610ff107816 */ /* 0x000fe40000000010 */
[----:B------:R-:W-:Y:S02]  /*10060*/  PRMT R15, RZ, 0x7610, R15 ;  /* 0x00007610ff0f7816 */ /* 0x000fe4000000000f */
[----:B------:R-:W-:Y:S02]  /*10070*/  PRMT R14, RZ, 0x7610, R14 ;  /* 0x00007610ff0e7816 */ /* 0x000fe4000000000e */
[----:B------:R-:W-:Y:S02]  /*10080*/  PRMT R13, RZ, 0x7610, R13 ;  /* 0x00007610ff0d7816 */ /* 0x000fe4000000000d */
[----:B------:R-:W-:-:S02]  /*10090*/  PRMT R12, RZ, 0x7610, R12 ;  /* 0x00007610ff0c7816 */ /* 0x000fc4000000000c */
[----:B------:R-:W-:Y:S02]  /*100a0*/  PRMT R11, RZ, 0x7610, R11 ;  /* 0x00007610ff0b7816 */ /* 0x000fe4000000000b */
[----:B------:R-:W-:Y:S02]  /*100b0*/  PRMT R10, RZ, 0x7610, R10 ;  /* 0x00007610ff0a7816 */ /* 0x000fe4000000000a */
[----:B------:R-:W-:Y:S02]  /*100c0*/  PRMT R9, RZ, 0x7610, R9 ;  /* 0x00007610ff097816 */ /* 0x000fe40000000009 */
[----:B------:R-:W-:Y:S02]  /*100d0*/  PRMT R8, RZ, 0x7610, R8 ;  /* 0x00007610ff087816 */ /* 0x000fe40000000008 */
[----:B------:R-:W-:Y:S01]  /*100e0*/  PRMT R7, RZ, 0x7610, R7 ;  /* 0x00007610ff077816 */ /* 0x000fe20000000007 */
[----:B------:R-:W-:Y:S01]  /*100f0*/  IMAD R76, R2, 0x78, RZ ;  /* 0x00000078024c7824 */ /* 0x000fe200078e02ff */
[----:B------:R-:W-:Y:S01]  /*10100*/  PRMT R50, RZ, 0x7610, R50 ;  /* 0x00007610ff327816 */ /* 0x000fe20000000032 */
[----:B------:R-:W-:Y:S01]  /*10110*/  IMAD.MOV.U32 R74, RZ, RZ, R78 ;  /* 0x000000ffff4a7224 */ /* 0x000fe200078e004e */
[----:B------:R-:W-:Y:S01]  /*10120*/  PRMT R49, RZ, 0x7610, R49 ;  /* 0x00007610ff317816 */ /* 0x000fe20000000031 */
[----:B------:R-:W-:Y:S01]  /*10130*/  IMAD.WIDE R82, R76, 0x2, R90 ;  /* 0x000000024c527825 */ /* 0x000fe200078e025a */
[----:B------:R-:W-:-:S02]  /*10140*/  PRMT R48, RZ, 0x7610, R48 ;  /* 0x00007610ff307816 */ /* 0x000fc40000000030 */
[----:B------:R-:W-:Y:S01]  /*10150*/  PRMT R47, RZ, 0x7610, R47 ;  /* 0x00007610ff2f7816 */ /* 0x000fe2000000002f */
[----:B------:R-:W-:-:S04]  /*10160*/  IMAD.WIDE R80, R76, 0x2, R88 ;  /* 0x000000024c507825 */ /* 0x000fc800078e0258 */
[----:B------:R-:W-:-:S04]  /*10170*/  IMAD.WIDE R78, R76, 0x2, R86 ;  /* 0x000000024c4e7825 */ /* 0x000fc800078e0256 */
[----:B------:R-:W-:Y:S01]  /*10180*/  IMAD.WIDE R76, R76, 0x2, R84 ;  /* 0x000000024c4c7825 */ /* 0x000fe200078e0254 */
[----:B------:R-:W-:Y:S02]  /*10190*/  PRMT R34, RZ, 0x7610, R34 ;  /* 0x00007610ff227816 */ /* 0x000fe40000000022 */
[----:B------:R-:W-:Y:S01]  /*101a0*/  PRMT R35, RZ, 0x7610, R35 ;  /* 0x00007610ff237816 */ /* 0x000fe20000000023 */
[----:B--2---:R-:W-:Y:S04]  /*101b0*/  STL [R1+0xfc], R36 ;  /* 0x0000fc2401007387 */ /* 0x004fe80000100800 */
[----:B------:R2:W-:Y:S04]  /*101c0*/  STL [R1+0x100], R37 ;  /* 0x0001002501007387 */ /* 0x0005e80000100800 */
[----:B------:R3:W-:Y:S01]  /*101d0*/  STL.64 [R1+0x3b8], R44 ;  /* 0x0003b82c01007387 */ /* 0x0007e20000100a00 */
[----:B--2---:R-:W-:-:S04]  /*101e0*/  IMAD.WIDE R36, R0, 0x2, R84 ;  /* 0x0000000200247825 */ /* 0x004fc800078e0254 */
[----:B------:R-:W-:Y:S01]  /*101f0*/  VIADD R0, R5, 0xffffff97 ;  /* 0xffffff9705007836 */ /* 0x000fe20000000000 */
[----:B------:R2:W2:Y:S04]  /*10200*/  @!P0 LDG.E.U16 R19, desc[UR6][R36.64] ;  /* 0x0000000624138981 */ /* 0x0004a8000c1e1500 */
[----:B------:R-:W-:Y:S01]  /*10210*/  ISETP.GE.U32.AND P0, PT, R0, 0x7fffff18, PT ;  /* 0x7fffff180000780c */ /* 0x000fe20003f06070 */
[----:B------:R0:W-:Y:S01]  /*10220*/  STL.64 [R1+0x3b0], R42 ;  /* 0x0003b02a01007387 */ /* 0x0001e20000100a00 */
[----:B------:R-:W-:-:S03]  /*10230*/  IMAD R0, R2, 0x60, RZ ;  /* 0x0000006002007824 */ /* 0x000fc600078e02ff */
[----:B------:R1:W-:Y:S01]  /*10240*/  STL.64 [R1+0x3a8], R38 ;  /* 0x0003a82601007387 */ /* 0x0003e20000100a00 */
[----:B---3--:R-:W-:-:S05]  /*10250*/  IMAD.WIDE R44, R0, 0x2, R90 ;  /* 0x00000002002c7825 */ /* 0x008fca00078e025a */
[----:B------:R3:W2:Y:S01]  /*10260*/  @!P5 LDG.E.U16 R18, desc[UR6][R44.64] ;  /* 0x000000062c12d981 */ /* 0x0006a2000c1e1500 */
[----:B0-----:R-:W-:-:S03]  /*10270*/  IMAD.WIDE R42, R0, 0x2, R88 ;  /* 0x00000002002a7825 */ /* 0x001fc600078e0258 */
[----:B----4-:R-:W-:Y:S01]  /*10280*/  STL.64 [R1+0x25b0], R22 ;  /* 0x0025b01601007387 */ /* 0x010fe20000100a00 */
[----:B-1----:R-:W-:-:S03]  /*10290*/  IMAD.WIDE R38, R0, 0x2, R86 ;  /* 0x0000000200267825 */ /* 0x002fc600078e0256 */
[----:B------:R2:W-:Y:S04]  /*102a0*/  STL.64 [R1+0x3a0], R36 ;  /* 0x0003a02401007387 */ /* 0x0005e80000100a00 */
[----:B------:R0:W4:Y:S04]  /*102b0*/  @!P5 LDG.E.U16 R17, desc[UR6][R42.64] ;  /* 0x000000062a11d981 */ /* 0x000128000c1e1500 */
[----:B------:R1:W4:Y:S01]  /*102c0*/  @!P5 LDG.E.U16 R16, desc[UR6][R38.64] ;  /* 0x000000062610d981 */ /* 0x000322000c1e1500 */
[----:B--2---:R-:W-:-:S04]  /*102d0*/  IMAD.WIDE R36, R0, 0x2, R84 ;  /* 0x0000000200247825 */ /* 0x004fc800078e0254 */
[----:B------:R-:W-:Y:S01]  /*102e0*/  VIADD R0, R5, 0xffffff8f ;  /* 0xffffff8f05007836 */ /* 0x000fe20000000000 */
[----:B------:R2:W4:Y:S04]  /*102f0*/  @!P5 LDG.E.U16 R15, desc[UR6][R36.64] ;  /* 0x00000006240fd981 */ /* 0x000528000c1e1500 */
[----:B------:R-:W-:Y:S01]  /*10300*/  ISETP.GE.U32.AND P5, PT, R0, 0x7fffff10, PT ;  /* 0x7fffff100000780c */ /* 0x000fe20003fa6070 */
[----:B------:R3:W-:Y:S01]  /*10310*/  STL.64 [R1+0x2b8], R44 ;  /* 0x0002b82c01007387 */ /* 0x0007e20000100a00 */
[----:B------:R-:W-:-:S03]  /*10320*/  IMAD R0, R2, 0x68, RZ ;  /* 0x0000006802007824 */ /* 0x000fc600078e02ff */
[----:B------:R0:W-:Y:S04]  /*10330*/  STL.64 [R1+0x2b0], R42 ;  /* 0x0002b02a01007387 */ /* 0x0001e80000100a00 */
[----:B------:R1:W-:Y:S04]  /*10340*/  STL.64 [R1+0x2a8], R38 ;  /* 0x0002a82601007387 */ /* 0x0003e80000100a00 */
[----:B------:R2:W-:Y:S01]  /*10350*/  STL.64 [R1+0x2a0], R36 ;  /* 0x0002a02401007387 */ /* 0x0005e20000100a00 */
[----:B---3--:R-:W-:-:S04]  /*10360*/  IMAD.WIDE R44, R0, 0x2, R90 ;  /* 0x00000002002c7825 */ /* 0x008fc800078e025a */
[C---:B0-----:R-:W-:Y:S01]  /*10370*/  IMAD.WIDE R42, R0.reuse, 0x2, R88 ;  /* 0x00000002002a7825 */ /* 0x041fe200078e0258 */
[----:B------:R0:W3:Y:S03]  /*10380*/  @!P0 LDG.E.U16 R14, desc[UR6][R44.64] ;  /* 0x000000062c0e8981 */ /* 0x0000e6000c1e1500 */
[C---:B-1----:R-:W-:Y:S01]  /*10390*/  IMAD.WIDE R38, R0.reuse, 0x2, R86 ;  /* 0x0000000200267825 */ /* 0x042fe200078e0256 */
[----:B------:R1:W3:Y:S03]  /*103a0*/  @!P0 LDG.E.U16 R13, desc[UR6][R42.64] ;  /* 0x000000062a0d8981 */ /* 0x0002e6000c1e1500 */
[----:B--2---:R-:W-:Y:S01]  /*103b0*/  IMAD.WIDE R36, R0, 0x2, R84 ;  /* 0x0000000200247825 */ /* 0x004fe200078e0254 */
[----:B------:R2:W3:Y:S03]  /*103c0*/  @!P0 LDG.E.U16 R12, desc[UR6][R38.64] ;  /* 0x00000006260c8981 */ /* 0x0004e6000c1e1500 */
[----:B------:R-:W-:Y:S01]  /*103d0*/  VIADD R0, R5, 0xffffff87 ;  /* 0xffffff8705007836 */ /* 0x000fe20000000000 */
[----:B------:R0:W3:Y:S04]  /*103e0*/  @!P0 LDG.E.U16 R11, desc[UR6][R36.64] ;  /* 0x00000006240b8981 */ /* 0x0000e8000c1e1500 */
[----:B------:R-:W-:Y:S01]  /*103f0*/  ISETP.GE.U32.AND P0, PT, R0, 0x7fffff08, PT ;  /* 0x7fffff080000780c */ /* 0x000fe20003f06070 */
[----:B------:R0:W-:Y:S01]  /*10400*/  STL.64 [R1+0x1b8], R44 ;  /* 0x0001b82c01007387 */ /* 0x0001e20000100a00 */
[----:B------:R-:W-:-:S03]  /*10410*/  IMAD R0, R2, 0x70, RZ ;  /* 0x0000007002007824 */ /* 0x000fc600078e02ff */
[----:B------:R1:W-:Y:S04]  /*10420*/  STL.64 [R1+0x1b0], R42 ;  /* 0x0001b02a01007387 */ /* 0x0003e80000100a00 */
[----:B------:R2:W-:Y:S04]  /*10430*/  STL.64 [R1+0x1a8], R38 ;  /* 0x0001a82601007387 */ /* 0x0005e80000100a00 */
[----:B------:R2:W-:Y:S01]  /*10440*/  STL.64 [R1+0x1a0], R36 ;  /* 0x0001a02401007387 */ /* 0x0005e20000100a00 */
[----:B0-----:R-:W-:-:S03]  /*10450*/  IMAD.WIDE R44, R0, 0x2, R90 ;  /* 0x00000002002c7825 */ /* 0x001fc600078e025a */
[----:B------:R-:W3:Y:S01]  /*10460*/  @!P0 LDG.E.U16 R50, desc[UR6][R82.64] ;  /* 0x0000000652328981 */ /* 0x000ee2000c1e1500 */
[----:B-1----:R-:W-:-:S03]  /*10470*/  IMAD.WIDE R42, R0, 0x2, R88 ;  /* 0x00000002002a7825 */ /* 0x002fc600078e0258 */
[----:B------:R-:W3:Y:S01]  /*10480*/  @!P5 LDG.E.U16 R10, desc[UR6][R44.64] ;  /* 0x000000062c0ad981 */ /* 0x000ee2000c1e1500 */
[----:B--2---:R-:W-:-:S03]  /*10490*/  IMAD.WIDE R38, R0, 0x2, R86 ;  /* 0x0000000200267825 */ /* 0x004fc600078e0256 */
[----:B------:R-:W2:Y:S01]  /*104a0*/  @!P5 LDG.E.U16 R9, desc[UR6][R42.64] ;  /* 0x000000062a09d981 */ /* 0x000ea2000c1e1500 */
[----:B------:R-:W-:-:S03]  /*104b0*/  IMAD.WIDE R36, R0, 0x2, R84 ;  /* 0x0000000200247825 */ /* 0x000fc600078e0254 */
[----:B------:R0:W2:Y:S01]  /*104c0*/  @!P5 LDG.E.U16 R8, desc[UR6][R38.64] ;  /* 0x000000062608d981 */ /* 0x0000a2000c1e1500 */
[----:B------:R-:W-:-:S03]  /*104d0*/  VIADD R0, R5, 0xffffffa6 ;  /* 0xffffffa605007836 */ /* 0x000fc60000000000 */
[----:B------:R1:W2:Y:S02]  /*104e0*/  @!P5 LDG.E.U16 R7, desc[UR6][R36.64] ;  /* 0x000000062407d981 */ /* 0x0002a4000c1e1500 */
[----:B------:R-:W-:Y:S01]  /*104f0*/  ISETP.GE.U32.AND P5, PT, R0, 0x7fffff27, PT ;  /* 0x7fffff270000780c */ /* 0x000fe20003fa6070 */
[----:B------:R-:W-:Y:S01]  /*10500*/  VIADD R0, R5, 0xffffff9e ;  /* 0xffffff9e05007836 */ /* 0x000fe20000000000 */
[----:B------:R0:W2:Y:S04]  /*10510*/  @!P0 LDG.E.U16 R49, desc[UR6][R80.64] ;  /* 0x0000000650318981 */ /* 0x0000a8000c1e1500 */
[----:B------:R-:W2:Y:S04]  /*10520*/  @!P0 LDG.E.U16 R48, desc[UR6][R78.64] ;  /* 0x000000064e308981 */ /* 0x000ea8000c1e1500 */
[----:B------:R-:W2:Y:S01]  /*10530*/  @!P0 LDG.E.U16 R47, desc[UR6][R76.64] ;  /* 0x000000064c2f8981 */ /* 0x000ea2000c1e1500 */
[----:B------:R-:W-:Y:S01]  /*10540*/  ISETP.GE.U32.AND P0, PT, R0, 0x7fffff1f, PT ;  /* 0x7fffff1f0000780c */ /* 0x000fe20003f06070 */
[----:B------:R-:W-:-:S02]  /*10550*/  IMAD R0, R2, 0x59, RZ ;  /* 0x0000005902007824 */ /* 0x000fc400078e02ff */
[----:B------:R-:W-:Y:S04]  /*10560*/  STL.64 [R1+0xb8], R44 ;  /* 0x0000b82c01007387 */ /* 0x000fe80000100a00 */
[----:B------:R-:W-:Y:S04]  /*10570*/  STL.64 [R1+0xb0], R42 ;  /* 0x0000b02a01007387 */ /* 0x000fe80000100a00 */
[----:B------:R0:W-:Y:S04]  /*10580*/  STL.64 [R1+0xa8], R38 ;  /* 0x0000a82601007387 */ /* 0x0001e80000100a00 */
[----:B------:R1:W-:Y:S01]  /*10590*/  STL.64 [R1+0xa0], R36 ;  /* 0x0000a02401007387 */ /* 0x0003e20000100a00 */
[----:B0-----:R-:W-:-:S04]  /*105a0*/  IMAD.WIDE R38, R0, 0x2, R86 ;  /* 0x0000000200267825 */ /* 0x001fc800078e0256 */
[----:B-1----:R-:W-:Y:S01]  /*105b0*/  IMAD.WIDE R36, R0, 0x2, R84 ;  /* 0x0000000200247825 */ /* 0x002fe200078e0254 */
[----:B------:R-:W2:Y:S04]  /*105c0*/  @!P5 LDG.E.U16 R35, desc[UR6][R38.64] ;  /* 0x000000062623d981 */ /* 0x000ea8000c1e1500 */
[----:B------:R-:W2:Y:S04]  /*105d0*/  @!P5 LDG.E.U16 R34, desc[UR6][R36.64] ;  /* 0x000000062422d981 */ /* 0x000ea8000c1e1500 */
[----:B------:R-:W-:Y:S04]  /*105e0*/  STL [R1+0x2110], R82 ;  /* 0x0021105201007387 */ /* 0x000fe80000100800 */
[----:B------:R-:W-:Y:S04]  /*105f0*/  STL [R1+0x24e4], R82 ;  /* 0x0024e45201007387 */ /* 0x000fe80000100800 */
[----:B------:R-:W-:Y:S04]  /*10600*/  STL [R1+0x210c], R83 ;  /* 0x00210c5301007387 */ /* 0x000fe80000100800 */
[----:B------:R0:W-:Y:S04]  /*10610*/  STL [R1+0x21d8], R83 ;  /* 0x0021d85301007387 */ /* 0x0001e80000100800 */
[----:B------:R-:W-:Y:S04]  /*10620*/  STL [R1+0x2118], R80 ;  /* 0x0021185001007387 */ /* 0x000fe80000100800 */
[----:B------:R-:W-:Y:S04]  /*10630*/  STL [R1+0x21e0], R80 ;  /* 0x0021e05001007387 */ /* 0x000fe80000100800 */
[----:B------:R-:W-:Y:S04]  /*10640*/  STL [R1+0x2114], R81 ;  /* 0x0021145101007387 */ /* 0x000fe80000100800 */
[----:B------:R-:W-:Y:S04]  /*10650*/  STL [R1+0x21dc], R81 ;  /* 0x0021dc5101007387 */ /* 0x000fe80000100800 */
[----:B------:R1:W-:Y:S04]  /*10660*/  STL.64 [R1+0x24b8], R80 ;  /* 0x0024b85001007387 */ /* 0x0003e80000100a00 */
[----:B------:R-:W-:Y:S04]  /*10670*/  STL [R1+0x2120], R78 ;  /* 0x0021204e01007387 */ /* 0x000fe80000100800 */
[----:B------:R-:W-:Y:S04]  /*10680*/  STL [R1+0x21f0], R78 ;  /* 0x0021f04e01007387 */ /* 0x000fe80000100800 */
[----:B------:R-:W-:Y:S04]  /*10690*/  STL [R1+0x23a4], R78 ;  /* 0x0023a44e01007387 */ /* 0x000fe80000100800 */
[----:B------:R-:W-:Y:S04]  /*106a0*/  STL [R1+0x24e8], R78 ;  /* 0x0024e84e01007387 */ /* 0x000fe80000100800 */
[----:B------:R-:W-:Y:S04]  /*106b0*/  STL [R1+0x211c], R79 ;  /* 0x00211c4f01007387 */ /* 0x000fe80000100800 */
[----:B------:R-:W-:Y:S04]  /*106c0*/  STL [R1+0x21e8], R79 ;  /* 0x0021e84f01007387 */ /* 0x000fe80000100800 */
[----:B------:R-:W-:Y:S01]  /*106d0*/  STL [R1+0x23a8], R79 ;  /* 0x0023a84f01007387 */ /* 0x000fe20000100800 */
[----:B------:R-:W-:-:S03]  /*106e0*/  IMAD.MOV.U32 R45, RZ, RZ, R53 ;  /* 0x000000ffff2d7224 */ /* 0x000fc600078e0035 */
[----:B------:R-:W-:Y:S01]  /*106f0*/  STL [R1+0x2128], R76 ;  /* 0x0021284c01007387 */ /* 0x000fe20000100800 */
[----:B------:R-:W-:Y:S01]  /*10700*/  IMAD.MOV.U32 R44, RZ, RZ, R52 ;  /* 0x000000ffff2c7224 */ /* 0x000fe200078e0034 */
[----:B0-----:R-:W-:Y:S02]  /*10710*/  PRMT R83, RZ, 0x7610, R83 ;  /* 0x00007610ff537816 */ /* 0x001fe40000000053 */
[----:B------:R-:W-:Y:S01]  /*10720*/  STL [R1+0x2200], R76 ;  /* 0x0022004c01007387 */ /* 0x000fe20000100800 */
[----:B------:R-:W-:Y:S01]  /*10730*/  PRMT R41, RZ, 0x7610, R41 ;  /* 0x00007610ff297816 */ /* 0x000fe20000000029 */
[C---:B------:R-:W-:Y:S02]  /*10740*/  IMAD.WIDE R52, R0.reuse, 0x2, R90 ;  /* 0x0000000200347825 */ /* 0x040fe400078e025a */
[----:B------:R-:W-:Y:S02]  /*10750*/  STL [R1+0x2124], R77 ;  /* 0x0021244d01007387 */ /* 0x000fe40000100800 */
[----:B------:R-:W-:-:S02]  /*10760*/  IMAD.WIDE R42, R0, 0x2, R88 ;  /* 0x00000002002a7825 */ /* 0x000fc400078e0258 */
[----:B------:R-:W-:Y:S02]  /*10770*/  STL [R1+0x21f8], R77 ;  /* 0x0021f84d01007387 */ /* 0x000fe40000100800 */
[----:B------:R-:W-:Y:S02]  /*10780*/  VIADD R0, R5, 0xffffff96 ;  /* 0xffffff9605007836 */ /* 0x000fe40000000000 */
[----:B------:R-:W-:Y:S04]  /*10790*/  STL.64 [R1+0x23b0], R76 ;  /* 0x0023b04c01007387 */ /* 0x000fe80000100a00 */
[----:B------:R-:W-:Y:S04]  /*107a0*/  STL [R1+0x2408], R76 ;  /* 0x0024084c01007387 */ /* 0x000fe80000100800 */
[----:B------:R-:W-:Y:S04]  /*107b0*/  STL.64 [R1+0x24a0], R76 ;  /* 0x0024a04c01007387 */ /* 0x000fe80000100a00 */
[----:B------:R-:W-:Y:S04]  /*107c0*/  STL [R1+0x24f0], R76 ;  /* 0x0024f04c01007387 */ /* 0x000fe80000100800 */
[----:B------:R-:W-:Y:S04]  /*107d0*/  STL [R1+0x24ec], R77 ;  /* 0x0024ec4d01007387 */ /* 0x000fe80000100800 */
[----:B------:R0:W-:Y:S04]  /*107e0*/  STL.64 [R1+0x398], R52 ;  /* 0x0003983401007387 */ /* 0x0001e80000100a00 */
[----:B------:R-:W3:Y:S04]  /*107f0*/  @!P5 LDG.E.U16 R83, desc[UR6][R52.64] ;  /* 0x000000063453d981 */ /* 0x000ee8000c1e1500 */
[----:B------:R0:W3:Y:S01]  /*10800*/  @!P5 LDG.E.U16 R41, desc[UR6][R42.64] ;  /* 0x000000062a29d981 */ /* 0x0000e2000c1e1500 */
[----:B------:R-:W-:Y:S01]  /*10810*/  ISETP.GE.U32.AND P5, PT, R0, 0x7fffff17, PT ;  /* 0x7fffff170000780c */ /* 0x000fe20003fa6070 */
[----:B------:R-:W-:-:S02]  /*10820*/  IMAD R0, R2, 0x61, RZ ;  /* 0x0000006102007824 */ /* 0x000fc400078e02ff */
[----:B------:R0:W-:Y:S01]  /*10830*/  STL.64 [R1+0x390], R42 ;  /* 0x0003902a01007387 */ /* 0x0001e20000100a00 */
[----:B-1----:R-:W-:-:S03]  /*10840*/  PRMT R81, RZ, 0x7610, R81 ;  /* 0x00007610ff517816 */ /* 0x002fc60000000051 */
[----:B0-----:R-:W3:Y:S01]  /*10850*/  LDL.LU.64 R52, [R1+0x25c0] ;  /* 0x0025c00001347983 */ /* 0x001ee20000300a00 */
[----:B------:R-:W-:-:S03]  /*10860*/  PRMT R59, RZ, 0x7610, R59 ;  /* 0x00007610ff3b7816 */ /* 0x000fc6000000003b */
[----:B------:R-:W-:Y:S04]  /*10870*/  STL.64 [R1+0x388], R38 ;  /* 0x0003882601007387 */ /* 0x000fe80000100a00 */
[----:B------:R0:W-:Y:S01]  /*10880*/  STL.64 [R1+0x380], R36 ;  /* 0x0003802401007387 */ /* 0x0001e20000100a00 */
[----:B------:R-:W-:Y:S01]  /*10890*/  PRMT R40, RZ, 0x7610, R40 ;  /* 0x00007610ff287816 */ /* 0x000fe20000000028 */
[----:B------:R-:W-:-:S05]  /*108a0*/  IMAD.WIDE R42, R0, 0x2, R90 ;  /* 0x00000002002a7825 */ /* 0x000fca00078e025a */
[----:B------:R-:W3:Y:S01]  /*108b0*/  @!P0 LDG.E.U16 R40, desc[UR6][R42.64] ;  /* 0x000000062a288981 */ /* 0x000ee2000c1e1500 */
[----:B0-----:R-:W-:-:S05]  /*108c0*/  IMAD.WIDE R36, R0, 0x2, R86 ;  /* 0x0000000200247825 */ /* 0x001fca00078e0256 */
[----:B------:R0:W3:Y:S04]  /*108d0*/  @!P0 LDG.E.U16 R81, desc[UR6][R36.64] ;  /* 0x0000000624518981 */ /* 0x0000e8000c1e1500 */
[----:B--2---:R-:W-:Y:S04]  /*108e0*/  STL [R1+0xc], R34 ;  /* 0x00000c2201007387 */ /* 0x004fe80000100800 */
[----:B------:R1:W-:Y:S02]  /*108f0*/  STL [R1+0x10], R35 ;  /* 0x0000102301007387 */ /* 0x0003e40000100800 */
[----:B-1----:R-:W-:-:S05]  /*10900*/  IMAD.WIDE R34, R0, 0x2, R84 ;  /* 0x0000000200227825 */ /* 0x002fca00078e0254 */
[----:B------:R-:W2:Y:S01]  /*10910*/  @!P0 LDG.E.U16 R59, desc[UR6][R34.64] ;  /* 0x00000006223b8981 */ /* 0x000ea2000c1e1500 */
[----:B------:R-:W-:Y:S01]  /*10920*/  IMAD.WIDE R38, R0, 0x2, R88 ;  /* 0x0000000200267825 */ /* 0x000fe200078e0258 */
[----:B------:R-:W-:Y:S02]  /*10930*/  PRMT R31, RZ, 0x7610, R31 ;  /* 0x00007610ff1f7816 */ /* 0x000fe4000000001f */
[----:B------:R-:W-:Y:S01]  /*10940*/  STL.64 [R1+0x298], R42 ;  /* 0x0002982a01007387 */ /* 0x000fe20000100a00 */
[----:B------:R-:W-:-:S03]  /*10950*/  VIADD R0, R5, 0xffffff8e ;  /* 0xffffff8e05007836 */ /* 0x000fc60000000000 */
[----:B------:R-:W-:Y:S04]  /*10960*/  STL.64 [R1+0x290], R38 ;  /* 0x0002902601007387 */ /* 0x000fe80000100a00 */
[----:B------:R0:W-:Y:S04]  /*10970*/  STL.64 [R1+0x288], R36 ;  /* 0x0002882401007387 */ /* 0x0001e80000100a00 */
[----:B------:R1:W4:Y:S01]  /*10980*/  @!P0 LDG.E.U16 R31, desc[UR6][R38.64] ;  /* 0x00000006261f8981 */ /* 0x000322000c1e1500 */
[----:B------:R-:W-:Y:S01]  /*10990*/  ISETP.GE.U32.AND P0, PT, R0, 0x7fffff0f, PT ;  /* 0x7fffff0f0000780c */ /* 0x000fe20003f06070 */
[----:B------:R-:W-:-:S02]  /*109a0*/  IMAD R0, R2, 0x69, RZ ;  /* 0x0000006902007824 */ /* 0x000fc400078e02ff */
[----:B------:R1:W-:Y:S01]  /*109b0*/  STL.64 [R1+0x280], R34 ;  /* 0x0002802201007387 */ /* 0x0003e20000100a00 */
[----:B------:R-:W-:Y:S02]  /*109c0*/  PRMT R58, RZ, 0x7610, R58 ;  /* 0x00007610ff3a7816 */ /* 0x000fe4000000003a */
[----:B------:R-:W-:Y:S01]  /*109d0*/  PRMT R57, RZ, 0x7610, R57 ;  /* 0x00007610ff397816 */ /* 0x000fe20000000039 */
[C---:B0-----:R-:W-:Y:S01]  /*109e0*/  IMAD.WIDE R36, R0.reuse, 0x2, R86 ;  /* 0x0000000200247825 */ /* 0x041fe200078e0256 */
[----:B------:R-:W-:Y:S02]  /*109f0*/  PRMT R56, RZ, 0x7610, R56 ;  /* 0x00007610ff387816 */ /* 0x000fe40000000038 */
[----:B------:R-:W-:Y:S01]  /*10a00*/  PRMT R55, RZ, 0x7610, R55 ;  /* 0x00007610ff377816 */ /* 0x000fe20000000037 */
[----:B-1----:R-:W-:-:S03]  /*10a10*/  IMAD.WIDE R38, R0, 0x2, R88 ;  /* 0x0000000200267825 */ /* 0x002fc600078e0258 */
[----:B------:R-:W4:Y:S01]  /*10a20*/  @!P5 LDG.E.U16 R56, desc[UR6][R36.64] ;  /* 0x000000062438d981 */ /* 0x000f22000c1e1500 */
[----:B------:R-:W-:-:S03]  /*10a30*/  IMAD.WIDE R34, R0, 0x2, R84 ;  /* 0x0000000200227825 */ /* 0x000fc600078e0254 */
[----:B------:R-:W4:Y:S04]  /*10a40*/  @!P5 LDG.E.U16 R57, desc[UR6][R38.64] ;  /* 0x000000062639d981 */ /* 0x000f28000c1e1500 */
[----:B------:R-:W4:Y:S04]  /*10a50*/  @!P5 LDG.E.U16 R55, desc[UR6][R34.64] ;  /* 0x000000062237d981 */ /* 0x000f28000c1e1500 */
[----:B---3--:R-:W-:Y:S04]  /*10a60*/  STL [R1+0x253c], R81 ;  /* 0x00253c5101007387 */ /* 0x008fe80000100800 */
[----:B--2---:R-:W-:Y:S04]  /*10a70*/  STL [R1+0x2540], R59 ;  /* 0x0025403b01007387 */ /* 0x004fe80000100800 */
[----:B------:R-:W-:Y:S04]  /*10a80*/  STL [R1+0x18], R83 ;  /* 0x0000185301007387 */ /* 0x000fe80000100800 */
[----:B------:R-:W-:Y:S04]  /*10a90*/  STL [R1+0x14], R41 ;  /* 0x0000142901007387 */ /* 0x000fe80000100800 */
[----:B------:R0:W-:Y:S02]  /*10aa0*/  STL [R1+0x8], R40 ;  /* 0x0000082801007387 */ /* 0x0001e40000100800 */
[----:B0-----:R-:W-:-:S05]  /*10ab0*/  IMAD.WIDE R40, R0, 0x2, R90 ;  /* 0x0000000200287825 */ /* 0x001fca00078e025a */
[----:B------:R0:W2:Y:S01]  /*10ac0*/  @!P5 LDG.E.U16 R58, desc[UR6][R40.64] ;  /* 0x00000006283ad981 */ /* 0x0000a2000c1e1500 */
[----:B------:R-:W-:Y:S01]  /*10ad0*/  VIADD R0, R5, 0xffffff86 ;  /* 0xffffff8605007836 */ /* 0x000fe20000000000 */
[----:B------:R-:W-:-:S04]  /*10ae0*/  PRMT R54, RZ, 0x7610, R54 ;  /* 0x00007610ff367816 */ /* 0x000fc80000000036 */
[----:B------:R-:W-:Y:S01]  /*10af0*/  ISETP.GE.U32.AND P5, PT, R0, 0x7fffff07, PT ;  /* 0x7fffff070000780c */ /* 0x000fe20003fa6070 */
[----:B------:R-:W-:Y:S01]  /*10b00*/  IMAD R0, R2, 0x71, RZ ;  /* 0x0000007102007824 */ /* 0x000fe200078e02ff */
[----:B------:R0:W-:Y:S03]  /*10b10*/  STL.64 [R1+0x198], R40 ;  /* 0x0001982801007387 */ /* 0x0001e60000100a00 */
[----:B0-----:R-:W-:-:S05]  /*10b20*/  IMAD.WIDE R40, R0, 0x2, R90 ;  /* 0x0000000200287825 */ /* 0x001fca00078e025a */
[----:B------:R0:W3:Y:S01]  /*10b30*/  @!P0 LDG.E.U16 R54, desc[UR6][R40.64] ;  /* 0x0000000628368981 */ /* 0x0000e2000c1e1500 */
[----:B------:R-:W-:-:S03]  /*10b40*/  PRMT R53, RZ, 0x7610, R53 ;  /* 0x00007610ff357816 */ /* 0x000fc60000000035 */
[----:B------:R1:W-:Y:S04]  /*10b50*/  STL.64 [R1+0x190], R38 ;  /* 0x0001902601007387 */ /* 0x0003e80000100a00 */
[----:B------:R0:W-:Y:S01]  /*10b60*/  STL.64 [R1+0x188], R36 ;  /* 0x0001882401007387 */ /* 0x0001e20000100a00 */
[----:B------:R-:W-:Y:S01]  /*10b70*/  PRMT R52, RZ, 0x7610, R52 ;  /* 0x00007610ff347816 */ /* 0x000fe20000000034 */
[----:B-1----:R-:W-:-:S04]  /*10b80*/  IMAD.WIDE R38, R0, 0x2, R88 ;  /* 0x0000000200267825 */ /* 0x002fc800078e0258 */
[----:B0-----:R-:W-:Y:S01]  /*10b90*/  IMAD.WIDE R36, R0, 0x2, R86 ;  /* 0x0000000200247825 */ /* 0x001fe200078e0256 */
[----:B------:R0:W3:Y:S01]  /*10ba0*/  @!P0 LDG.E.U16 R53, desc[UR6][R38.64] ;  /* 0x0000000626358981 */ /* 0x0000e2000c1e1500 */
[----:B------:R-:W-:Y:S02]  /*10bb0*/  PRMT R30, RZ, 0x7610, R30 ;  /* 0x00007610ff1e7816 */ /* 0x000fe4000000001e */
[----:B------:R-:W-:Y:S01]  /*10bc0*/  IMAD.MOV.U32 R43, RZ, RZ, R75 ;  /* 0x000000ffff2b7224 */ /* 0x000fe200078e004b */
[----:B------:R1:W3:Y:S01]  /*10bd0*/  @!P0 LDG.E.U16 R52, desc[UR6][R36.64] ;  /* 0x0000000624348981 */ /* 0x0002e2000c1e1500 */
[----:B------:R-:W-:Y:S01]  /*10be0*/  IMAD.MOV.U32 R42, RZ, RZ, R74 ;  /* 0x000000ffff2a7224 */ /* 0x000fe200078e004a */
[----:B------:R-:W-:Y:S02]  /*10bf0*/  PRMT R27, RZ, 0x7610, R27 ;  /* 0x00007610ff1b7816 */ /* 0x000fe4000000001b */
[----:B------:R-:W-:Y:S01]  /*10c00*/  PRMT R26, RZ, 0x7610, R26 ;  /* 0x00007610ff1a7816 */ /* 0x000fe2000000001a */
[----:B--2---:R-:W-:Y:S04]  /*10c10*/  STL [R1+0x2544], R58 ;  /* 0x0025443a01007387 */ /* 0x004fe80000100800 */
[----:B------:R-:W-:Y:S04]  /*10c20*/  STL.64 [R1+0x180], R34 ;  /* 0x0001802201007387 */ /* 0x000fe80000100a00 */
[----:B----4-:R-:W-:Y:S04]  /*10c30*/  STL [R1+0x2548], R57 ;  /* 0x0025483901007387 */ /* 0x010fe80000100800 */
[----:B------:R-:W-:Y:S04]  /*10c40*/  STL [R1+0x254c], R56 ;  /* 0x00254c3801007387 */ /* 0x000fe80000100800 */
[----:B------:R-:W-:Y:S04]  /*10c50*/  STL [R1+0x2550], R55 ;  /* 0x0025503701007387 */ /* 0x000fe80000100800 */
[----:B------:R-:W-:Y:S04]  /*10c60*/  STL [R1+0x4], R31 ;  /* 0x0000041f01007387 */ /* 0x000fe80000100800 */
[----:B------:R2:W-:Y:S04]  /*10c70*/  STL.64 [R1+0x98], R40 ;  /* 0x0000982801007387 */ /* 0x0005e80000100a00 */
[----:B------:R0:W-:Y:S04]  /*10c80*/  STL.64 [R1+0x90], R38 ;  /* 0x0000902601007387 */ /* 0x0001e80000100a00 */
[----:B------:R1:W-:Y:S01]  /*10c90*/  STL.64 [R1+0x88], R36 ;  /* 0x0000882401007387 */ /* 0x0003e20000100a00 */
[----:B--2---:R-:W-:-:S02]  /*10ca0*/  IMAD.MOV.U32 R41, RZ, RZ, R73 ;  /* 0x000000ffff297224 */ /* 0x004fc400078e0049 */
[----:B0-----:R-:W-:Y:S02]  /*10cb0*/  IMAD.MOV.U32 R39, RZ, RZ, R68 ;  /* 0x000000ffff277224 */ /* 0x001fe400078e0044 */
[----:B------:R-:W-:Y:S02]  /*10cc0*/  IMAD R68, R2, 0x79, RZ ;  /* 0x0000007902447824 */ /* 0x000fe400078e02ff */
[----:B------:R-:W-:Y:S02]  /*10cd0*/  IMAD.MOV.U32 R40, RZ, RZ, R72 ;  /* 0x000000ffff287224 */ /* 0x000fe400078e0048 */
[----:B------:R-:W-:-:S04]  /*10ce0*/  IMAD.WIDE R72, R68, 0x2, R88 ;  /* 0x0000000244487825 */ /* 0x000fc800078e0258 */
[----:B-1----:R-:W-:Y:S01]  /*10cf0*/  IMAD.MOV.U32 R36, RZ, RZ, R71 ;  /* 0x000000ffff247224 */ /* 0x002fe200078e0047 */
[----:B------:R-:W2:Y:S01]  /*10d00*/  @!P5 LDG.E.U16 R30, desc[UR6][R72.64] ;  /* 0x00000006481ed981 */ /* 0x000ea2000c1e1500 */
[----:B------:R-:W-:Y:S02]  /*10d10*/  IMAD.MOV.U32 R37, RZ, RZ, R70 ;  /* 0x000000ffff257224 */ /* 0x000fe400078e0046 */
[----:B------:R-:W-:Y:S02]  /*10d20*/  IMAD.MOV.U32 R38, RZ, RZ, R69 ;  /* 0x000000ffff267224 */ /* 0x000fe400078e0045 */
[----:B------:R-:W-:-:S04]  /*10d30*/  IMAD.WIDE R74, R68, 0x2, R90 ;  /* 0x00000002444a7825 */ /* 0x000fc800078e025a */
[----:B------:R-:W-:-:S04]  /*10d40*/  IMAD.WIDE R70, R68, 0x2, R86 ;  /* 0x0000000244467825 */ /* 0x000fc800078e0256 */
[--C-:B------:R-:W-:Y:S01]  /*10d50*/  IMAD.WIDE R68, R68, 0x2, R84.reuse ;  /* 0x0000000244447825 */ /* 0x100fe200078e0254 */
[----:B------:R-:W4:Y:S04]  /*10d60*/  @!P5 LDG.E.U16 R27, desc[UR6][R70.64] ;  /* 0x00000006461bd981 */ /* 0x000f28000c1e1500 */
[----:B------:R-:W4:Y:S01]  /*10d70*/  @!P5 LDG.E.U16 R26, desc[UR6][R68.64] ;  /* 0x00000006441ad981 */ /* 0x000f22000c1e1500 */
[----:B------:R-:W-:-:S03]  /*10d80*/  IMAD.WIDE R34, R0, 0x2, R84 ;  /* 0x0000000200227825 */ /* 0x000fc600078e0254 */
[----:B---3--:R-:W-:Y:S04]  /*10d90*/  STL [R1+0x2554], R54 ;  /* 0x0025543601007387 */ /* 0x008fe80000100800 */
[----:B------:R-:W-:Y:S04]  /*10da0*/  STL.64 [R1+0x80], R34 ;  /* 0x0000802201007387 */ /* 0x000fe80000100a00 */
[----:B------:R-:W-:Y:S04]  /*10db0*/  STL [R1+0x2130], R74 ;  /* 0x0021304a01007387 */ /* 0x000fe80000100800 */
[----:B------:R-:W-:Y:S04]  /*10dc0*/  STL [R1+0x227c], R74 ;  /* 0x00227c4a01007387 */ /* 0x000fe80000100800 */
[----:B------:R-:W-:Y:S04]  /*10dd0*/  STL [R1+0x212c], R75 ;  /* 0x00212c4b01007387 */ /* 0x000fe80000100800 */
[----:B------:R-:W-:Y:S04]  /*10de0*/  STL [R1+0x2204], R75 ;  /* 0x0022044b01007387 */ /* 0x000fe80000100800 */
[----:B------:R-:W-:Y:S04]  /*10df0*/  STL.64 [R1+0x23b8], R74 ;  /* 0x0023b84a01007387 */ /* 0x000fe80000100a00 */
[----:B------:R-:W-:Y:S04]  /*10e00*/  STL [R1+0x240c], R75 ;  /* 0x00240c4b01007387 */ /* 0x000fe80000100800 */
[----:B------:R-:W-:Y:S01]  /*10e10*/  STL.64 [R1+0x24a8], R74 ;  /* 0x0024a84a01007387 */ /* 0x000fe20000100a00 */
[----:B------:R-:W-:-:S03]  /*10e20*/  PRMT R51, RZ, 0x7610, R51 ;  /* 0x00007610ff337816 */ /* 0x000fc60000000033 */
[----:B------:R-:W-:Y:S04]  /*10e30*/  STL [R1+0x2138], R72 ;  /* 0x0021384801007387 */ /* 0x000fe80000100800 */
[----:B------:R-:W-:Y:S01]  /*10e40*/  STL [R1+0x229c], R72 ;  /* 0x00229c4801007387 */ /* 0x000fe20000100800 */
[----:B------:R-:W-:-:S03]  /*10e50*/  VIADD R0, R5, 0xffffffa5 ;  /* 0xffffffa505007836 */ /* 0x000fc60000000000 */
[----:B------:R-:W-:Y:S04]  /*10e60*/  STL [R1+0x24f4], R72 ;  /* 0x0024f44801007387 */ /* 0x000fe80000100800 */
[----:B------:R-:W-:Y:S04]  /*10e70*/  STL [R1+0x2134], R73 ;  /* 0x0021344901007387 */ /* 0x000fe80000100800 */
[----:B------:R-:W-:Y:S04]  /*10e80*/  STL [R1+0x228c], R73 ;  /* 0x00228c4901007387 */ /* 0x000fe80000100800 */
[----:B------:R-:W-:Y:S01]  /*10e90*/  STL [R1+0x2140], R70 ;  /* 0x0021404601007387 */ /* 0x000fe20000100800 */
[----:B------:R-:W-:-:S03]  /*10ea0*/  PRMT R80, RZ, 0x7610, R80 ;  /* 0x00007610ff507816 */ /* 0x000fc60000000050 */
[----:B------:R-:W-:Y:S04]  /*10eb0*/  STL [R1+0x22bc], R70 ;  /* 0x0022bc4601007387 */ /* 0x000fe80000100800 */
[----:B------:R-:W-:Y:S04]  /*10ec0*/  STL [R1+0x239c], R70 ;  /* 0x00239c4601007387 */ /* 0x000fe80000100800 */
[----:B------:R-:W-:Y:S04]  /*10ed0*/  STL [R1+0x213c], R71 ;  /* 0x00213c4701007387 */ /* 0x000fe80000100800 */
[----:B------:R0:W3:Y:S01]  /*10ee0*/  @!P0 LDG.E.U16 R51, desc[UR6][R34.64] ;  /* 0x0000000622338981 */ /* 0x0000e2000c1e1500 */
[----:B------:R-:W-:Y:S01]  /*10ef0*/  ISETP.GE.U32.AND P0, PT, R0, 0x7fffff26, PT ;  /* 0x7fffff260000780c */ /* 0x000fe20003f06070 */
[----:B------:R-:W-:-:S02]  /*10f00*/  VIADD R0, R5, 0xffffff9d ;  /* 0xffffff9d05007836 */ /* 0x000fc40000000000 */
[----:B------:R-:W-:Y:S04]  /*10f10*/  STL [R1+0x22ac], R71 ;  /* 0x0022ac4701007387 */ /* 0x000fe80000100800 */
[----:B------:R-:W-:Y:S04]  /*10f20*/  STL [R1+0x23a0], R71 ;  /* 0x0023a04701007387 */ /* 0x000fe80000100800 */
[----:B------:R-:W-:Y:S04]  /*10f30*/  STL [R1+0x2148], R68 ;  /* 0x0021484401007387 */ /* 0x000fe80000100800 */
[----:B------:R-:W-:Y:S04]  /*10f40*/  STL [R1+0x22dc], R68 ;  /* 0x0022dc4401007387 */ /* 0x000fe80000100800 */
[----:B------:R-:W-:Y:S04]  /*10f50*/  STL [R1+0x22e0], R68 ;  /* 0x0022e04401007387 */ /* 0x000fe80000100800 */
[----:B------:R-:W-:Y:S04]  /*10f60*/  STL [R1+0x2144], R69 ;  /* 0x0021444501007387 */ /* 0x000fe80000100800 */
[----:B------:R-:W3:Y:S01]  /*10f70*/  @!P5 LDG.E.U16 R80, desc[UR6][R74.64] ;  /* 0x000000064a50d981 */ /* 0x000ee2000c1e1500 */
[----:B------:R-:W-:Y:S01]  /*10f80*/  ISETP.GE.U32.AND P5, PT, R0, 0x7fffff1e, PT ;  /* 0x7fffff1e0000780c */ /* 0x000fe20003fa6070 */
[----:B------:R-:W-:-:S02]  /*10f90*/  IMAD R0, R2, 0x5a, RZ ;  /* 0x0000005a02007824 */ /* 0x000fc400078e02ff */
[----:B------:R-:W-:Y:S04]  /*10fa0*/  STL [R1+0x22cc], R69 ;  /* 0x0022cc4501007387 */ /* 0x000fe80000100800 */
[----:B------:R-:W-:Y:S01]  /*10fb0*/  STL.64 [R1+0x23c0], R68 ;  /* 0x0023c04401007387 */ /* 0x000fe20000100a00 */
[----:B------:R-:W-:Y:S02]  /*10fc0*/  PRMT R24, RZ, 0x7610, R24 ;  /* 0x00007610ff187816 */ /* 0x000fe40000000018 */
[----:B------:R-:W-:Y:S01]  /*10fd0*/  PRMT R25, RZ, 0x7610, R25 ;  /* 0x00007610ff197816 */ /* 0x000fe20000000019 */
[----:B--2---:R1:W-:Y:S04]  /*10fe0*/  STL [R1+0x114], R30 ;  /* 0x0001141e01007387 */ /* 0x0043e80000100800 */
[----:B------:R-:W-:Y:S01]  /*10ff0*/  STL [R1+0x24f8], R69 ;  /* 0x0024f84501007387 */ /* 0x000fe20000100800 */
[----:B-1----:R-:W-:-:S03]  /*11000*/  IMAD.WIDE R30, R0, 0x2, R86 ;  /* 0x00000002001e7825 */ /* 0x002fc600078e0256 */
[----:B----4-:R-:W-:Y:S04]  /*11010*/  STL [R1+0x110], R27 ;  /* 0x0001101b01007387 */ /* 0x010fe80000100800 */
[----:B------:R1:W-:Y:S04]  /*11020*/  STL [R1+0x10c], R26 ;  /* 0x00010c1a01007387 */ /* 0x0003e80000100800 */
[----:B------:R-:W2:Y:S01]  /*11030*/  @!P0 LDG.E.U16 R25, desc[UR6][R30.64] ;  /* 0x000000061e198981 */ /* 0x000ea2000c1e1500 */
[----:B-1----:R-:W-:-:S05]  /*11040*/  IMAD.WIDE R26, R0, 0x2, R84 ;  /* 0x00000002001a7825 */ /* 0x002fca00078e0254 */
[----:B------:R1:W4:Y:S01]  /*11050*/  @!P0 LDG.E.U16 R24, desc[UR6][R26.64] ;  /* 0x000000061a188981 */ /* 0x000322000c1e1500 */
[----:B0-----:R-:W-:Y:S02]  /*11060*/  IMAD.MOV.U32 R35, RZ, RZ, R40 ;  /* 0x000000ffff237224 */ /* 0x001fe400078e0028 */
[----:B------:R-:W-:Y:S02]  /*11070*/  IMAD.MOV.U32 R34, RZ, RZ, R41 ;  /* 0x000000ffff227224 */ /* 0x000fe400078e0029 */
[----:B------:R-:W-:Y:S02]  /*11080*/  IMAD.MOV.U32 R40, RZ, RZ, R42 ;  /* 0x000000ffff287224 */ /* 0x000fe400078e002a */
[----:B------:R-:W-:Y:S02]  /*11090*/  IMAD.MOV.U32 R41, RZ, RZ, R43 ;  /* 0x000000ffff297224 */ /* 0x000fe400078e002b */
[----:B------:R-:W-:Y:S01]  /*110a0*/  IMAD.MOV.U32 R42, RZ, RZ, R44 ;  /* 0x000000ffff2a7224 */ /* 0x000fe200078e002c */
[----:B------:R-:W-:Y:S01]  /*110b0*/  PRMT R59, RZ, 0x7610, R59 ;  /* 0x00007610ff3b7816 */ /* 0x000fe2000000003b */
[----:B------:R-:W-:Y:S01]  /*110c0*/  IMAD.MOV.U32 R44, RZ, RZ, R61 ;  /* 0x000000ffff2c7224 */ /* 0x000fe200078e003d */
[----:B------:R-:W-:Y:S01]  /*110d0*/  PRMT R33, RZ, 0x7610, R33 ;  /* 0x00007610ff217816 */ /* 0x000fe20000000021 */
[----:B------:R-:W-:-:S02]  /*110e0*/  IMAD.MOV.U32 R43, RZ, RZ, R60 ;  /* 0x000000ffff2b7224 */ /* 0x000fc400078e003c */
[----:B------:R-:W-:-:S04]  /*110f0*/  IMAD.WIDE R60, R0, 0x2, R90 ;  /* 0x00000002003c7825 */ /* 0x000fc800078e025a */
[----:B------:R-:W-:Y:S01]  /*11100*/  IMAD.WIDE R56, R0, 0x2, R88 ;  /* 0x0000000200387825 */ /* 0x000fe200078e0258 */
[----:B------:R0:W-:Y:S03]  /*11110*/  STL.64 [R1+0x378], R60 ;  /* 0x0003783c01007387 */ /* 0x0001e60000100a00 */
[----:B------:R-:W-:Y:S01]  /*11120*/  VIADD R0, R5, 0xffffff95 ;  /* 0xffffff9505007836 */ /* 0x000fe20000000000 */
[----:B------:R-:W-:Y:S04]  /*11130*/  STL.64 [R1+0x370], R56 ;  /* 0x0003703801007387 */ /* 0x000fe80000100a00 */
[----:B------:R-:W3:Y:S04]  /*11140*/  @!P0 LDG.E.U16 R59, desc[UR6][R60.64] ;  /* 0x000000063c3b8981 */ /* 0x000ee8000c1e1500 */
[----:B------:R1:W3:Y:S01]  /*11150*/  @!P0 LDG.E.U16 R33, desc[UR6][R56.64] ;  /* 0x0000000638218981 */ /* 0x0002e2000c1e1500 */
[----:B------:R-:W-:Y:S01]  /*11160*/  ISETP.GE.U32.AND P0, PT, R0, 0x7fffff16, PT ;  /* 0x7fffff160000780c */ /* 0x000fe20003f06070 */
[----:B------:R-:W-:-:S02]  /*11170*/  IMAD R0, R2, 0x62, RZ ;  /* 0x0000006202007824 */ /* 0x000fc400078e02ff */
[----:B0-----:R-:W3:Y:S01]  /*11180*/  LDL.LU.64 R60, [R1+0x25b8] ;  /* 0x0025b800013c7983 */ /* 0x001ee20000300a00 */
[----:B------:R-:W-:-:S03]  /*11190*/  PRMT R22, RZ, 0x7610, R22 ;  /* 0x00007610ff167816 */ /* 0x000fc60000000016 */
[----:B------:R-:W-:Y:S01]  /*111a0*/  STL.64 [R1+0x368], R30 ;  /* 0x0003681e01007387 */ /* 0x000fe20000100a00 */
[----:B------:R-:W-:-:S03]  /*111b0*/  PRMT R23, RZ, 0x7610, R23 ;  /* 0x00007610ff177816 */ /* 0x000fc60000000017 */
[----:B------:R1:W-:Y:S02]  /*111c0*/  STL.64 [R1+0x360], R26 ;  /* 0x0003601a01007387 */ /* 0x0003e40000100a00 */
[----:B-1----:R-:W-:-:S05]  /*111d0*/  IMAD.WIDE R26, R0, 0x2, R86 ;  /* 0x00000002001a7825 */ /* 0x002fca00078e0256 */
[----:B------:R-:W3:Y:S04]  /*111e0*/  @!P5 LDG.E.U16 R23, desc[UR6][R26.64] ;  /* 0x000000061a17d981 */ /* 0x000ee8000c1e1500 */
[----:B----4-:R-:W-:Y:S04]  /*111f0*/  STL [R1+0x14c], R24 ;  /* 0x00014c1801007387 */ /* 0x010fe80000100800 */
[----:B--2---:R0:W-:Y:S02]  /*11200*/  STL [R1+0x150], R25 ;  /* 0x0001501901007387 */ /* 0x0041e40000100800 */
[----:B0-----:R-:W-:-:S05]  /*11210*/  IMAD.WIDE R24, R0, 0x2, R84 ;  /* 0x0000000200187825 */ /* 0x001fca00078e0254 */
[----:B------:R-:W2:Y:S01]  /*11220*/  @!P5 LDG.E.U16 R22, desc[UR6][R24.64] ;  /* 0x000000061816d981 */ /* 0x000ea2000c1e1500 */
[----:B------:R-:W-:Y:S01]  /*11230*/  PRMT R32, RZ, 0x7610, R32 ;  /* 0x00007610ff207816 */ /* 0x000fe20000000020 */
[----:B------:R-:W-:Y:S01]  /*11240*/  IMAD.WIDE R56, R0, 0x2, R90 ;  /* 0x0000000200387825 */ /* 0x000fe200078e025a */
[----:B------:R-:W-:-:S03]  /*11250*/  PRMT R29, RZ, 0x7610, R29 ;  /* 0x00007610ff1d7816 */ /* 0x000fc6000000001d */
[----:B------:R-:W-:Y:S01]  /*11260*/  IMAD.WIDE R30, R0, 0x2, R88 ;  /* 0x00000002001e7825 */ /* 0x000fe200078e0258 */
[----:B------:R0:W4:Y:S03]  /*11270*/  @!P5 LDG.E.U16 R32, desc[UR6][R56.64] ;  /* 0x000000063820d981 */ /* 0x000126000c1e1500 */
[----:B------:R-:W-:Y:S01]  /*11280*/  VIADD R0, R5, 0xffffff8d ;  /* 0xffffff8d05007836 */ /* 0x000fe20000000000 */
[----:B------:R0:W-:Y:S04]  /*11290*/  STL.64 [R1+0x278], R56 ;  /* 0x0002783801007387 */ /* 0x0001e80000100a00 */
[----:B------:R1:W4:Y:S01]  /*112a0*/  @!P5 LDG.E.U16 R29, desc[UR6][R30.64] ;  /* 0x000000061e1dd981 */ /* 0x000322000c1e1500 */
[----:B------:R-:W-:Y:S01]  /*112b0*/  ISETP.GE.U32.AND P5, PT, R0, 0x7fffff0e, PT ;  /* 0x7fffff0e0000780c */ /* 0x000fe20003fa6070 */
[----:B------:R-:W-:-:S02]  /*112c0*/  IMAD R0, R2, 0x6a, RZ ;  /* 0x0000006a02007824 */ /* 0x000fc400078e02ff */
[----:B------:R-:W-:Y:S01]  /*112d0*/  STL.64 [R1+0x270], R30 ;  /* 0x0002701e01007387 */ /* 0x000fe20000100a00 */
[----:B------:R-:W-:-:S03]  /*112e0*/  PRMT R69, RZ, 0x7610, R69 ;  /* 0x00007610ff457816 */ /* 0x000fc60000000045 */
[----:B------:R1:W-:Y:S01]  /*112f0*/  STL.64 [R1+0x268], R26 ;  /* 0x0002681a01007387 */ /* 0x0003e20000100a00 */
[----:B------:R-:W-:Y:S01]  /*11300*/  PRMT R72, RZ, 0x7610, R72 ;  /* 0x00007610ff487816 */ /* 0x000fe20000000048 */
[----:B0-----:R-:W0:Y:S02]  /*11310*/  LDC R56, c[0x0][0x3b0] ;  /* 0x0000ec00ff387b82 */ /* 0x001e240000000800 */
[----:B------:R3:W-:Y:S01]  /*11320*/  STL.64 [R1+0x260], R24 ;  /* 0x0002601801007387 */ /* 0x0007e20000100a00 */
[----:B------:R-:W-:-:S03]  /*11330*/  PRMT R76, RZ, 0x7610, R76 ;  /* 0x00007610ff4c7816 */ /* 0x000fc6000000004c */
[----:B---3--:R3:W-:Y:S01]  /*11340*/  STL [R1+0x158], R59 ;  /* 0x0001583b01007387 */ /* 0x0087e20000100800 */
[----:B------:R-:W-:-:S03]  /*11350*/  PRMT R28, RZ, 0x7610, R28 ;  /* 0x00007610ff1c7816 */ /* 0x000fc6000000001c */
[----:B------:R-:W-:Y:S01]  /*11360*/  STL [R1+0x154], R33 ;  /* 0x0001542101007387 */ /* 0x000fe20000100800 */
[----:B-1----:R-:W-:-:S04]  /*11370*/  IMAD.WIDE R26, R0, 0x2, R88 ;  /* 0x00000002001a7825 */ /* 0x002fc800078e0258 */
[C---:B------:R-:W-:Y:S01]  /*11380*/  IMAD.WIDE R24, R0.reuse, 0x2, R86 ;  /* 0x0000000200187825 */ /* 0x040fe200078e0256 */
[----:B------:R-:W4:Y:S01]  /*11390*/  @!P0 LDG.E.U16 R69, desc[UR6][R26.64] ;  /* 0x000000061a458981 */ /* 0x000f22000c1e1500 */
[----:B------:R-:W-:Y:S01]  /*113a0*/  PRMT R77, RZ, 0x7610, R77 ;  /* 0x00007610ff4d7816 */ /* 0x000fe2000000004d */
[----:B---3--:R-:W1:Y:S01]  /*113b0*/  LDC R59, c[0x0][0x3b0] ;  /* 0x0000ec00ff3b7b82 */ /* 0x008e620000000800 */
[C---:B------:R-:W-:Y:S01]  /*113c0*/  IMAD.WIDE R30, R0.reuse, 0x2, R90 ;  /* 0x00000002001e7825 */ /* 0x040fe200078e025a */
[----:B------:R-:W3:Y:S04]  /*113d0*/  @!P0 LDG.E.U16 R72, desc[UR6][R24.64] ;  /* 0x0000000618488981 */ /* 0x000ee8000c1e1500 */
[----:B------:R-:W3:Y:S04]  /*113e0*/  @!P0 LDG.E.U16 R28, desc[UR6][R30.64] ;  /* 0x000000061e1c8981 */ /* 0x000ee8000c1e1500 */
[----:B--2---:R-:W-:Y:S04]  /*113f0*/  STL [R1+0x13c], R22 ;  /* 0x00013c1601007387 */ /* 0x004fe80000100800 */
[----:B------:R2:W-:Y:S02]  /*11400*/  STL [R1+0x140], R23 ;  /* 0x0001401701007387 */ /* 0x0005e40000100800 */
[----:B--2---:R-:W-:-:S05]  /*11410*/  IMAD.WIDE R22, R0, 0x2, R84 ;  /* 0x0000000200167825 */ /* 0x004fca00078e0254 */
[----:B------:R2:W2:Y:S01]  /*11420*/  @!P0 LDG.E.U16 R76, desc[UR6][R22.64] ;  /* 0x00000006164c8981 */ /* 0x0004a2000c1e1500 */
[----:B------:R-:W-:-:S03]  /*11430*/  VIADD R0, R5, 0xffffffb2 ;  /* 0xffffffb205007836 */ /* 0x000fc60000000000 */
[----:B------:R-:W-:Y:S04]  /*11440*/  STL.64 [R1+0x178], R30 ;  /* 0x0001781e01007387 */ /* 0x000fe80000100a00 */
[----:B----4-:R-:W-:Y:S01]  /*11450*/  STL [R1+0x148], R32 ;  /* 0x0001482001007387 */ /* 0x010fe20000100800 */
[----:B------:R-:W-:-:S03]  /*11460*/  ISETP.GE.U32.AND P0, PT, R0, 0x7fffff33, PT ;  /* 0x7fffff330000780c */ /* 0x000fc60003f06070 */
[----:B------:R4:W-:Y:S01]  /*11470*/  STL.64 [R1+0x170], R26 ;  /* 0x0001701a01007387 */ /* 0x0009e20000100a00 */
[----:B------:R-:W-:-:S03]  /*11480*/  IMAD R0, R2, 0x72, RZ ;  /* 0x0000007202007824 */ /* 0x000fc600078e02ff */
[----:B------:R-:W-:Y:S04]  /*11490*/  STL [R1+0x144], R29 ;  /* 0x0001441d01007387 */ /* 0x000fe80000100800 */
[----:B------:R0:W-:Y:S04]  /*114a0*/  STL.64 [R1+0x168], R24 ;  /* 0x0001681801007387 */ /* 0x0001e80000100a00 */
[----:B------:R2:W-:Y:S04]  /*114b0*/  STL.64 [R1+0x160], R22 ;  /* 0x0001601601007387 */ /* 0x0005e80000100a00 */
[----:B------:R-:W-:Y:S04]  /*114c0*/  STL [R1+0x24fc], R69 ;  /* 0x0024fc4501007387 */ /* 0x000fe80000100800 */
[----:B---3--:R-:W-:Y:S01]  /*114d0*/  STL [R1+0x2500], R72 ;  /* 0x0025004801007387 */ /* 0x008fe20000100800 */
[----:B------:R-:W-:Y:S01]  /*114e0*/  PRMT R78, RZ, 0x7610, R78 ;  /* 0x00007610ff4e7816 */ /* 0x000fe2000000004e */
[----:B----4-:R-:W-:Y:S01]  /*114f0*/  IMAD.WIDE R26, R0, 0x2, R88 ;  /* 0x00000002001a7825 */ /* 0x010fe200078e0258 */
[----:B------:R-:W-:-:S02]  /*11500*/  PRMT R82, RZ, 0x7610, R82 ;  /* 0x00007610ff527816 */ /* 0x000fc40000000052 */
[----:B------:R-:W-:Y:S01]  /*11510*/  PRMT R93, RZ, 0x7610, R93 ;  /* 0x00007610ff5d7816 */ /* 0x000fe2000000005d */
[C---:B0-----:R-:W-:Y:S01]  /*11520*/  IMAD.WIDE R24, R0.reuse, 0x2, R86 ;  /* 0x0000000200187825 */ /* 0x041fe200078e0256 */
[----:B------:R-:W3:Y:S03]  /*11530*/  @!P5 LDG.E.U16 R78, desc[UR6][R26.64] ;  /* 0x000000061a4ed981 */ /* 0x000ee6000c1e1500 */
[C---:B--2---:R-:W-:Y:S01]  /*11540*/  IMAD.WIDE R22, R0.reuse, 0x2, R84 ;  /* 0x0000000200167825 */ /* 0x044fe200078e0254 */
[----:B------:R-:W2:Y:S04]  /*11550*/  @!P5 LDG.E.U16 R82, desc[UR6][R24.64] ;  /* 0x000000061852d981 */ /* 0x000ea8000c1e1500 */
[----:B------:R-:W4:Y:S04]  /*11560*/  @!P5 LDG.E.U16 R93, desc[UR6][R22.64] ;  /* 0x00000006165dd981 */ /* 0x000f28000c1e1500 */
[----:B------:R-:W-:Y:S04]  /*11570*/  STL [R1+0x2504], R76 ;  /* 0x0025044c01007387 */ /* 0x000fe80000100800 */
[----:B------:R0:W-:Y:S02]  /*11580*/  STL [R1+0x138], R28 ;  /* 0x0001381c01007387 */ /* 0x0001e40000100800 */
[----:B0-----:R-:W-:-:S05]  /*11590*/  IMAD.WIDE R28, R0, 0x2, R90 ;  /* 0x00000002001c7825 */ /* 0x001fca00078e025a */
[----:B------:R0:W2:Y:S01]  /*115a0*/  @!P5 LDG.E.U16 R77, desc[UR6][R28.64] ;  /* 0x000000061c4dd981 */ /* 0x0000a2000c1e1500 */
[----:B------:R-:W-:-:S03]  /*115b0*/  VIADD R0, R5, 0xffffff85 ;  /* 0xffffff8505007836 */ /* 0x000fc60000000000 */
[----:B------:R0:W-:Y:S02]  /*115c0*/  STL.64 [R1+0x78], R28 ;  /* 0x0000781c01007387 */ /* 0x0001e40000100a00 */
[----:B------:R-:W-:Y:S02]  /*115d0*/  ISETP.GE.U32.AND P5, PT, R0, 0x7fffff06, PT ;  /* 0x7fffff060000780c */ /* 0x000fe40003fa6070 */
[----:B------:R1:W-:Y:S01]  /*115e0*/  STL.64 [R1+0x70], R26 ;  /* 0x0000701a01007387 */ /* 0x0003e20000100a00 */
[----:B------:R-:W-:Y:S01]  /*115f0*/  PRMT R3, RZ, 0x7610, R3 ;  /* 0x00007610ff037816 */ /* 0x000fe20000000003 */
[----:B0-----:R-:W-:Y:S02]  /*11600*/  IMAD.MOV.U32 R28, RZ, RZ, R60 ;  /* 0x000000ffff1c7224 */ /* 0x001fe400078e003c */
[----:B-1----:R-:W-:Y:S02]  /*11610*/  IMAD.MOV.U32 R26, RZ, RZ, R34 ;  /* 0x000000ffff1a7224 */ /* 0x002fe400078e0022 */
[----:B------:R-:W-:-:S02]  /*11620*/  IMAD.MOV.U32 R34, RZ, RZ, R35 ;  /* 0x000000ffff227224 */ /* 0x000fc400078e0023 */
[----:B------:R-:W-:Y:S02]  /*11630*/  IMAD.MOV.U32 R35, RZ, RZ, R36 ;  /* 0x000000ffff237224 */ /* 0x000fe400078e0024 */
[----:B------:R-:W-:Y:S02]  /*11640*/  IMAD.MOV.U32 R36, RZ, RZ, R37 ;  /* 0x000000ffff247224 */ /* 0x000fe400078e0025 */
[----:B------:R-:W-:Y:S02]  /*11650*/  IMAD R60, R2, 0x7a, RZ ;  /* 0x0000007a023c7824 */ /* 0x000fe400078e02ff */
[----:B------:R-:W-:Y:S02]  /*11660*/  IMAD.MOV.U32 R37, RZ, RZ, R38 ;  /* 0x000000ffff257224 */ /* 0x000fe400078e0026 */
[----:B------:R-:W-:Y:S02]  /*11670*/  IMAD.MOV.U32 R38, RZ, RZ, R39 ;  /* 0x000000ffff267224 */ /* 0x000fe400078e0027 */
[----:B------:R-:W-:-:S02]  /*11680*/  IMAD.MOV.U32 R39, RZ, RZ, R67 ;  /* 0x000000ffff277224 */ /* 0x000fc400078e0043 */
[----:B------:R-:W-:Y:S02]  /*11690*/  IMAD.MOV.U32 R29, RZ, RZ, R66 ;  /* 0x000000ffff1d7224 */ /* 0x000fe400078e0042 */
[----:B------:R-:W-:Y:S01]  /*116a0*/  IMAD.WIDE R66, R60, 0x2, R90 ;  /* 0x000000023c427825 */ /* 0x000fe200078e025a */
[----:B------:R-:W-:-:S04]  /*116b0*/  PRMT R6, RZ, 0x7610, R6 ;  /* 0x00007610ff067816 */ /* 0x000fc80000000006 */
[----:B------:R-:W4:Y:S01]  /*116c0*/  @!P5 LDG.E.U16 R3, desc[UR6][R66.64] ;  /* 0x000000064203d981 */ /* 0x000f22000c1e1500 */
[----:B------:R-:W-:Y:S02]  /*116d0*/  IMAD.MOV.U32 R30, RZ, RZ, R65 ;  /* 0x000000ffff1e7224 */ /* 0x000fe400078e0041 */
[----:B------:R-:W-:Y:S02]  /*116e0*/  IMAD.MOV.U32 R31, RZ, RZ, R64 ;  /* 0x000000ffff1f7224 */ /* 0x000fe400078e0040 */
[----:B------:R-:W-:-:S05]  /*116f0*/  IMAD.WIDE R64, R60, 0x2, R88 ;  /* 0x000000023c407825 */ /* 0x000fca00078e0258 */
[----:B------:R-:W4:Y:S04]  /*11700*/  @!P5 LDG.E.U16 R6, desc[UR6][R64.64] ;  /* 0x000000064006d981 */ /* 0x000f28000c1e1500 */
[----:B------:R0:W-:Y:S04]  /*11710*/  STL.64 [R1+0x68], R24 ;  /* 0x0000681801007387 */ /* 0x0001e80000100a00 */
[----:B--2---:R-:W-:Y:S04]  /*11720*/  STL [R1+0x2508], R77 ;  /* 0x0025084d01007387 */ /* 0x004fe80000100800 */
[----:B------:R-:W-:Y:S04]  /*11730*/  STL.64 [R1+0x60], R22 ;  /* 0x0000601601007387 */ /* 0x000fe80000100a00 */
[----:B---3--:R1:W-:Y:S04]  /*11740*/  STL [R1+0x250c], R78 ;  /* 0x00250c4e01007387 */ /* 0x0083e80000100800 */
[----:B------:R-:W-:Y:S04]  /*11750*/  STL [R1+0x2510], R82 ;  /* 0x0025105201007387 */ /* 0x000fe80000100800 */
[----:B0-----:R-:W2:Y:S04]  /*11760*/  LDL.LU R25, [R1+0x30] ;  /* 0x0000300001197983 */ /* 0x001ea80000300800 */
[----:B----4-:R-:W-:Y:S04]  /*11770*/  STL [R1+0x2514], R93 ;  /* 0x0025145d01007387 */ /* 0x010fe80000100800 */
[----:B------:R-:W2:Y:S01]  /*11780*/  LDL R83, [R1+0xed4] ;  /* 0x000ed40001537983 */ /* 0x000ea20000100800 */
[----:B------:R-:W-:Y:S01]  /*11790*/  IMAD.MOV.U32 R32, RZ, RZ, R63 ;  /* 0x000000ffff207224 */ /* 0x000fe200078e003f */
[----:B------:R-:W-:Y:S01]  /*117a0*/  PRMT R4, RZ, 0x7610, R4 ;  /* 0x00007610ff047816 */ /* 0x000fe20000000004 */
[----:B------:R-:W-:-:S02]  /*117b0*/  IMAD.MOV.U32 R33, RZ, RZ, R62 ;  /* 0x000000ffff217224 */ /* 0x000fc400078e003e */
[----:B------:R-:W-:Y:S01]  /*117c0*/  IMAD.WIDE R62, R60, 0x2, R86 ;  /* 0x000000023c3e7825 */ /* 0x000fe200078e0256 */
[----:B------:R-:W-:-:S04]  /*117d0*/  PRMT R71, RZ, 0x7610, R71 ;  /* 0x00007610ff477816 */ /* 0x000fc80000000047 */
[----:B------:R-:W3:Y:S01]  /*117e0*/  @!P5 LDG.E.U16 R4, desc[UR6][R62.64] ;  /* 0x000000063e04d981 */ /* 0x000ee2000c1e1500 */
[----:B------:R-:W-:-:S03]  /*117f0*/  IMAD.MOV.U32 R27, RZ, RZ, R61 ;  /* 0x000000ffff1b7224 */ /* 0x000fc600078e003d */
[----:B------:R-:W-:Y:S04]  /*11800*/  STL [R1+0x2518], R3 ;  /* 0x0025180301007387 */ /* 0x000fe80000100800 */
[----:B------:R-:W-:Y:S04]  /*11810*/  STL [R1+0x2150], R66 ;  /* 0x0021504201007387 */ /* 0x000fe80000100800 */
[----:B------:R-:W-:Y:S04]  /*11820*/  STL [R1+0x220c], R66 ;  /* 0x00220c4201007387 */ /* 0x000fe80000100800 */
[----:B------:R-:W-:Y:S01]  /*11830*/  STL [R1+0x214c], R67 ;  /* 0x00214c4301007387 */ /* 0x000fe20000100800 */
[----:B------:R-:W-:-:S03]  /*11840*/  IMAD.WIDE R60, R60, 0x2, R84 ;  /* 0x000000023c3c7825 */ /* 0x000fc600078e0254 */
[----:B------:R-:W-:Y:S04]  /*11850*/  STL [R1+0x22e4], R67 ;  /* 0x0022e44301007387 */ /* 0x000fe80000100800 */
[----:B------:R-:W-:Y:S04]  /*11860*/  STL.64 [R1+0x23c8], R66 ;  /* 0x0023c84201007387 */ /* 0x000fe80000100a00 */
[----:B------:R-:W-:Y:S04]  /*11870*/  STL.64 [R1+0x24b0], R66 ;  /* 0x0024b04201007387 */ /* 0x000fe80000100a00 */
[----:B------:R-:W-:Y:S04]  /*11880*/  STL [R1+0x2520], R66 ;  /* 0x0025204201007387 */ /* 0x000fe80000100800 */
[----:B------:R-:W-:Y:S04]  /*11890*/  STL [R1+0x251c], R67 ;  /* 0x00251c4301007387 */ /* 0x000fe80000100800 */
[----:B------:R-:W-:Y:S04]  /*118a0*/  STL [R1+0x2524], R6 ;  /* 0x0025240601007387 */ /* 0x000fe80000100800 */
[----:B------:R-:W-:Y:S04]  /*118b0*/  STL [R1+0x2158], R64 ;  /* 0x0021584001007387 */ /* 0x000fe80000100800 */
[----:B------:R-:W-:Y:S04]  /*118c0*/  STL [R1+0x221c], R64 ;  /* 0x00221c4001007387 */ /* 0x000fe80000100800 */
[----:B------:R-:W-:Y:S04]  /*118d0*/  STL [R1+0x2154], R65 ;  /* 0x0021544101007387 */ /* 0x000fe80000100800 */
[----:B------:R-:W4:Y:S04]  /*118e0*/  @!P5 LDG.E.U16 R71, desc[UR6][R60.64] ;  /* 0x000000063c47d981 */ /* 0x000f28000c1e1500 */
[----:B------:R-:W-:Y:S04]  /*118f0*/  STL [R1+0x2214], R65 ;  /* 0x0022144101007387 */ /* 0x000fe80000100800 */
[----:B------:R-:W-:Y:S01]  /*11900*/  STL.64 [R1+0x23d0], R64 ;  /* 0x0023d04001007387 */ /* 0x000fe20000100a00 */
[----:B------:R-:W-:-:S03]  /*11910*/  IMAD R0, R2, 0x4d, RZ ;  /* 0x0000004d02007824 */ /* 0x000fc600078e02ff */
[----:B------:R-:W-:Y:S04]  /*11920*/  STL [R1+0x2414], R64 ;  /* 0x0024144001007387 */ /* 0x000fe80000100800 */
[----:B------:R-:W-:Y:S04]  /*11930*/  STL [R1+0x2410], R65 ;  /* 0x0024104101007387 */ /* 0x000fe80000100800 */
[----:B------:R0:W-:Y:S01]  /*11940*/  STL.64 [R1+0x24c0], R64 ;  /* 0x0024c04001007387 */ /* 0x0001e20000100a00 */
[----:B------:R-:W-:Y:S01]  /*11950*/  PRMT R81, RZ, 0x7610, R81 ;  /* 0x00007610ff517816 */ /* 0x000fe20000000051 */
[----:B------:R-:W-:Y:S01]  /*11960*/  IMAD.MOV.U32 R79, RZ, RZ, R26 ;  /* 0x000000ffff4f7224 */ /* 0x000fe200078e001a */
[----:B-1----:R-:W-:Y:S01]  /*11970*/  PRMT R78, RZ, 0x7610, R78 ;  /* 0x00007610ff4e7816 */ /* 0x002fe2000000004e */
[----:B------:R-:W-:-:S02]  /*11980*/  IMAD.MOV.U32 R26, RZ, RZ, R40 ;  /* 0x000000ffff1a7224 */ /* 0x000fc400078e0028 */
[C---:B------:R-:W-:Y:S01]  /*11990*/  IMAD.WIDE R22, R0.reuse, 0x2, R90 ;  /* 0x0000000200167825 */ /* 0x040fe200078e025a */
[----:B0-----:R-:W4:Y:S03]  /*119a0*/  LDL.LU R64, [R1+0x2c] ;  /* 0x00002c0001407983 */ /* 0x001f260000300800 */
[----:B------:R-:W-:Y:S01]  /*119b0*/  IMAD.MOV.U32 R40, RZ, RZ, R42 ;  /* 0x000000ffff287224 */ /* 0x000fe200078e002a */
[----:B------:R-:W-:Y:S01]  /*119c0*/  PRMT R75, RZ, 0x7610, R75 ;  /* 0x00007610ff4b7816 */ /* 0x000fe2000000004b */
[----:B------:R-:W-:Y:S01]  /*119d0*/  IMAD.MOV.U32 R42, RZ, RZ, R92 ;  /* 0x000000ffff2a7224 */ /* 0x000fe200078e005c */
[----:B------:R-:W-:Y:S01]  /*119e0*/  PRMT R74, RZ, 0x7610, R74 ;  /* 0x00007610ff4a7816 */ /* 0x000fe2000000004a */
[C---:B------:R-:W-:Y:S01]  /*119f0*/  IMAD.WIDE R92, R0.reuse, 0x2, R86 ;  /* 0x00000002005c7825 */ /* 0x040fe200078e0256 */
[----:B------:R-:W4:Y:S03]  /*11a00*/  @!P0 LDG.E.U16 R81, desc[UR6][R22.64] ;  /* 0x0000000616518981 */ /* 0x000f26000c1e1500 */
[C---:B------:R-:W-:Y:S01]  /*11a10*/  IMAD.WIDE R76, R0.reuse, 0x2, R84 ;  /* 0x00000002004c7825 */ /* 0x040fe200078e0254 */
[----:B------:R0:W4:Y:S04]  /*11a20*/  @!P0 LDG.E.U16 R75, desc[UR6][R92.64] ;  /* 0x000000065c4b8981 */ /* 0x000128000c1e1500 */
[----:B------:R1:W4:Y:S01]  /*11a30*/  @!P0 LDG.E.U16 R74, desc[UR6][R76.64] ;  /* 0x000000064c4a8981 */ /* 0x000322000c1e1500 */
[----:B--2---:R-:W-:Y:S01]  /*11a40*/  SEL R57, R83, R25, !P1 ;  /* 0x0000001953397207 */ /* 0x004fe20004800000 */
[----:B------:R-:W-:-:S05]  /*11a50*/  IMAD.WIDE R24, R0, 0x2, R88 ;  /* 0x0000000200187825 */ /* 0x000fca00078e0258 */
[----:B------:R-:W2:Y:S04]  /*11a60*/  @!P0 LDG.E.U16 R78, desc[UR6][R24.64] ;  /* 0x00000006184e8981 */ /* 0x000ea8000c1e1500 */
[----:B---3--:R-:W-:Y:S04]  /*11a70*/  STL [R1+0x2528], R4 ;  /* 0x0025280401007387 */ /* 0x008fe80000100800 */
[----:B------:R-:W-:Y:S04]  /*11a80*/  STL [R1+0x2160], R62 ;  /* 0x0021603e01007387 */ /* 0x000fe80000100800 */
[----:B------:R-:W-:Y:S04]  /*11a90*/  STL [R1+0x222c], R62 ;  /* 0x00222c3e01007387 */ /* 0x000fe80000100800 */
[----:B------:R-:W-:Y:S04]  /*11aa0*/  STL [R1+0x215c], R63 ;  /* 0x00215c3f01007387 */ /* 0x000fe80000100800 */
[----:B------:R-:W-:Y:S04]  /*11ab0*/  STL [R1+0x2224], R63 ;  /* 0x0022243f01007387 */ /* 0x000fe80000100800 */
[----:B------:R-:W-:Y:S04]  /*11ac0*/  STL.64 [R1+0x23d8], R62 ;  /* 0x0023d83e01007387 */ /* 0x000fe80000100a00 */
[----:B------:R-:W-:Y:S04]  /*11ad0*/  STL.64 [R1+0x23f8], R62 ;  /* 0x0023f83e01007387 */ /* 0x000fe80000100a00 */
[----:B------:R-:W-:Y:S04]  /*11ae0*/  STL [R1+0x2530], R62 ;  /* 0x0025303e01007387 */ /* 0x000fe80000100800 */
[----:B------:R-:W-:Y:S01]  /*11af0*/  STL [R1+0x252c], R63 ;  /* 0x00252c3f01007387 */ /* 0x000fe20000100800 */
[----:B------:R-:W-:-:S02]  /*11b00*/  VIADD R73, R5, 0xffffffb1 ;  /* 0xffffffb105497836 */ /* 0x000fc40000000000 */
[----:B------:R-:W-:-:S03]  /*11b10*/  IMAD R57, R57, R59, RZ ;  /* 0x0000003b39397224 */ /* 0x000fc600078e02ff */
[----:B------:R-:W-:Y:S02]  /*11b20*/  ISETP.GE.U32.AND P0, PT, R73, 0x7fffff32, PT ;  /* 0x7fffff324900780c */ /* 0x000fe40003f06070 */
[----:B------:R-:W-:Y:S02]  /*11b30*/  PRMT R54, RZ, 0x7610, R54 ;  /* 0x00007610ff367816 */ /* 0x000fe40000000036 */
[----:B------:R-:W-:Y:S01]  /*11b40*/  PRMT R55, RZ, 0x7610, R55 ;  /* 0x00007610ff377816 */ /* 0x000fe20000000037 */
[----:B----4-:R-:W-:Y:S04]  /*11b50*/  STL [R1+0x2534], R71 ;  /* 0x0025344701007387 */ /* 0x010fe80000100800 */
[----:B------:R-:W-:Y:S04]  /*11b60*/  STL [R1+0x2168], R60 ;  /* 0x0021683c01007387 */ /* 0x000fe80000100800 */
[----:B------:R3:W-:Y:S04]  /*11b70*/  STL [R1+0x226c], R60 ;  /* 0x00226c3c01007387 */ /* 0x0007e80000100800 */
[----:B------:R-:W-:Y:S04]  /*11b80*/  STL [R1+0x2164], R61 ;  /* 0x0021643d01007387 */ /* 0x000fe80000100800 */
[----:B------:R-:W-:Y:S04]  /*11b90*/  STL [R1+0x225c], R61 ;  /* 0x00225c3d01007387 */ /* 0x000fe80000100800 */
[----:B------:R-:W-:Y:S04]  /*11ba0*/  STL [R1+0x2418], R61 ;  /* 0x0024183d01007387 */ /* 0x000fe80000100800 */
[----:B------:R-:W-:Y:S04]  /*11bb0*/  STL [R1+0x2538], R61 ;  /* 0x0025383d01007387 */ /* 0x000fe80000100800 */
[----:B------:R4:W-:Y:S01]  /*11bc0*/  STL.64 [R1+0x518], R22 ;  /* 0x0005181601007387 */ /* 0x0009e20000100a00 */
[----:B------:R-:W-:-:S03]  /*11bd0*/  SEL R0, R83, R64, !P1 ;  /* 0x0000004053007207 */ /* 0x000fc60004800000 */
[----:B------:R0:W-:Y:S01]  /*11be0*/  STL.64 [R1+0x510], R24 ;  /* 0x0005101801007387 */ /* 0x0001e20000100a00 */
[----:B------:R-:W-:Y:S01]  /*11bf0*/  PRMT R58, RZ, 0x7610, R58 ;  /* 0x00007610ff3a7816 */ /* 0x000fe2000000003a */
[----:B------:R-:W-:Y:S01]  /*11c00*/  IMAD.MOV.U32 R59, RZ, RZ, R26 ;  /* 0x000000ffff3b7224 */ /* 0x000fe200078e001a */
[----:B---3--:R-:W-:Y:S02]  /*11c10*/  PRMT R60, RZ, 0x7610, R60 ;  /* 0x00007610ff3c7816 */ /* 0x008fe4000000003c */
[----:B------:R-:W-:Y:S02]  /*11c20*/  PRMT R70, RZ, 0x7610, R70 ;  /* 0x00007610ff467816 */ /* 0x000fe40000000046 */
[----:B------:R-:W-:Y:S01]  /*11c30*/  PRMT R69, RZ, 0x7610, R69 ;  /* 0x00007610ff457816 */ /* 0x000fe20000000045 */
[----:B----4-:R-:W3:Y:S01]  /*11c40*/  LDL.LU.64 R22, [R1+0x25b0] ;  /* 0x0025b00001167983 */ /* 0x010ee20000300a00 */
[----:B------:R-:W-:Y:S02]  /*11c50*/  PRMT R65, RZ, 0x7610, R65 ;  /* 0x00007610ff417816 */ /* 0x000fe40000000041 */
[----:B------:R-:W-:Y:S01]  /*11c60*/  PRMT R68, RZ, 0x7610, R68 ;  /* 0x00007610ff447816 */ /* 0x000fe20000000044 */
[----:B------:R4:W-:Y:S01]  /*11c70*/  STL.64 [R1+0x508], R92 ;  /* 0x0005085c01007387 */ /* 0x0009e20000100a00 */
[----:B------:R-:W-:Y:S01]  /*11c80*/  PRMT R61, RZ, 0x7610, R61 ;  /* 0x00007610ff3d7816 */ /* 0x000fe2000000003d */
[----:B------:R-:W-:Y:S01]  /*11c90*/  IMAD.MOV.U32 R73, RZ, RZ, R37 ;  /* 0x000000ffff497224 */ /* 0x000fe200078e0025 */
[----:B------:R-:W-:Y:S01]  /*11ca0*/  PRMT R72, RZ, 0x7610, R72 ;  /* 0x00007610ff487816 */ /* 0x000fe20000000048 */
[----:B0-----:R-:W3:Y:S01]  /*11cb0*/  LDL.LU.64 R24, [R1+0x25a8] ;  /* 0x0025a80001187983 */ /* 0x001ee20000300a00 */
[----:B------:R-:W0:Y:S03]  /*11cc0*/  LDC R64, c[0x0][0x3b0] ;  /* 0x0000ec00ff407b82 */ /* 0x000e260000000800 */
[----:B------:R-:W-:Y:S01]  /*11cd0*/  STL.64 [R1+0x500], R76 ;  /* 0x0005004c01007387 */ /* 0x000fe20000100a00 */
[----:B----4-:R-:W-:-:S03]  /*11ce0*/  IMAD R92, R0, R56, RZ ;  /* 0x00000038005c7224 */ /* 0x010fc600078e02ff */
[----:B------:R4:W-:Y:S01]  /*11cf0*/  STL [R1+0x149c], R57 ;  /* 0x00149c3901007387 */ /* 0x0009e20000100800 */
[----:B------:R-:W-:-:S03]  /*11d00*/  IMAD R0, R2, 0x4e, RZ ;  /* 0x0000004e02007824 */ /* 0x000fc600078e02ff */
[----:B------:R1:W-:Y:S04]  /*11d10*/  STL [R1+0x1078], R81 ;  /* 0x0010785101007387 */ /* 0x0003e80000100800 */
[----:B------:R-:W-:Y:S01]  /*11d20*/  STL [R1+0x2398], R92 ;  /* 0x0023985c01007387 */ /* 0x000fe20000100800 */
[----:B----4-:R-:W-:-:S04]  /*11d30*/  IMAD.WIDE R56, R0, 0x2, R84 ;  /* 0x0000000200387825 */ /* 0x010fc800078e0254 */
[C---:B-1----:R-:W-:Y:S01]  /*11d40*/  IMAD.WIDE R76, R0.reuse, 0x2, R88 ;  /* 0x00000002004c7825 */ /* 0x042fe200078e0258 */
[----:B------:R-:W4:Y:S04]  /*11d50*/  @!P0 LDG.E.U16 R54, desc[UR6][R56.64] ;  /* 0x0000000638368981 */ /* 0x000f28000c1e1500 */
[----:B------:R1:W3:Y:S01]  /*11d60*/  @!P0 LDG.E.U16 R58, desc[UR6][R76.64] ;  /* 0x000000064c3a8981 */ /* 0x0002e2000c1e1500 */
[----:B------:R-:W-:Y:S02]  /*11d70*/  IMAD.MOV.U32 R81, RZ, RZ, R27 ;  /* 0x000000ffff517224 */ /* 0x000fe400078e001b */
[----:B------:R-:W-:-:S05]  /*11d80*/  IMAD.WIDE R26, R0, 0x2, R90 ;  /* 0x00000002001a7825 */ /* 0x000fca00078e025a */
[----:B------:R-:W3:Y:S04]  /*11d90*/  @!P0 LDG.E.U16 R60, desc[UR6][R26.64] ;  /* 0x000000061a3c8981 */ /* 0x000ee8000c1e1500 */
[----:B--2---:R-:W-:Y:S04]  /*11da0*/  STL [R1+0x1074], R78 ;  /* 0x0010744e01007387 */ /* 0x004fe80000100800 */
[----:B------:R-:W-:Y:S04]  /*11db0*/  STL [R1+0x1070], R75 ;  /* 0x0010704b01007387 */ /* 0x000fe80000100800 */
[----:B------:R2:W-:Y:S02]  /*11dc0*/  STL [R1+0x106c], R74 ;  /* 0x00106c4a01007387 */ /* 0x0005e40000100800 */
[----:B--2---:R-:W-:-:S05]  /*11dd0*/  IMAD.WIDE R74, R0, 0x2, R86 ;  /* 0x00000002004a7825 */ /* 0x004fca00078e0256 */
[----:B------:R2:W3:Y:S01]  /*11de0*/  @!P0 LDG.E.U16 R55, desc[UR6][R74.64] ;  /* 0x000000064a378981 */ /* 0x0004e2000c1e1500 */
[----:B------:R-:W-:-:S03]  /*11df0*/  VIADD R0, R5, 0xffffffb0 ;  /* 0xffffffb005007836 */ /* 0x000fc60000000000 */
[----:B------:R0:W-:Y:S02]  /*11e00*/  STL.64 [R1+0x4f8], R26 ;  /* 0x0004f81a01007387 */ /* 0x0001e40000100a00 */
[----:B------:R-:W-:Y:S02]  /*11e10*/  ISETP.GE.U32.AND P0, PT, R0, 0x7fffff31, PT ;  /* 0x7fffff310000780c */ /* 0x000fe40003f06070 */
[----:B------:R1:W-:Y:S01]  /*11e20*/  STL.64 [R1+0x4f0], R76 ;  /* 0x0004f04c01007387 */ /* 0x0003e20000100a00 */
[----:B------:R-:W-:-:S03]  /*11e30*/  IMAD R0, R2, 0x4f, RZ ;  /* 0x0000004f02007824 */ /* 0x000fc600078e02ff */
[----:B0-----:R-:W3:Y:S04]  /*11e40*/  LDL.LU.64 R26, [R1+0x25a0] ;  /* 0x0025a000011a7983 */ /* 0x001ee80000300a00 */
[----:B------:R2:W-:Y:S04]  /*11e50*/  STL.64 [R1+0x4e8], R74 ;  /* 0x0004e84a01007387 */ /* 0x0005e80000100a00 */
[----:B------:R0:W-:Y:S01]  /*11e60*/  STL.64 [R1+0x4e0], R56 ;  /* 0x0004e03801007387 */ /* 0x0001e20000100a00 */
[----:B-1----:R-:W-:-:S05]  /*11e70*/  IMAD.WIDE R76, R0, 0x2, R84 ;  /* 0x00000002004c7825 */ /* 0x002fca00078e0254 */
[----:B------:R1:W3:Y:S01]  /*11e80*/  @!P0 LDG.E.U16 R61, desc[UR6][R76.64] ;  /* 0x000000064c3d8981 */ /* 0x0002e2000c1e1500 */
[----:B--2---:R-:W-:Y:S02]  /*11e90*/  IMAD.MOV.U32 R75, RZ, RZ, R59 ;  /* 0x000000ffff4b7224 */ /* 0x004fe400078e003b */
[----:B------:R-:W-:Y:S02]  /*11ea0*/  IMAD.MOV.U32 R59, RZ, RZ, R30 ;  /* 0x000000ffff3b7224 */ /* 0x000fe400078e001e */
[----:B0-----:R-:W-:Y:S02]  /*11eb0*/  IMAD.MOV.U32 R57, RZ, RZ, R32 ;  /* 0x000000ffff397224 */ /* 0x001fe400078e0020 */
[----:B------:R-:W-:Y:S02]  /*11ec0*/  IMAD.MOV.U32 R56, RZ, RZ, R33 ;  /* 0x000000ffff387224 */ /* 0x000fe400078e0021 */
[----:B------:R-:W-:-:S05]  /*11ed0*/  IMAD.WIDE R32, R0, 0x2, R86 ;  /* 0x0000000200207825 */ /* 0x000fca00078e0256 */
[----:B------:R-:W2:Y:S01]  /*11ee0*/  @!P0 LDG.E.U16 R65, desc[UR6][R32.64] ;  /* 0x0000000620418981 */ /* 0x000ea2000c1e1500 */
[----:B------:R-:W-:-:S03]  /*11ef0*/  IMAD.MOV.U32 R74, RZ, RZ, R36 ;  /* 0x000000ffff4a7224 */ /* 0x000fc600078e0024 */
[----:B----4-:R0:W-:Y:S02]  /*11f00*/  STL [R1+0x12f8], R54 ;  /* 0x0012f83601007387 */ /* 0x0101e40000100800 */
[----:B0-----:R-:W-:Y:S02]  /*11f10*/  IMAD.MOV.U32 R54, RZ, RZ, R81 ;  /* 0x000000ffff367224 */ /* 0x001fe400078e0051 */
[----:B------:R-:W-:Y:S01]  /*11f20*/  IMAD.MOV.U32 R81, RZ, RZ, R29 ;  /* 0x000000ffff517224 */ /* 0x000fe200078e001d */
[----:B---3--:R0:W-:Y:S04]  /*11f30*/  STL [R1+0x12fc], R55 ;  /* 0x0012fc3701007387 */ /* 0x0081e80000100800 */
[----:B------:R3:W-:Y:S01]  /*11f40*/  STL [R1+0x1300], R58 ;  /* 0x0013003a01007387 */ /* 0x0007e20000100800 */
[----:B0-----:R-:W-:-:S02]  /*11f50*/  IMAD.MOV.U32 R55, RZ, RZ, R28 ;  /* 0x000000ffff377224 */ /* 0x001fc400078e001c */
[----:B------:R-:W-:-:S04]  /*11f60*/  IMAD.WIDE R28, R0, 0x2, R90 ;  /* 0x00000002001c7825 */ /* 0x000fc800078e025a */
[----:B---3--:R-:W-:Y:S01]  /*11f70*/  IMAD.MOV.U32 R58, RZ, RZ, R31 ;  /* 0x000000ffff3a7224 */ /* 0x008fe200078e001f */
[----:B------:R-:W3:Y:S01]  /*11f80*/  @!P0 LDG.E.U16 R70, desc[UR6][R28.64] ;  /* 0x000000061c468981 */ /* 0x000ee2000c1e1500 */
[----:B------:R-:W-:-:S05]  /*11f90*/  IMAD.WIDE R30, R0, 0x2, R88 ;  /* 0x00000002001e7825 */ /* 0x000fca00078e0258 */
[----:B------:R-:W4:Y:S01]  /*11fa0*/  @!P0 LDG.E.U16 R69, desc[UR6][R30.64] ;  /* 0x000000061e458981 */ /* 0x000f22000c1e1500 */
[----:B------:R-:W-:-:S03]  /*11fb0*/  VIADD R0, R5, 0xffffffac ;  /* 0xffffffac05007836 */ /* 0x000fc60000000000 */
[----:B------:R0:W-:Y:S02]  /*11fc0*/  STL [R1+0x1304], R60 ;  /* 0x0013043c01007387 */ /* 0x0001e40000100800 */
[----:B------:R-:W-:Y:S02]  /*11fd0*/  ISETP.GE.U32.AND P0, PT, R0, 0x7fffff2d, PT ;  /* 0x7fffff2d0000780c */ /* 0x000fe40003f06070 */
[----:B------:R1:W-:Y:S01]  /*11fe0*/  STL.64 [R1+0x4d8], R28 ;  /* 0x0004d81c01007387 */ /* 0x0003e20000100a00 */
[----:B------:R-:W-:-:S03]  /*11ff0*/  IMAD R0, R2, 0x53, RZ ;  /* 0x0000005302007824 */ /* 0x000fc600078e02ff */
[----:B------:R2:W-:Y:S01]  /*12000*/  STL.64 [R1+0x4d0], R30 ;  /* 0x0004d01e01007387 */ /* 0x0005e20000100a00 */
[----:B------:R-:W-:Y:S01]  /*12010*/  PRMT R82, RZ, 0x7610, R82 ;  /* 0x00007610ff527816 */ /* 0x000fe20000000052 */
[----:B0-----:R-:W0:Y:S02]  /*12020*/  LDC R60, c[0x0][0x3b0] ;  /* 0x0000ec00ff3c7b82 */ /* 0x001e240000000800 */
[----:B-1----:R-:W4:Y:S04]  /*12030*/  LDL.LU.64 R28, [R1+0x2598] ;  /* 0x00259800011c7983 */ /* 0x002f280000300a00 */
[----:B------:R1:W-:Y:S04]  /*12040*/  STL.64 [R1+0x4c8], R32 ;  /* 0x0004c82001007387 */ /* 0x0003e80000100a00 */
[----:B--2---:R-:W2:Y:S04]  /*12050*/  LDL.LU.64 R30, [R1+0x2590] ;  /* 0x00259000011e7983 */ /* 0x004ea80000300a00 */
[----:B------:R1:W-:Y:S01]  /*12060*/  STL.64 [R1+0x4c0], R76 ;  /* 0x0004c04c01007387 */ /* 0x0003e20000100a00 */
[----:B------:R-:W-:-:S03]  /*12070*/  IMAD.WIDE R36, R0, 0x2, R88 ;  /* 0x0000000200247825 */ /* 0x000fc600078e0258 */
[----:B-1----:R-:W2:Y:S04]  /*12080*/  LDL.LU.64 R32, [R1+0x2588] ;  /* 0x0025880001207983 */ /* 0x002ea80000300a00 */
[----:B------:R-:W2:Y:S01]  /*12090*/  LDL.LU R93, [R1+0x34] ;  /* 0x00003400015d7983 */ /* 0x000ea20000300800 */
[----:B------:R-:W-:-:S03]  /*120a0*/  IMAD.WIDE R76, R0, 0x2, R84 ;  /* 0x00000002004c7825 */ /* 0x000fc600078e0254 */
[----:B------:R-:W2:Y:S04]  /*120b0*/  @!P0 LDG.E.U16 R72, desc[UR6][R36.64] ;  /* 0x0000000624488981 */ /* 0x000ea8000c1e1500 */
[----:B------:R-:W2:Y:S01]  /*120c0*/  @!P0 LDG.E.U16 R68, desc[UR6][R76.64] ;  /* 0x000000064c448981 */ /* 0x000ea2000c1e1500 */
[----:B------:R-:W-:Y:S02]  /*120d0*/  PRMT R71, RZ, 0x7610, R71 ;  /* 0x00007610ff477816 */ /* 0x000fe40000000047 */
[----:B------:R-:W-:Y:S02]  /*120e0*/  PRMT R66, RZ, 0x7610, R66 ;  /* 0x00007610ff427816 */ /* 0x000fe40000000042 */
[----:B------:R-:W-:Y:S01]  /*120f0*/  PRMT R3, RZ, 0x7610, R3 ;  /* 0x00007610ff037816 */ /* 0x000fe20000000003 */
[----:B---3--:R-:W-:Y:S04]  /*12100*/  STL [R1+0x1314], R70 ;  /* 0x0013144601007387 */ /* 0x008fe80000100800 */
[----:B----4-:R1:W-:Y:S04]  /*12110*/  STL [R1+0x1310], R69 ;  /* 0x0013104501007387 */ /* 0x0103e80000100800 */
[----:B------:R-:W-:Y:S04]  /*12120*/  STL [R1+0x130c], R65 ;  /* 0x00130c4101007387 */ /* 0x000fe80000100800 */
[----:B------:R3:W-:Y:S01]  /*12130*/  STL [R1+0x1308], R61 ;  /* 0x0013083d01007387 */ /* 0x0007e20000100800 */
[----:B-1----:R-:W-:-:S02]  /*12140*/  IMAD.MOV.U32 R69, RZ, RZ, R54 ;  /* 0x000000ffff457224 */ /* 0x002fc400078e0036 */
[----:B------:R-:W-:Y:S01]  /*12150*/  IMAD.MOV.U32 R54, RZ, RZ, R34 ;  /* 0x000000ffff367224 */ /* 0x000fe200078e0022 */
[----:B---3--:R-:W-:Y:S01]  /*12160*/  SEL R61, R83, R75, !P1 ;  /* 0x0000004b533d7207 */ /* 0x008fe20004800000 */
[----:B------:R-:W-:Y:S02]  /*12170*/  IMAD.MOV.U32 R75, RZ, RZ, R35 ;  /* 0x000000ffff4b7224 */ /* 0x000fe400078e0023 */
[----:B------:R-:W-:-:S05]  /*12180*/  IMAD.WIDE R34, R0, 0x2, R90 ;  /* 0x0000000200227825 */ /* 0x000fca00078e025a */
[----:B------:R-:W3:Y:S01]  /*12190*/  @!P0 LDG.E.U16 R82, desc[UR6][R34.64] ;  /* 0x0000000622528981 */ /* 0x000ee2000c1e1500 */
[----:B------:R-:W-:Y:S02]  /*121a0*/  IMAD.MOV.U32 R70, RZ, RZ, R55 ;  /* 0x000000ffff467224 */ /* 0x000fe400078e0037 */
[----:B------:R-:W-:Y:S02]  /*121b0*/  IMAD.MOV.U32 R55, RZ, RZ, R79 ;  /* 0x000000ffff377224 */ /* 0x000fe400078e004f */
[----:B------:R-:W-:Y:S01]  /*121c0*/  IMAD.WIDE R78, R0, 0x2, R86 ;  /* 0x00000002004e7825 */ /* 0x000fe200078e0256 */
[----:B------:R1:W-:Y:S04]  /*121d0*/  STL.64 [R1+0x458], R34 ;  /* 0x0004582201007387 */ /* 0x0003e80000100a00 */
[----:B------:R4:W-:Y:S01]  /*121e0*/  STL.64 [R1+0x450], R36 ;  /* 0x0004502401007387 */ /* 0x0009e20000100a00 */
[----:B------:R-:W-:Y:S01]  /*121f0*/  VIADD R65, R5, 0xffffffab ;  /* 0xffffffab05417836 */ /* 0x000fe20000000000 */
[----:B--2---:R-:W-:-:S02]  /*12200*/  SEL R0, R83, R93, !P1 ;  /* 0x0000005d53007207 */ /* 0x004fc40004800000 */
[----:B------:R0:W2:Y:S04]  /*12210*/  @!P0 LDG.E.U16 R71, desc[UR6][R78.64] ;  /* 0x000000064e478981 */ /* 0x0000a8000c1e1500 */
[----:B-1----:R-:W2:Y:S04]  /*12220*/  LDL.LU.64 R34, [R1+0x2580] ;  /* 0x0025800001227983 */ /* 0x002ea80000300a00 */
[----:B------:R0:W-:Y:S04]  /*12230*/  STL.64 [R1+0x448], R78 ;  /* 0x0004484e01007387 */ /* 0x0001e80000100a00 */
[----:B----4-:R-:W4:Y:S01]  /*12240*/  LDL.LU.64 R36, [R1+0x2578] ;  /* 0x0025780001247983 */ /* 0x010f220000300a00 */
[----:B------:R-:W-:-:S03]  /*12250*/  ISETP.GE.U32.AND P0, PT, R65, 0x7fffff2c, PT ;  /* 0x7fffff2c4100780c */ /* 0x000fc60003f06070 */
[----:B------:R-:W-:Y:S04]  /*12260*/  STL.64 [R1+0x440], R76 ;  /* 0x0004404c01007387 */ /* 0x000fe80000100a00 */
[----:B------:R1:W-:Y:S01]  /*12270*/  STL [R1+0xfdc], R68 ;  /* 0x000fdc4401007387 */ /* 0x0003e20000100800 */
[----:B0-----:R-:W-:Y:S02]  /*12280*/  IMAD R79, R0, R60, RZ ;  /* 0x0000003c004f7224 */ /* 0x001fe400078e02ff */
[----:B------:R-:W-:Y:S02]  /*12290*/  IMAD R0, R2, 0x54, RZ ;  /* 0x0000005402007824 */ /* 0x000fe400078e02ff */
[----:B-1----:R-:W-:Y:S02]  /*122a0*/  IMAD R68, R61, R64, RZ ;  /* 0x000000403d447224 */ /* 0x002fe400078e02ff */
[----:B------:R-:W-:-:S03]  /*122b0*/  IMAD.MOV.U32 R76, RZ, RZ, R70 ;  /* 0x000000ffff4c7224 */ /* 0x000fc600078e0046 */
[----:B------:R-:W-:Y:S01]  /*122c0*/  STL [R1+0x241c], R68 ;  /* 0x00241c4401007387 */ /* 0x000fe20000100800 */
[----:B------:R-:W-:-:S03]  /*122d0*/  IMAD.MOV.U32 R70, RZ, RZ, R38 ;  /* 0x000000ffff467224 */ /* 0x000fc600078e0026 */
[----:B------:R0:W-:Y:S01]  /*122e0*/  STL [R1+0xfe4], R72 ;  /* 0x000fe44801007387 */ /* 0x0001e20000100800 */
[----:B------:R-:W-:-:S05]  /*122f0*/  IMAD.WIDE R60, R0, 0x2, R84 ;  /* 0x00000002003c7825 */ /* 0x000fca00078e0254 */
[----:B------:R1:W4:Y:S01]  /*12300*/  @!P0 LDG.E.U16 R3, desc[UR6][R60.64] ;  /* 0x000000063c038981 */ /* 0x000322000c1e1500 */
[----:B0-----:R-:W-:Y:S02]  /*12310*/  IMAD.MOV.U32 R72, RZ, RZ, R69 ;  /* 0x000000ffff487224 */ /* 0x001fe400078e0045 */
[----:B------:R-:W-:Y:S02]  /*12320*/  IMAD.MOV.U32 R69, RZ, RZ, R39 ;  /* 0x000000ffff457224 */ /* 0x000fe400078e0027 */
[----:B------:R-:W-:-:S05]  /*12330*/  IMAD.WIDE R38, R0, 0x2, R90 ;  /* 0x0000000200267825 */ /* 0x000fca00078e025a */
[----:B------:R-:W4:Y:S01]  /*12340*/  @!P0 LDG.E.U16 R66, desc[UR6][R38.64] ;  /* 0x0000000626428981 */ /* 0x000f22000c1e1500 */
[----:B------:R-:W-:Y:S01]  /*12350*/  IMAD.MOV.U32 R78, RZ, RZ, R40 ;  /* 0x000000ffff4e7224 */ /* 0x000fe200078e0028 */
[----:B------:R-:W-:Y:S01]  /*12360*/  PRMT R6, RZ, 0x7610, R6 ;  /* 0x00007610ff067816 */ /* 0x000fe20000000006 */
[----:B------:R-:W-:Y:S01]  /*12370*/  IMAD.MOV.U32 R77, RZ, RZ, R41 ;  /* 0x000000ffff4d7224 */ /* 0x000fe200078e0029 */
[----:B------:R-:W-:Y:S01]  /*12380*/  PRMT R4, RZ, 0x7610, R4 ;  /* 0x00007610ff047816 */ /* 0x000fe20000000004 */
[----:B------:R-:W-:-:S04]  /*12390*/  IMAD.WIDE R40, R0, 0x2, R88 ;  /* 0x0000000200287825 */ /* 0x000fc800078e0258 */
[----:B------:R-:W-:Y:S01]  /*123a0*/  IMAD.WIDE R64, R0, 0x2, R86 ;  /* 0x0000000200407825 */ /* 0x000fe200078e0256 */
[----:B------:R-:W4:Y:S03]  /*123b0*/  @!P0 LDG.E.U16 R6, desc[UR6][R40.64] ;  /* 0x0000000628068981 */ /* 0x000f26000c1e1500 */
[----:B------:R-:W-:Y:S01]  /*123c0*/  VIADD R0, R5, 0xffffffaa ;  /* 0xffffffaa05007836 */ /* 0x000fe20000000000 */
[----:B------:R0:W4:Y:S04]  /*123d0*/  @!P0 LDG.E.U16 R4, desc[UR6][R64.64] ;  /* 0x0000000640048981 */ /* 0x000128000c1e1500 */
[----:B------:R-:W-:Y:S01]  /*123e0*/  ISETP.GE.U32.AND P0, PT, R0, 0x7fffff2b, PT ;  /* 0x7fffff2b0000780c */ /* 0x000fe20003f06070 */
[----:B------:R-:W-:-:S02]  /*123f0*/  IMAD.MOV.U32 R93, RZ, RZ, R76 ;  /* 0x000000ffff5d7224 */ /* 0x000fc400078e004c */
[----:B------:R-:W-:Y:S01]  /*12400*/  IMAD.MOV.U32 R76, RZ, RZ, R44 ;  /* 0x000000ffff4c7224 */ /* 0x000fe200078e002c */
[----:B------:R-:W-:Y:S02]  /*12410*/  PRMT R67, RZ, 0x7610, R67 ;  /* 0x00007610ff437816 */ /* 0x000fe40000000043 */
[----:B------:R-:W-:Y:S02]  /*12420*/  PRMT R63, RZ, 0x7610, R63 ;  /* 0x00007610ff3f7816 */ /* 0x000fe4000000003f */
[----:B------:R-:W-:Y:S01]  /*12430*/  PRMT R62, RZ, 0x7610, R62 ;  /* 0x00007610ff3e7816 */ /* 0x000fe2000000003e */
[----:B---3--:R3:W-:Y:S02]  /*12440*/  STL [R1+0xfe8], R82 ;  /* 0x000fe85201007387 */ /* 0x0087e40000100800 */
[----:B---3--:R-:W3:Y:S02]  /*12450*/  S2R R82, SR_TID.X ;  /* 0x0000000000527919 */ /* 0x008ee40000002100 */
[----:B------:R-:W-:Y:S04]  /*12460*/  STL [R1+0x2420], R79 ;  /* 0x0024204f01007387 */ /* 0x000fe80000100800 */
[----:B--2---:R-:W-:Y:S04]  /*12470*/  STL [R1+0xfe0], R71 ;  /* 0x000fe04701007387 */ /* 0x004fe80000100800 */
[----:B------:R2:W-:Y:S04]  /*12480*/  STL.64 [R1+0x438], R38 ;  /* 0x0004382601007387 */ /* 0x0005e80000100a00 */
[----:B------:R0:W-:Y:S04]  /*12490*/  STL.64 [R1+0x430], R40 ;  /* 0x0004302801007387 */ /* 0x0001e80000100a00 */
[----:B--2---:R-:W2:Y:S04]  /*124a0*/  LDL.LU.64 R38, [R1+0x2570] ;  /* 0x0025700001267983 */ /* 0x004ea80000300a00 */
[----:B------:R-:W-:Y:S04]  /*124b0*/  STL.64 [R1+0x428], R64 ;  /* 0x0004284001007387 */ /* 0x000fe80000100a00 */
[----:B0-----:R-:W2:Y:S01]  /*124c0*/  LDL.LU.64 R40, [R1+0x2568] ;  /* 0x0025680001287983 */ /* 0x001ea20000300a00 */
[----:B---3--:R-:W-:-:S03]  /*124d0*/  IMAD R0, R82, 0x80, R82 ;  /* 0x0000008052007824 */ /* 0x008fc600078e0252 */
[----:B------:R1:W-:Y:S01]  /*124e0*/  STL.64 [R1+0x420], R60 ;  /* 0x0004203c01007387 */ /* 0x0003e20000100a00 */
[----:B------:R-:W-:Y:S01]  /*124f0*/  IMAD.MOV.U32 R82, RZ, RZ, R72 ;  /* 0x000000ffff527224 */ /* 0x000fe200078e0048 */
[----:B------:R-:W-:Y:S01]  /*12500*/  PRMT R79, RZ, 0x7610, R79 ;  /* 0x00007610ff4f7816 */ /* 0x000fe2000000004f */
[----:B------:R-:W-:Y:S02]  /*12510*/  IMAD.MOV.U32 R72, RZ, RZ, R45 ;  /* 0x000000ffff487224 */ /* 0x000fe400078e002d */
[----:B-1----:R-:W-:-:S04]  /*12520*/  IMAD R60, R2, 0x55, RZ ;  /* 0x00000055023c7824 */ /* 0x002fc800078e02ff */
[----:B------:R-:W-:-:S04]  /*12530*/  IMAD.WIDE R44, R60, 0x2, R88 ;  /* 0x000000023c2c7825 */ /* 0x000fc800078e0258 */
[----:B------:R-:W-:Y:S01]  /*12540*/  IMAD.WIDE R64, R60, 0x2, R86 ;  /* 0x000000023c407825 */ /* 0x000fe200078e0256 */
[----:B------:R-:W3:Y:S04]  /*12550*/  @!P0 LDG.E.U16 R63, desc[UR6][R44.64] ;  /* 0x000000062c3f8981 */ /* 0x000ee8000c1e1500 */
[----:B------:R-:W2:Y:S04]  /*12560*/  @!P0 LDG.E.U16 R62, desc[UR6][R64.64] ;  /* 0x00000006403e8981 */ /* 0x000ea8000c1e1500 */
[----:B----4-:R0:W-:Y:S04]  /*12570*/  STL [R1+0xfc8], R66 ;  /* 0x000fc84201007387 */ /* 0x0101e80000100800 */
[----:B------:R1:W-:Y:S01]  /*12580*/  STL [R1+0xfbc], R3 ;  /* 0x000fbc0301007387 */ /* 0x0003e20000100800 */
[----:B0-----:R-:W-:-:S02]  /*12590*/  IMAD.MOV.U32 R66, RZ, RZ, R78 ;  /* 0x000000ffff427224 */ /* 0x001fc400078e004e */
[----:B------:R-:W-:Y:S02]  /*125a0*/  IMAD.MOV.U32 R78, RZ, RZ, R42 ;  /* 0x000000ffff4e7224 */ /* 0x000fe400078e002a */
[----:B-1----:R-:W-:Y:S02]  /*125b0*/  IMAD.MOV.U32 R3, RZ, RZ, R77 ;  /* 0x000000ffff037224 */ /* 0x002fe400078e004d */
[----:B------:R-:W-:Y:S02]  /*125c0*/  IMAD.MOV.U32 R77, RZ, RZ, R43 ;  /* 0x000000ffff4d7224 */ /* 0x000fe400078e002b */
[----:B------:R-:W-:-:S04]  /*125d0*/  IMAD.WIDE R42, R60, 0x2, R90 ;  /* 0x000000023c2a7825 */ /* 0x000fc800078e025a */
[----:B------:R-:W-:Y:S01]  /*125e0*/  IMAD.WIDE R60, R60, 0x2, R84 ;  /* 0x000000023c3c7825 */ /* 0x000fe200078e0254 */
[----:B------:R-:W4:Y:S04]  /*125f0*/  @!P0 LDG.E.U16 R67, desc[UR6][R42.64] ;  /* 0x000000062a438981 */ /* 0x000f28000c1e1500 */
[----:B------:R-:W2:Y:S01]  /*12600*/  @!P0 LDG.E.U16 R79, desc[UR6][R60.64] ;  /* 0x000000063c4f8981 */ /* 0x000ea2000c1e1500 */
[----:B------:R-:W-:-:S04]  /*12610*/  @!UP0 UIADD3 UR8, UPT, UPT, -UR8, 0x100000, URZ ;  /* 0x0010000008088890 */ /* 0x000fc8000fffe1ff */
[----:B------:R-:W-:Y:S02]  /*12620*/  @!UP0 USHF.L.U32 UR9, UR8, 0xb, URZ ;  /* 0x0000000b08098899 */ /* 0x000fe400080006ff */
[----:B------:R-:W-:Y:S01]  /*12630*/  @!UP0 USHF.L.U32 UR8, UR8, 0x1, URZ ;  /* 0x0000000108088899 */ /* 0x000fe200080006ff */
[----:B------:R-:W-:Y:S01]  /*12640*/  IMAD.SHL.U32 R0, R0, 0x2, RZ ;  /* 0x0000000200007824 */ /* 0x000fe200078e00ff */
[----:B------:R-:W-:Y:S01]  /*12650*/  STL [R1+0xfc4], R6 ;  /* 0x000fc40601007387 */ /* 0x000fe20000100800 */
[----:B------:R-:W-:-:S03]  /*12660*/  VOTEU.ALL UP0, P2 ;  /* 0x0000000000ff7886 */ /* 0x000fc60001000000 */
[----:B------:R-:W-:Y:S01]  /*12670*/  STL [R1+0xfc0], R4 ;  /* 0x000fc00401007387 */ /* 0x000fe20000100800 */
[----:B------:R-:W-:-:S03]  /*12680*/  LOP3.LUT R0, R0, 0x407e, RZ, 0xc0, !PT ;  /* 0x0000407e00007812 */ /* 0x000fc600078ec0ff */
[----:B------:R0:W-:Y:S02]  /*12690*/  STL.64 [R1+0x418], R42 ;  /* 0x0004182a01007387 */ /* 0x0001e40000100a00 */
[----:B------:R1:W1:Y:S02]  /*126a0*/  @!UP0 SYNCS.EXCH.64 URZ, [UR76+0x50008], UR8 ;  /* 0x050008084cff85b2 */ /* 0x0002640008000100 */
[----:B------:R0:W-:Y:S04]  /*126b0*/  STL.64 [R1+0x410], R44 ;  /* 0x0004102c01007387 */ /* 0x0001e80000100a00 */
[----:B------:R1:W-:Y:S04]  /*126c0*/  STS.U16 [R0+UR76+0x8000], R3 ;  /* 0x0080000300007988 */ /* 0x0003e8000800044c */
[----:B0-----:R-:W3:Y:S04]  /*126d0*/  LDL.LU.64 R42, [R1+0x2560] ;  /* 0x00256000012a7983 */ /* 0x001ee80000300a00 */
[----:B------:R-:W-:Y:S04]  /*126e0*/  STL.64 [R1+0x408], R64 ;  /* 0x0004084001007387 */ /* 0x000fe80000100a00 */
[----:B------:R-:W3:Y:S04]  /*126f0*/  LDL.LU.64 R44, [R1+0x2558] ;  /* 0x00255800012c7983 */ /* 0x000ee80000300a00 */
[----:B------:R-:W-:Y:S04]  /*12700*/  STL.64 [R1+0x400], R60 ;  /* 0x0004003c01007387 */ /* 0x000fe80000100a00 */
[----:B------:R0:W-:Y:S04]  /*12710*/  STS.U16 [R0+UR76+0x10000], R93 ;  /* 0x0100005d00007988 */ /* 0x0001e8000800044c */
        /* <DEDUP_REMOVED lines=17> */
[----:B--2---:R-:W-:Y:S04]  /*12830*/  STL [R1+0x2424], R79 ;  /* 0x0024244f01007387 */ /* 0x004fe80000100800 */
[----:B-1----:R-:W2:Y:S04]  /*12840*/  LDL.LU R3, [R1+0x108] ;  /* 0x0001080001037983 */ /* 0x002ea80000300800 */
[----:B----4-:R-:W-:Y:S04]  /*12850*/  STL [R1+0xfd8], R67 ;  /* 0x000fd84301007387 */ /* 0x010fe80000100800 */
[----:B0-----:R-:W4:Y:S04]  /*12860*/  LDL.LU R93, [R1+0x104] ;  /* 0x00010400015d7983 */ /* 0x001f280000300800 */
[----:B------:R-:W4:Y:S04]  /*12870*/  LDL.LU R82, [R1+0x100] ;  /* 0x0001000001527983 */ /* 0x000f280000300800 */
[----:B------:R-:W4:Y:S04]  /*12880*/  LDL.LU R78, [R1+0xfc] ;  /* 0x0000fc00014e7983 */ /* 0x000f280000300800 */
[----:B---3--:R-:W-:Y:S04]  /*12890*/  STL [R1+0xfd4], R63 ;  /* 0x000fd43f01007387 */ /* 0x008fe80000100800 */
[----:B------:R-:W3:Y:S04]  /*128a0*/  LDL.LU R77, [R1+0x348] ;  /* 0x00034800014d7983 */ /* 0x000ee80000300800 */
[----:B------:R-:W3:Y:S04]  /*128b0*/  LDL.LU R76, [R1+0x344] ;  /* 0x00034400014c7983 */ /* 0x000ee80000300800 */
[----:B------:R-:W-:Y:S04]  /*128c0*/  STL [R1+0xfd0], R62 ;  /* 0x000fd03e01007387 */ /* 0x000fe80000100800 */
[----:B------:R-:W3:Y:S04]  /*128d0*/  LDL.LU R72, [R1+0x340] ;  /* 0x0003400001487983 */ /* 0x000ee80000300800 */
        /* <DEDUP_REMOVED lines=11> */
[----:B------:R-:W3:Y:S01]  /*12990*/  LDL.LU R81, [R1+0x240] ;  /* 0x0002400001517983 */ /* 0x000ee20000300800 */
[----:B------:R-:W-:-:S02]  /*129a0*/  VIADD R6, R5, 0xffffffa8 ;  /* 0xffffffa805067836 */ /* 0x000fc40000000000 */
[----:B------:R-:W-:Y:S01]  /*129b0*/  VIADD R4, R5, 0xffffffa9 ;  /* 0xffffffa905047836 */ /* 0x000fe20000000000 */
[----:B------:R-:W-:Y:S01]  /*129c0*/  LOP3.LUT R5, R0, 0x10, RZ, 0x3c, !PT ;  /* 0x0000001000057812 */ /* 0x000fe200078e3cff */
[----:B------:R-:W-:Y:S04]  /*129d0*/  STS.U16 [R0+UR76], R66 ;  /* 0x0000004200007988 */ /* 0x000fe8000800044c */
[----:B------:R-:W-:Y:S04]  /*129e0*/  STS.U16 [R0+UR76+0x1400], R46 ;  /* 0x0014002e00007988 */ /* 0x000fe8000800044c */
        /* <DEDUP_REMOVED lines=42> */
[----:B------:R-:W-:Y:S01]  /*12c90*/  STS.U16 [R0+UR76+0x1bc00], R47 ;  /* 0x01bc002f00007988 */ /* 0x000fe2000800044c */
[----:B------:R-:W-:-:S03]  /*12ca0*/  ISETP.GE.U32.AND P5, PT, R4, 0x7fffff2a, PT ;  /* 0x7fffff2a0400780c */ /* 0x000fc60003fa6070 */
[----:B--2---:R-:W-:Y:S04]  /*12cb0*/  STS.U16 [R5+UR76+0x80], R3 ;  /* 0x0000800305007988 */ /* 0x004fe8000800044c */
[----:B----4-:R-:W-:Y:S04]  /*12cc0*/  STS.U16 [R5+UR76+0x8080], R93 ;  /* 0x0080805d05007988 */ /* 0x010fe8000800044c */
[----:B------:R-:W-:Y:S04]  /*12cd0*/  STS.U16 [R5+UR76+0x10080], R82 ;  /* 0x0100805205007988 */ /* 0x000fe8000800044c */
[----:B------:R-:W-:Y:S04]  /*12ce0*/  STS.U16 [R5+UR76+0x18080], R78 ;  /* 0x0180804e05007988 */ /* 0x000fe8000800044c */
[----:B---3--:R-:W-:Y:S04]  /*12cf0*/  STS.U16 [R5+UR76+0x480], R77 ;  /* 0x0004804d05007988 */ /* 0x008fe8000800044c */
[----:B------:R-:W-:Y:S04]  /*12d00*/  STS.U16 [R5+UR76+0x8480], R76 ;  /* 0x0084804c05007988 */ /* 0x000fe8000800044c */
[----:B------:R-:W-:Y:S04]  /*12d10*/  STS.U16 [R5+UR76+0x10480], R72 ;  /* 0x0104804805007988 */ /* 0x000fe8000800044c */
[----:B------:R-:W-:Y:S04]  /*12d20*/  STS.U16 [R5+UR76+0x18480], R69 ;  /* 0x0184804505007988 */ /* 0x000fe8000800044c */
[----:B------:R-:W-:Y:S04]  /*12d30*/  STS.U16 [R5+UR76+0x880], R70 ;  /* 0x0008804605007988 */ /* 0x000fe8000800044c */
[----:B------:R-:W-:Y:S04]  /*12d40*/  STS.U16 [R5+UR76+0x8880], R73 ;  /* 0x0088804905007988 */ /* 0x000fe8000800044c */
[----:B------:R-:W-:Y:S04]  /*12d50*/  STS.U16 [R5+UR76+0x10880], R74 ;  /* 0x0108804a05007988 */ /* 0x000fe8000800044c */
[----:B------:R-:W-:Y:S04]  /*12d60*/  STS.U16 [R5+UR76+0x18880], R75 ;  /* 0x0188804b05007988 */ /* 0x000fe8000800044c */
[----:B------:R0:W-:Y:S04]  /*12d70*/  STS.U16 [R5+UR76+0xc80], R54 ;  /* 0x000c803605007988 */ /* 0x0001e8000800044c */
[----:B------:R1:W-:Y:S04]  /*12d80*/  STS.U16 [R5+UR76+0x8c80], R55 ;  /* 0x008c803705007988 */ /* 0x0003e8000800044c */
[----:B------:R2:W-:Y:S04]  /*12d90*/  STS.U16 [R5+UR76+0x10c80], R56 ;  /* 0x010c803805007988 */ /* 0x0005e8000800044c */
[----:B0-----:R-:W3:Y:S04]  /*12da0*/  LDL.LU R54, [R1+0x23c] ;  /* 0x00023c0001367983 */ /* 0x001ee80000300800 */
[----:B-1----:R-:W4:Y:S04]  /*12db0*/  LDL.LU R55, [R1+0xf8] ;  /* 0x0000f80001377983 */ /* 0x002f280000300800 */
[----:B------:R0:W-:Y:S04]  /*12dc0*/  STS.U16 [R5+UR76+0x18c80], R57 ;  /* 0x018c803905007988 */ /* 0x0001e8000800044c */
[----:B--2---:R-:W2:Y:S04]  /*12dd0*/  LDL.LU R56, [R1+0xf4] ;  /* 0x0000f40001387983 */ /* 0x004ea80000300800 */
[----:B------:R1:W-:Y:S04]  /*12de0*/  STS.U16 [R5+UR76+0x1080], R58 ;  /* 0x0010803a05007988 */ /* 0x0003e8000800044c */
[----:B0-----:R-:W2:Y:S04]  /*12df0*/  LDL.LU R57, [R1+0xf0] ;  /* 0x0000f00001397983 */ /* 0x001ea80000300800 */
[----:B------:R0:W-:Y:S04]  /*12e00*/  STS.U16 [R5+UR76+0x9080], R59 ;  /* 0x0090803b05007988 */ /* 0x0001e8000800044c */
[----:B-1----:R-:W2:Y:S04]  /*12e10*/  LDL.LU R58, [R1+0xec] ;  /* 0x0000ec00013a7983 */ /* 0x002ea80000300800 */
[----:B------:R1:W-:Y:S04]  /*12e20*/  STS.U16 [R5+UR76+0x11080], R81 ;  /* 0x0110805105007988 */ /* 0x0003e8000800044c */
[----:B0-----:R-:W2:Y:S04]  /*12e30*/  LDL.LU R59, [R1+0xe8] ;  /* 0x0000e800013b7983 */ /* 0x001ea80000300800 */
[----:B-1----:R-:W2:Y:S04]  /*12e40*/  LDL.LU R81, [R1+0xe4] ;  /* 0x0000e40001517983 */ /* 0x002ea80000300800 */
[----:B------:R-:W2:Y:S04]  /*12e50*/  LDL.LU R7, [R1+0xdc] ;  /* 0x0000dc0001077983 */ /* 0x000ea80000300800 */
[----:B------:R-:W2:Y:S04]  /*12e60*/  LDL.LU R61, [R1+0xd8] ;  /* 0x0000d800013d7983 */ /* 0x000ea80000300800 */
[----:B------:R-:W2:Y:S04]  /*12e70*/  LDL.LU R60, [R1+0xd4] ;  /* 0x0000d400013c7983 */ /* 0x000ea80000300800 */
[----:B------:R-:W2:Y:S04]  /*12e80*/  LDL.LU R71, [R1+0xd0] ;  /* 0x0000d00001477983 */ /* 0x000ea80000300800 */
[----:B------:R-:W2:Y:S01]  /*12e90*/  LDL.LU R63, [R1+0xcc] ;  /* 0x0000cc00013f7983 */ /* 0x000ea20000300800 */
[----:B------:R-:W-:-:S03]  /*12ea0*/  ISETP.GE.U32.AND P0, PT, R6, 0x7fffff29, PT ;  /* 0x7fffff290600780c */ /* 0x000fc60003f06070 */
[----:B------:R-:W2:Y:S04]  /*12eb0*/  LDL.LU R62, [R1+0xc8] ;  /* 0x0000c800013e7983 */ /* 0x000ea80000300800 */
        /* <DEDUP_REMOVED lines=18> */
[----:B---3--:R0:W-:Y:S04]  /*12fe0*/  STS.U16 [R5+UR76+0x19080], R54 ;  /* 0x0190803605007988 */ /* 0x0081e8000800044c */
[----:B----4-:R1:W-:Y:S04]  /*12ff0*/  STS.U16 [R5+UR76+0x1480], R55 ;  /* 0x0014803705007988 */ /* 0x0103e8000800044c */
[----:B0-----:R-:W3:Y:S04]  /*13000*/  LDL.LU R54, [R1+0x2554] ;  /* 0x0025540001367983 */ /* 0x001ee80000300800 */
[----:B-1----:R-:W4:Y:S04]  /*13010*/  LDL.LU R55, [R1+0x2550] ;  /* 0x0025500001377983 */ /* 0x002f280000300800 */
[----:B--2---:R0:W-:Y:S04]  /*13020*/  STS.U16 [R5+UR76+0x9480], R56 ;  /* 0x0094803805007988 */ /* 0x0041e8000800044c */
[----:B------:R1:W-:Y:S04]  /*13030*/  STS.U16 [R5+UR76+0x11480], R57 ;  /* 0x0114803905007988 */ /* 0x0003e8000800044c */
[----:B0-----:R-:W2:Y:S04]  /*13040*/  LDL.LU R56, [R1+0x254c] ;  /* 0x00254c0001387983 */ /* 0x001ea80000300800 */
[----:B-1----:R-:W2:Y:S04]  /*13050*/  LDL.LU R57, [R1+0x2548] ;  /* 0x0025480001397983 */ /* 0x002ea80000300800 */
[----:B------:R0:W-:Y:S04]  /*13060*/  STS.U16 [R5+UR76+0x19480], R58 ;  /* 0x0194803a05007988 */ /* 0x0001e8000800044c */
[----:B------:R1:W-:Y:S04]  /*13070*/  STS.U16 [R5+UR76+0x1880], R59 ;  /* 0x0018803b05007988 */ /* 0x0003e8000800044c */
[----:B------:R1:W-:Y:S04]  /*13080*/  STS.U16 [R5+UR76+0x9880], R81 ;  /* 0x0098805105007988 */ /* 0x0003e8000800044c */
[----:B0-----:R-:W2:Y:S04]  /*13090*/  LDL.LU R58, [R1+0x2544] ;  /* 0x00254400013a7983 */ /* 0x001ea80000300800 */
[----:B-1----:R-:W2:Y:S04]  /*130a0*/  LDL.LU R59, [R1+0x2540] ;  /* 0x00254000013b7983 */ /* 0x002ea80000300800 */
[----:B------:R-:W2:Y:S04]  /*130b0*/  LDL.LU R81, [R1+0x253c] ;  /* 0x00253c0001517983 */ /* 0x000ea80000300800 */
[----:B------:R0:W-:Y:S04]  /*130c0*/  STS.U16 [R5+UR76+0x11880], R7 ;  /* 0x0118800705007988 */ /* 0x0001e8000800044c */
[----:B------:R1:W-:Y:S04]  /*130d0*/  STS.U16 [R5+UR76+0x19880], R61 ;  /* 0x0198803d05007988 */ /* 0x0003e8000800044c */
[----:B------:R0:W-:Y:S04]  /*130e0*/  STS.U16 [R5+UR76+0x1c80], R60 ;  /* 0x001c803c05007988 */ /* 0x0001e8000800044c */
[----:B------:R0:W-:Y:S04]  /*130f0*/  STS.U16 [R5+UR76+0x9c80], R71 ;  /* 0x009c804705007988 */ /* 0x0001e8000800044c */
[----:B------:R0:W-:Y:S04]  /*13100*/  STS.U16 [R5+UR76+0x11c80], R63 ;  /* 0x011c803f05007988 */ /* 0x0001e8000800044c */
[----:B------:R1:W-:Y:S04]  /*13110*/  STS.U16 [R5+UR76+0x19c80], R62 ;  /* 0x019c803e05007988 */ /* 0x0003e8000800044c */
[----:B------:R1:W-:Y:S04]  /*13120*/  STS.U16 [R5+UR76+0x2080], R4 ;  /* 0x0020800405007988 */ /* 0x0003e8000800044c */
[----:B0-----:R-:W3:Y:S04]  /*13130*/  LDL.LU R7, [R1+0x114] ;  /* 0x0001140001077983 */ /* 0x001ee80000300800 */
[----:B------:R0:W-:Y:S04]  /*13140*/  STS.U16 [R5+UR76+0xa080], R64 ;  /* 0x00a0804005007988 */ /* 0x0001e8000800044c */
[----:B-1----:R-:W3:Y:S04]  /*13150*/  LDL.LU R61, [R1+0x110] ;  /* 0x00011000013d7983 */ /* 0x002ee80000300800 */
[----:B------:R1:W-:Y:S04]  /*13160*/  STS.U16 [R5+UR76+0x12080], R65 ;  /* 0x0120804105007988 */ /* 0x0003e8000800044c */
[----:B------:R-:W3:Y:S04]  /*13170*/  LDL.LU R60, [R1+0x10c] ;  /* 0x00010c00013c7983 */ /* 0x000ee80000300800 */
[----:B------:R0:W-:Y:S04]  /*13180*/  STS.U16 [R5+UR76+0x1a080], R6 ;  /* 0x01a0800605007988 */ /* 0x0001e8000800044c */
[----:B------:R-:W3:Y:S04]  /*13190*/  LDL.LU R71, [R1+0x3d8] ;  /* 0x0003d80001477983 */ /* 0x000ee80000300800 */
[----:B------:R-:W-:Y:S04]  /*131a0*/  STS.U16 [R5+UR76+0x2480], R67 ;  /* 0x0024804305007988 */ /* 0x000fe8000800044c */
[----:B------:R-:W3:Y:S04]  /*131b0*/  LDL.LU R63, [R1+0x3d4] ;  /* 0x0003d400013f7983 */ /* 0x000ee80000300800 */
[----:B------:R-:W-:Y:S04]  /*131c0*/  STS.U16 [R5+UR76+0xa480], R66 ;  /* 0x00a4804205007988 */ /* 0x000fe8000800044c */
[----:B------:R-:W3:Y:S04]  /*131d0*/  LDL.LU R62, [R1+0x3d0] ;  /* 0x0003d000013e7983 */ /* 0x000ee80000300800 */
[----:B------:R-:W-:Y:S04]  /*131e0*/  STS.U16 [R5+UR76+0x12480], R3 ;  /* 0x0124800305007988 */ /* 0x000fe8000800044c */
[----:B------:R-:W3:Y:S04]  /*131f0*/  LDL.LU R4, [R1+0x3cc] ;  /* 0x0003cc0001047983 */ /* 0x000ee80000300800 */
[----:B------:R-:W-:Y:S04]  /*13200*/  STS.U16 [R5+UR76+0x1a480], R93 ;  /* 0x01a4805d05007988 */ /* 0x000fe8000800044c */
[----:B0-----:R-:W3:Y:S04]  /*13210*/  LDL.LU R64, [R1+0x338] ;  /* 0x0003380001407983 */ /* 0x001ee80000300800 */
[----:B------:R-:W-:Y:S04]  /*13220*/  STS.U16 [R5+UR76+0x2880], R82 ;  /* 0x0028805205007988 */ /* 0x000fe8000800044c */
[----:B-1----:R-:W3:Y:S04]  /*13230*/  LDL.LU R65, [R1+0x334] ;  /* 0x0003340001417983 */ /* 0x002ee80000300800 */
[----:B------:R0:W-:Y:S04]  /*13240*/  STS.U16 [R5+UR76+0xa880], R78 ;  /* 0x00a8804e05007988 */ /* 0x0001e8000800044c */
[----:B------:R-:W3:Y:S04]  /*13250*/  LDL.LU R6, [R1+0x330] ;  /* 0x0003300001067983 */ /* 0x000ee80000300800 */
[----:B------:R1:W-:Y:S04]  /*13260*/  STS.U16 [R5+UR76+0x12880], R77 ;  /* 0x0128804d05007988 */ /* 0x0003e8000800044c */
[----:B0-----:R-:W3:Y:S04]  /*13270*/  LDL.LU R78, [R1+0x32c] ;  /* 0x00032c00014e7983 */ /* 0x001ee80000300800 */
[----:B------:R0:W-:Y:S04]  /*13280*/  STS.U16 [R5+UR76+0x1a880], R76 ;  /* 0x01a8804c05007988 */ /* 0x0001e8000800044c */
[----:B-1----:R-:W3:Y:S04]  /*13290*/  LDL.LU R77, [R1+0x2f8] ;  /* 0x0002f800014d7983 */ /* 0x002ee80000300800 */
[----:B------:R1:W-:Y:S04]  /*132a0*/  STS.U16 [R5+UR76+0x2c80], R72 ;  /* 0x002c804805007988 */ /* 0x0003e8000800044c */
[----:B0-----:R-:W3:Y:S04]  /*132b0*/  LDL.LU R76, [R1+0x2f4] ;  /* 0x0002f400014c7983 */ /* 0x001ee80000300800 */
[----:B------:R0:W-:Y:S04]  /*132c0*/  STS.U16 [R5+UR76+0xac80], R69 ;  /* 0x00ac804505007988 */ /* 0x0001e8000800044c */
[----:B-1----:R-:W3:Y:S04]  /*132d0*/  LDL.LU R72, [R1+0x2f0] ;  /* 0x0002f00001487983 */ /* 0x002ee80000300800 */
[----:B0-----:R-:W3:Y:S04]  /*132e0*/  LDL.LU R69, [R1+0x2ec] ;  /* 0x0002ec0001457983 */ /* 0x001ee80000300800 */
[----:B------:R-:W-:Y:S04]  /*132f0*/  STS.U16 [R5+UR76+0x12c80], R70 ;  /* 0x012c804605007988 */ /* 0x000fe8000800044c */
[----:B------:R0:W-:Y:S04]  /*13300*/  STS.U16 [R5+UR76+0x1ac80], R73 ;  /* 0x01ac804905007988 */ /* 0x0001e8000800044c */
[----:B------:R1:W-:Y:S04]  /*13310*/  STS.U16 [R5+UR76+0x3080], R74 ;  /* 0x0030804a05007988 */ /* 0x0003e8000800044c */
[----:B------:R1:W-:Y:S01]  /*13320*/  STS.U16 [R5+UR76+0xb080], R75 ;  /* 0x00b0804b05007988 */ /* 0x0003e2000800044c */
[----:B0-----:R-:W-:-:S03]  /*13330*/  LOP3.LUT R73, R0, 0x20, RZ, 0x3c, !PT ;  /* 0x0000002000497812 */ /* 0x001fc600078e3cff */
[----:B------:R-:W3:Y:S04]  /*13340*/  LDL.LU R67, [R1+0x2c8] ;  /* 0x0002c80001437983 */ /* 0x000ee80000300800 */
[----:B------:R-:W3:Y:S04]  /*13350*/  LDL.LU R66, [R1+0x2c4] ;  /* 0x0002c40001427983 */ /* 0x000ee80000300800 */
[----:B------:R-:W3:Y:S04]  /*13360*/  LDL.LU R3, [R1+0x2c0] ;  /* 0x0002c00001037983 */ /* 0x000ee80000300800 */
[----:B------:R-:W3:Y:S04]  /*13370*/  LDL.LU R93, [R1+0x25c] ;  /* 0x00025c00015d7983 */ /* 0x000ee80000300800 */
[----:B------:R-:W3:Y:S04]  /*13380*/  LDL.LU R82, [R1+0x238] ;  /* 0x0002380001527983 */ /* 0x000ee80000300800 */
[----:B------:R-:W3:Y:S04]  /*13390*/  LDL.LU R70, [R1+0x234] ;  /* 0x0002340001467983 */ /* 0x000ee80000300800 */
[----:B-1----:R-:W3:Y:S04]  /*133a0*/  LDL.LU R74, [R1+0x230] ;  /* 0x00023000014a7983 */ /* 0x002ee80000300800 */
[----:B------:R-:W3:Y:S04]  /*133b0*/  LDL.LU R75, [R1+0x22c] ;  /* 0x00022c00014b7983 */ /* 0x000ee80000300800 */
[----:B--2---:R-:W-:Y:S04]  /*133c0*/  STS.U16 [R5+UR76+0x13080], R81 ;  /* 0x0130805105007988 */ /* 0x004fe8000800044c */
[----:B------:R-:W-:Y:S04]  /*133d0*/  STS.U16 [R5+UR76+0x1b080], R59 ;  /* 0x01b0803b05007988 */ /* 0x000fe8000800044c */
[----:B------:R-:W-:Y:S04]  /*133e0*/  STS.U16 [R5+UR76+0x3480], R58 ;  /* 0x0034803a05007988 */ /* 0x000fe8000800044c */
[----:B------:R-:W-:Y:S04]  /*133f0*/  STS.U16 [R5+UR76+0xb480], R57 ;  /* 0x00b4803905007988 */ /* 0x000fe8000800044c */
[----:B------:R-:W-:Y:S04]  /*13400*/  STS.U16 [R5+UR76+0x13480], R56 ;  /* 0x0134803805007988 */ /* 0x000fe8000800044c */
[----:B----4-:R-:W-:Y:S04]  /*13410*/  STS.U16 [R5+UR76+0x1b480], R55 ;  /* 0x01b4803705007988 */ /* 0x010fe8000800044c */
[----:B---3--:R-:W-:Y:S04]  /*13420*/  STS.U16 [R5+UR76+0x3880], R54 ;  /* 0x0038803605007988 */ /* 0x008fe8000800044c */
[----:B------:R-:W-:Y:S04]  /*13430*/  STS.U16 [R5+UR76+0xb880], R53 ;  /* 0x00b8803505007988 */ /* 0x000fe8000800044c */
[----:B------:R-:W-:Y:S04]  /*13440*/  STS.U16 [R5+UR76+0x13880], R52 ;  /* 0x0138803405007988 */ /* 0x000fe8000800044c */
[----:B------:R-:W-:Y:S04]  /*13450*/  STS.U16 [R5+UR76+0x1b880], R51 ;  /* 0x01b8803305007988 */ /* 0x000fe8000800044c */
[----:B------:R0:W-:Y:S04]  /*13460*/  STS.U16 [R5+UR76+0x3c80], R80 ;  /* 0x003c805005007988 */ /* 0x0001e8000800044c */
[----:B------:R-:W-:Y:S04]  /*13470*/  STS.U16 [R5+UR76+0xbc80], R7 ;  /* 0x00bc800705007988 */ /* 0x000fe8000800044c */
[----:B------:R-:W-:Y:S04]  /*13480*/  STS.U16 [R5+UR76+0x13c80], R61 ;  /* 0x013c803d05007988 */ /* 0x000fe8000800044c */
[----:B------:R-:W-:Y:S04]  /*13490*/  STS.U16 [R5+UR76+0x1bc80], R60 ;  /* 0x01bc803c05007988 */ /* 0x000fe8000800044c */
[----:B------:R-:W-:Y:S04]  /*134a0*/  STS.U16 [R73+UR76+0x100], R71 ;  /* 0x0001004749007988 */ /* 0x000fe8000800044c */
[----:B0-----:R-:W2:Y:S04]  /*134b0*/  LDL.LU R80, [R1+0x218] ;  /* 0x0002180001507983 */ /* 0x001ea80000300800 */
[----:B------:R-:W-:Y:S04]  /*134c0*/  STS.U16 [R73+UR76+0x8100], R63 ;  /* 0x0081003f49007988 */ /* 0x000fe8000800044c */
[----:B------:R-:W3:Y:S04]  /*134d0*/  LDL.LU R81, [R1+0x214] ;  /* 0x0002140001517983 */ /* 0x000ee80000300800 */
[----:B------:R-:W-:Y:S04]  /*134e0*/  STS.U16 [R73+UR76+0x10100], R62 ;  /* 0x0101003e49007988 */ /* 0x000fe8000800044c */
[----:B------:R-:W-:Y:S04]  /*134f0*/  STS.U16 [R73+UR76+0x18100], R4 ;  /* 0x0181000449007988 */ /* 0x000fe8000800044c */
[----:B------:R-:W-:Y:S04]  /*13500*/  STS.U16 [R73+UR76+0x500], R64 ;  /* 0x0005004049007988 */ /* 0x000fe8000800044c */
[----:B------:R-:W-:Y:S04]  /*13510*/  STS.U16 [R73+UR76+0x8500], R65 ;  /* 0x0085004149007988 */ /* 0x000fe8000800044c */
[----:B------:R-:W-:Y:S04]  /*13520*/  STS.U16 [R73+UR76+0x10500], R6 ;  /* 0x0105000649007988 */ /* 0x000fe8000800044c */
[----:B------:R0:W-:Y:S04]  /*13530*/  STS.U16 [R73+UR76+0x18500], R78 ;  /* 0x0185004e49007988 */ /* 0x0001e8000800044c */
[----:B------:R1:W-:Y:S04]  /*13540*/  STS.U16 [R73+UR76+0x900], R77 ;  /* 0x0009004d49007988 */ /* 0x0003e8000800044c */
[----:B0-----:R-:W4:Y:S04]  /*13550*/  LDL.LU R78, [R1+0x210] ;  /* 0x00021000014e7983 */ /* 0x001f280000300800 */
[----:B------:R0:W-:Y:S04]  /*13560*/  STS.U16 [R73+UR76+0x8900], R76 ;  /* 0x0089004c49007988 */ /* 0x0001e8000800044c */
[----:B-1----:R-:W4:Y:S04]  /*13570*/  LDL.LU R77, [R1+0x20c] ;  /* 0x00020c00014d7983 */ /* 0x002f280000300800 */
[----:B------:R1:W-:Y:S04]  /*13580*/  STS.U16 [R73+UR76+0x10900], R72 ;  /* 0x0109004849007988 */ /* 0x0003e8000800044c */
[----:B0-----:R-:W4:Y:S04]  /*13590*/  LDL.LU R76, [R1+0x208] ;  /* 0x00020800014c7983 */ /* 0x001f280000300800 */
[----:B------:R0:W-:Y:S04]  /*135a0*/  STS.U16 [R73+UR76+0x18900], R69 ;  /* 0x0189004549007988 */ /* 0x0001e8000800044c */
[----:B-1----:R-:W4:Y:S04]  /*135b0*/  LDL.LU R72, [R1+0x204] ;  /* 0x0002040001487983 */ /* 0x002f280000300800 */
[----:B0-----:R-:W4:Y:S04]  /*135c0*/  LDL.LU R69, [R1+0x200] ;  /* 0x0002000001457983 */ /* 0x001f280000300800 */
[----:B------:R-:W4:Y:S04]  /*135d0*/  LDL.LU R61, [R1+0x1fc] ;  /* 0x0001fc00013d7983 */ /* 0x000f280000300800 */
[----:B------:R-:W4:Y:S04]  /*135e0*/  LDL.LU R71, [R1+0x1f8] ;  /* 0x0001f80001477983 */ /* 0x000f280000300800 */
[----:B------:R-:W4:Y:S04]  /*135f0*/  LDL.LU R62, [R1+0x1f4] ;  /* 0x0001f400013e7983 */ /* 0x000f280000300800 */
[----:B------:R-:W4:Y:S04]  /*13600*/  LDL.LU R63, [R1+0x1f0] ;  /* 0x0001f000013f7983 */ /* 0x000f280000300800 */
[----:B------:R-:W-:Y:S04]  /*13610*/  STS.U16 [R73+UR76+0xd00], R67 ;  /* 0x000d004349007988 */ /* 0x000fe8000800044c */
[----:B------:R-:W4:Y:S04]  /*13620*/  LDL.LU R4, [R1+0x1ec] ;  /* 0x0001ec0001047983 */ /* 0x000f280000300800 */
[----:B------:R0:W-:Y:S04]  /*13630*/  STS.U16 [R73+UR76+0x8d00], R66 ;  /* 0x008d004249007988 */ /* 0x0001e8000800044c */
[----:B------:R-:W4:Y:S04]  /*13640*/  LDL.LU R6, [R1+0x1e8] ;  /* 0x0001e80001067983 */ /* 0x000f280000300800 */
[----:B------:R1:W-:Y:S04]  /*13650*/  STS.U16 [R73+UR76+0x10d00], R3 ;  /* 0x010d000349007988 */ /* 0x0003e8000800044c */
[----:B0-----:R-:W4:Y:S04]  /*13660*/  LDL.LU R66, [R1+0x1e4] ;  /* 0x0001e40001427983 */ /* 0x001f280000300800 */
[----:B------:R-:W4:Y:S04]  /*13670*/  LDL.LU R67, [R1+0x1e0] ;  /* 0x0001e00001437983 */ /* 0x000f280000300800 */
[----:B------:R0:W-:Y:S04]  /*13680*/  STS.U16 [R73+UR76+0x18d00], R93 ;  /* 0x018d005d49007988 */ /* 0x0001e8000800044c */
[----:B-1----:R-:W4:Y:S04]  /*13690*/  LDL.LU R3, [R1+0x1dc] ;  /* 0x0001dc0001037983 */ /* 0x002f280000300800 */
        /* <DEDUP_REMOVED lines=9> */
[----:B--2---:R0:W-:Y:S04]  /*13730*/  STS.U16 [R73+UR76+0x1500], R80 ;  /* 0x0015005049007988 */ /* 0x0041e8000800044c */
[----:B---3--:R1:W-:Y:S04]  /*13740*/  STS.U16 [R73+UR76+0x9500], R81 ;  /* 0x0095005149007988 */ /* 0x0083e8000800044c */
[----:B0-----:R-:W2:Y:S04]  /*13750*/  LDL.LU R80, [R1+0x1c4] ;  /* 0x0001c40001507983 */ /* 0x001ea80000300800 */
[----:B-1----:R-:W3:Y:S04]  /*13760*/  LDL.LU R81, [R1+0x1c0] ;  /* 0x0001c00001517983 */ /* 0x002ee80000300800 */
[----:B----4-:R0:W-:Y:S04]  /*13770*/  STS.U16 [R73+UR76+0x11500], R78 ;  /* 0x0115004e49007988 */ /* 0x0101e8000800044c */
        /* <DEDUP_REMOVED lines=13> */
[----:B------:R-:W4:Y:S04]  /*13850*/  LDL.LU R65, [R1+0x138] ;  /* 0x0001380001417983 */ /* 0x000f280000300800 */
[----:B------:R0:W-:Y:S04]  /*13860*/  STS.U16 [R73+UR76+0x19900], R61 ;  /* 0x0199003d49007988 */ /* 0x0001e8000800044c */
[----:B------:R1:W-:Y:S04]  /*13870*/  STS.U16 [R73+UR76+0x1d00], R71 ;  /* 0x001d004749007988 */ /* 0x0003e8000800044c */
[----:B------:R1:W-:Y:S04]  /*13880*/  STS.U16 [R73+UR76+0x9d00], R62 ;  /* 0x009d003e49007988 */ /* 0x0003e8000800044c */
[----:B0-----:R-:W4:Y:S04]  /*13890*/  LDL.LU R61, [R1+0x2538] ;  /* 0x00253800013d7983 */ /* 0x001f280000300800 */
[----:B-1----:R-:W4:Y:S04]  /*138a0*/  LDL.LU R71, [R1+0x2534] ;  /* 0x0025340001477983 */ /* 0x002f280000300800 */
        /* <DEDUP_REMOVED lines=18> */
[----:B------:R0:W-:Y:S04]  /*139d0*/  STS.U16 [R73+UR76+0x1a500], R74 ;  /* 0x01a5004a49007988 */ /* 0x0001e8000800044c */
[----:B------:R-:W4:Y:S04]  /*139e0*/  LDL.LU R70, [R1+0x3e8] ;  /* 0x0003e80001467983 */ /* 0x000f280000300800 */
[----:B------:R1:W-:Y:S04]  /*139f0*/  STS.U16 [R73+UR76+0x2900], R75 ;  /* 0x0029004b49007988 */ /* 0x0003e8000800044c */
[----:B0-----:R-:W4:Y:S04]  /*13a00*/  LDL.LU R74, [R1+0x3e4] ;  /* 0x0003e400014a7983 */ /* 0x001f280000300800 */
[----:B-1----:R-:W4:Y:S04]  /*13a10*/  LDL.LU R75, [R1+0x3e0] ;  /* 0x0003e000014b7983 */ /* 0x002f280000300800 */
        /* <DEDUP_REMOVED lines=8> */
[----:B-1----:R-:W2:Y:S04]  /*13aa0*/  LDL.LU R77, [R1+0x2508] ;  /* 0x00250800014d7983 */ /* 0x002ea80000300800 */
[----:B------:R1:W-:Y:S04]  /*13ab0*/  STS.U16 [R73+UR76+0x12d00], R72 ;  /* 0x012d004849007988 */ /* 0x0003e8000800044c */
[----:B0-----:R-:W2:Y:S04]  /*13ac0*/  LDL.LU R76, [R1+0x2504] ;  /* 0x00250400014c7983 */ /* 0x001ea80000300800 */
[----:B------:R0:W-:Y:S04]  /*13ad0*/  STS.U16 [R73+UR76+0x1ad00], R69 ;  /* 0x01ad004549007988 */ /* 0x0001e8000800044c */
[----:B-1----:R-:W2:Y:S04]  /*13ae0*/  LDL.LU R72, [R1+0x2500] ;  /* 0x0025000001487983 */ /* 0x002ea80000300800 */
[----:B0-----:R-:W2:Y:S04]  /*13af0*/  LDL.LU R69, [R1+0x24fc] ;  /* 0x0024fc0001457983 */ /* 0x001ea80000300800 */
[----:B------:R0:W-:Y:S04]  /*13b00*/  STS.U16 [R73+UR76+0x3100], R5 ;  /* 0x0031000549007988 */ /* 0x0001e8000800044c */
[----:B------:R-:W-:Y:S04]  /*13b10*/  STS.U16 [R73+UR76+0xb100], R7 ;  /* 0x00b1000749007988 */ /* 0x000fe8000800044c */
[----:B------:R-:W-:Y:S01]  /*13b20*/  STS.U16 [R73+UR76+0x13100], R60 ;  /* 0x0131003c49007988 */ /* 0x000fe2000800044c */
[----:B0-----:R-:W0:Y:S03]  /*13b30*/  LDC R5, c[0x0][0x3a0] ;  /* 0x0000e800ff057b82 */ /* 0x001e260000000800 */
[----:B------:R-:W-:Y:S04]  /*13b40*/  STS.U16 [R73+UR76+0x1b100], R64 ;  /* 0x01b1004049007988 */ /* 0x000fe8000800044c */
[----:B------:R-:W-:Y:S04]  /*13b50*/  STS.U16 [R73+UR76+0x3500], R65 ;  /* 0x0035004149007988 */ /* 0x000fe8000800044c */
[----:B--2---:R1:W-:Y:S04]  /*13b60*/  STS.U16 [R73+UR76+0xb500], R69 ;  /* 0x00b5004549007988 */ /* 0x0043e8000800044c */
[----:B------:R2:W-:Y:S04]  /*13b70*/  STS.U16 [R73+UR76+0x13500], R72 ;  /* 0x0135004849007988 */ /* 0x0005e8000800044c */
[----:B------:R0:W-:Y:S04]  /*13b80*/  STS.U16 [R73+UR76+0x1b500], R76 ;  /* 0x01b5004c49007988 */ /* 0x0001e8000800044c */
[----:B-1----:R-:W3:Y:S04]  /*13b90*/  LDL.LU R69, [R1+0x24f8] ;  /* 0x0024f80001457983 */ /* 0x002ee80000300800 */
[----:B--2---:R-:W2:Y:S04]  /*13ba0*/  LDL.LU R72, [R1+0x24f4] ;  /* 0x0024f40001487983 */ /* 0x004ea80000300800 */
[----:B0-----:R-:W2:Y:S04]  /*13bb0*/  LDL.LU R76, [R1+0x24f0] ;  /* 0x0024f000014c7983 */ /* 0x001ea80000300800 */
[----:B------:R0:W-:Y:S04]  /*13bc0*/  STS.U16 [R73+UR76+0x3900], R77 ;  /* 0x0039004d49007988 */ /* 0x0001e8000800044c */
[----:B----4-:R1:W-:Y:S04]  /*13bd0*/  STS.U16 [R73+UR76+0xb900], R78 ;  /* 0x00b9004e49007988 */ /* 0x0103e8000800044c */
[----:B------:R4:W-:Y:S04]  /*13be0*/  STS.U16 [R73+UR76+0x13900], R82 ;  /* 0x0139005249007988 */ /* 0x0009e8000800044c */
[----:B0-----:R-:W2:Y:S04]  /*13bf0*/  LDL.LU R77, [R1+0x24ec] ;  /* 0x0024ec00014d7983 */ /* 0x001ea80000300800 */
[----:B-1----:R-:W2:Y:S04]  /*13c00*/  LDL.LU R78, [R1+0x24e8] ;  /* 0x0024e800014e7983 */ /* 0x002ea80000300800 */
[----:B----4-:R-:W4:Y:S04]  /*13c10*/  LDL.LU R82, [R1+0x24e4] ;  /* 0x0024e40001527983 */ /* 0x010f280000300800 */
[----:B------:R0:W-:Y:S04]  /*13c20*/  STS.U16 [R73+UR76+0x1b900], R93 ;  /* 0x01b9005d49007988 */ /* 0x0001e8000800044c */
[----:B------:R1:W-:Y:S04]  /*13c30*/  STS.U16 [R73+UR76+0x3d00], R3 ;  /* 0x003d000349007988 */ /* 0x0003e8000800044c */
[----:B------:R1:W-:Y:S04]  /*13c40*/  STS.U16 [R73+UR76+0xbd00], R6 ;  /* 0x00bd000649007988 */ /* 0x0003e8000800044c */
[----:B0-----:R-:W4:Y:S04]  /*13c50*/  LDL.LU R93, [R1+0x24e0] ;  /* 0x0024e000015d7983 */ /* 0x001f280000300800 */
[----:B------:R-:W-:Y:S04]  /*13c60*/  STL [R1+0x2494], R0 ;  /* 0x0024940001007387 */ /* 0x000fe80000100800 */
[----:B-1----:R-:W4:Y:S04]  /*13c70*/  LDL.LU R3, [R1+0x24dc] ;  /* 0x0024dc0001037983 */ /* 0x002f280000300800 */
[----:B------:R-:W4:Y:S04]  /*13c80*/  LDL.LU R6, [R1+0x24d8] ;  /* 0x0024d80001067983 */ /* 0x000f280000300800 */
[----:B------:R0:W-:Y:S04]  /*13c90*/  STS.U16 [R73+UR76+0x13d00], R4 ;  /* 0x013d000449007988 */ /* 0x0001e8000800044c */
[----:B0-----:R-:W4:Y:S01]  /*13ca0*/  LDL.LU R4, [R1+0x24d4] ;  /* 0x0024d40001047983 */ /* 0x001f220000300800 */
[----:B------:R-:W-:Y:S01]  /*13cb0*/  LOP3.LUT R60, R0, 0x30, RZ, 0x3c, !PT ;  /* 0x00000030003c7812 */ /* 0x000fe200078e3cff */
[----:B------:R-:W-:-:S02]  /*13cc0*/  IMAD R7, R2, 0x56, RZ ;  /* 0x0000005602077824 */ /* 0x000fc400078e02ff */
[----:B------:R-:W-:Y:S04]  /*13cd0*/  STS.U16 [R73+UR76+0x1bd00], R71 ;  /* 0x01bd004749007988 */ /* 0x000fe8000800044c */
[----:B------:R-:W-:Y:S01]  /*13ce0*/  STS.U16 [R60+UR76+0x180], R70 ;  /* 0x000180463c007988 */ /* 0x000fe2000800044c */
[----:B------:R-:W-:-:S03]  /*13cf0*/  IMAD.WIDE R64, R7, 0x2, R90 ;  /* 0x0000000207407825 */ /* 0x000fc600078e025a */
[----:B------:R-:W-:Y:S04]  /*13d00*/  STS.U16 [R60+UR76+0x8180], R74 ;  /* 0x0081804a3c007988 */ /* 0x000fe8000800044c */
[----:B------:R0:W-:Y:S04]  /*13d10*/  STS.U16 [R60+UR76+0x10180], R75 ;  /* 0x0101804b3c007988 */ /* 0x0001e8000800044c */
[----:B------:R-:W-:Y:S01]  /*13d20*/  STS.U16 [R60+UR76+0x18180], R80 ;  /* 0x018180503c007988 */ /* 0x000fe2000800044c */
[----:B------:R-:W-:-:S03]  /*13d30*/  PRMT R66, RZ, 0x7610, R66 ;  /* 0x00007610ff427816 */ /* 0x000fc60000000042 */
[----:B------:R-:W-:Y:S04]  /*13d40*/  STL [R1+0x22e8], R73 ;  /* 0x0022e84901007387 */ /* 0x000fe80000100800 */
[----:B---3--:R1:W-:Y:S01]  /*13d50*/  STS.U16 [R60+UR76+0x580], R81 ;  /* 0x000580513c007988 */ /* 0x0083e2000800044c */
[----:B0-----:R-:W-:Y:S01]  /*13d60*/  IMAD.WIDE R74, R7, 0x2, R86 ;  /* 0x00000002074a7825 */ /* 0x001fe200078e0256 */
[----:B------:R-:W-:-:S03]  /*13d70*/  PRMT R67, RZ, 0x7610, R67 ;  /* 0x00007610ff437816 */ /* 0x000fc60000000043 */
[----:B------:R-:W-:-:S03]  /*13d80*/  IMAD.WIDE R70, R7, 0x2, R84 ;  /* 0x0000000207467825 */ /* 0x000fc600078e0254 */
[----:B------:R0:W3:Y:S01]  /*13d90*/  @!P5 LDG.E.U16 R67, desc[UR6][R74.64] ;  /* 0x000000064a43d981 */ /* 0x0000e2000c1e1500 */
[----:B-1----:R-:W-:-:S03]  /*13da0*/  IMAD.WIDE R80, R7, 0x2, R88 ;  /* 0x0000000207507825 */ /* 0x002fc600078e0258 */
[----:B------:R-:W3:Y:S04]  /*13db0*/  @!P5 LDG.E.U16 R66, desc[UR6][R70.64] ;  /* 0x000000064642d981 */ /* 0x000ee8000c1e1500 */
[----:B--2---:R-:W-:Y:S01]  /*13dc0*/  STL.64 [R1+0x23e0], R72 ;  /* 0x0023e04801007387 */ /* 0x004fe20000100a00 */
[----:B------:R-:W-:-:S06]  /*13dd0*/  PRMT R76, RZ, 0x7610, R76 ;  /* 0x00007610ff4c7816 */ /* 0x000fcc000000004c */
[----:B------:R-:W2:Y:S01]  /*13de0*/  @!P5 LDG.E.U16 R76, desc[UR6][R80.64] ;  /* 0x00000006504cd981 */ /* 0x000ea2000c1e1500 */
[----:B------:R-:W-:-:S06]  /*13df0*/  PRMT R77, RZ, 0x7610, R77 ;  /* 0x00007610ff4d7816 */ /* 0x000fcc000000004d */
[----:B------:R-:W2:Y:S04]  /*13e00*/  @!P5 LDG.E.U16 R77, desc[UR6][R64.64] ;  /* 0x00000006404dd981 */ /* 0x000ea8000c1e1500 */
[----:B----4-:R1:W-:Y:S04]  /*13e10*/  STS.U16 [R60+UR76+0x8580], R6 ;  /* 0x008580063c007988 */ /* 0x0103e8000800044c */
[----:B-1----:R-:W4:Y:S04]  /*13e20*/  LDL.LU R6, [R1+0x24d0] ;  /* 0x0024d00001067983 */ /* 0x002f280000300800 */
[----:B------:R1:W-:Y:S04]  /*13e30*/  STS.U16 [R60+UR76+0x10580], R4 ;  /* 0x010580043c007988 */ /* 0x0003e8000800044c */
[----:B------:R0:W-:Y:S04]  /*13e40*/  STS.U16 [R60+UR76+0x18580], R3 ;  /* 0x018580033c007988 */ /* 0x0001e8000800044c */
[----:B-1----:R-:W4:Y:S04]  /*13e50*/  LDL.LU R4, [R1+0x24cc] ;  /* 0x0024cc0001047983 */ /* 0x002f280000300800 */
[----:B0-----:R-:W4:Y:S04]  /*13e60*/  LDL.LU R3, [R1+0x24c8] ;  /* 0x0024c80001037983 */ /* 0x001f280000300800 */
[----:B------:R0:W-:Y:S04]  /*13e70*/  STL.64 [R1+0x3f8], R64 ;  /* 0x0003f84001007387 */ /* 0x0001e80000100a00 */
[----:B------:R1:W-:Y:S04]  /*13e80*/  STL.64 [R1+0x3f0], R80 ;  /* 0x0003f05001007387 */ /* 0x0003e80000100a00 */
[----:B0-----:R-:W4:Y:S04]  /*13e90*/  LDL.LU.64 R64, [R1+0x24c0] ;  /* 0x0024c00001407983 */ /* 0x001f280000300a00 */
[----:B------:R0:W-:Y:S04]  /*13ea0*/  STL.64 [R1+0x3e8], R74 ;  /* 0x0003e84a01007387 */ /* 0x0001e80000100a00 */
[----:B-1----:R-:W4:Y:S01]  /*13eb0*/  LDL.LU.64 R80, [R1+0x24b8] ;  /* 0x0024b80001507983 */ /* 0x002f220000300a00 */
[----:B------:R-:W-:-:S05]  /*13ec0*/  VIADD R7, R5, 0xffffffa4 ;  /* 0xffffffa405077836 */ /* 0x000fca0000000000 */
[----:B------:R-:W-:Y:S01]  /*13ed0*/  ISETP.GE.U32.AND P5, PT, R7, 0x7fffff25, PT ;  /* 0x7fffff250700780c */ /* 0x000fe20003fa6070 */
[----:B------:R-:W-:Y:S01]  /*13ee0*/  IMAD R7, R2, 0x57, RZ ;  /* 0x0000005702077824 */ /* 0x000fe200078e02ff */
[----:B------:R1:W-:Y:S01]  /*13ef0*/  STL.64 [R1+0x3e0], R70 ;  /* 0x0003e04601007387 */ /* 0x0003e20000100a00 */
[----:B------:R-:W-:Y:S02]  /*13f00*/  PRMT R58, RZ, 0x7610, R58 ;  /* 0x00007610ff3a7816 */ /* 0x000fe4000000003a */
[----:B0-----:R-:W-:Y:S01]  /*13f10*/  IMAD.WIDE R74, R7, 0x2, R88 ;  /* 0x00000002074a7825 */ /* 0x001fe200078e0258 */
[----:B---3--:R-:W-:Y:S01]  /*13f20*/  STL [R1+0x1290], R66 ;  /* 0x0012904201007387 */ /* 0x008fe20000100800 */
[----:B------:R-:W-:-:S03]  /*13f30*/  PRMT R59, RZ, 0x7610, R59 ;  /* 0x00007610ff3b7816 */ /* 0x000fc6000000003b */
[----:B------:R0:W-:Y:S01]  /*13f40*/  STL [R1+0x1294], R67 ;  /* 0x0012944301007387 */ /* 0x0001e20000100800 */
[----:B-1----:R-:W-:-:S05]  /*13f50*/  IMAD.WIDE R70, R7, 0x2, R84 ;  /* 0x0000000207467825 */ /* 0x002fca00078e0254 */
[----:B------:R1:W3:Y:S01]  /*13f60*/  @!P0 LDG.E.U16 R58, desc[UR6][R70.64] ;  /* 0x00000006463a8981 */ /* 0x0002e2000c1e1500 */
[----:B0-----:R-:W-:-:S03]  /*13f70*/  IMAD.WIDE R66, R7, 0x2, R90 ;  /* 0x0000000207427825 */ /* 0x001fc600078e025a */
[----:B--2---:R-:W-:Y:S04]  /*13f80*/  STL [R1+0x1298], R76 ;  /* 0x0012984c01007387 */ /* 0x004fe80000100800 */
[----:B------:R0:W-:Y:S02]  /*13f90*/  STL [R1+0x129c], R77 ;  /* 0x00129c4d01007387 */ /* 0x0001e40000100800 */
[----:B0-----:R-:W-:-:S05]  /*13fa0*/  IMAD.WIDE R76, R7, 0x2, R86 ;  /* 0x00000002074c7825 */ /* 0x001fca00078e0256 */
[----:B------:R0:W2:Y:S01]  /*13fb0*/  @!P0 LDG.E.U16 R59, desc[UR6][R76.64] ;  /* 0x000000064c3b8981 */ /* 0x0000a2000c1e1500 */
[----:B----4-:R-:W-:Y:S02]  /*13fc0*/  PRMT R80, RZ, 0x7610, R80 ;  /* 0x00007610ff507816 */ /* 0x010fe40000000050 */
[----:B------:R-:W-:-:S04]  /*13fd0*/  PRMT R81, RZ, 0x7610, R81 ;  /* 0x00007610ff517816 */ /* 0x000fc80000000051 */
        /* <DEDUP_REMOVED lines=10> */
[----:B------:R0:W-:Y:S01]  /*14080*/  STL.64 [R1+0x3c0], R70 ;  /* 0x0003c04601007387 */ /* 0x0001e20000100a00 */
[----:B------:R-:W-:-:S02]  /*14090*/  PRMT R50, RZ, 0x7610, R50 ;  /* 0x00007610ff327816 */ /* 0x000fc40000000032 */
[----:B------:R-:W-:Y:S01]  /*140a0*/  PRMT R51, RZ, 0x7610, R51 ;  /* 0x00007610ff337816 */ /* 0x000fe20000000033 */
[----:B0-----:R-:W-:-:S05]  /*140b0*/  IMAD.WIDE R70, R7, 0x2, R86 ;  /* 0x0000000207467825 */ /* 0x001fca00078e0256 */
[----:B------:R0:W3:Y:S01]  /*140c0*/  @!P5 LDG.E.U16 R51, desc[UR6][R70.64] ;  /* 0x000000064633d981 */ /* 0x0000e2000c1e1500 */
[----:B------:R-:W-:Y:S01]  /*140d0*/  PRMT R92, RZ, 0x7610, R92 ;  /* 0x00007610ff5c7816 */ /* 0x000fe2000000005c */
[----:B------:R-:W-:-:S05]  /*140e0*/  IMAD.WIDE R76, R7, 0x2, R90 ;  /* 0x00000002074c7825 */ /* 0x000fca00078e025a */
[----:B------:R-:W3:Y:S04]  /*140f0*/  @!P5 LDG.E.U16 R92, desc[UR6][R76.64] ;  /* 0x000000064c5cd981 */ /* 0x000ee8000c1e1500 */
[----:B----4-:R-:W-:Y:S04]  /*14100*/  STL [R1+0x12b8], R80 ;  /* 0x0012b85001007387 */ /* 0x010fe80000100800 */
[----:B--2---:R-:W-:Y:S04]  /*14110*/  STL [R1+0x12bc], R81 ;  /* 0x0012bc5101007387 */ /* 0x004fe80000100800 */
[----:B---3--:R-:W-:Y:S04]  /*14120*/  STL [R1+0x12b0], R58 ;  /* 0x0012b03a01007387 */ /* 0x008fe80000100800 */
[----:B------:R1:W-:Y:S02]  /*14130*/  STL [R1+0x12b4], R59 ;  /* 0x0012b43b01007387 */ /* 0x0003e40000100800 */
[----:B-1----:R-:W-:-:S05]  /*14140*/  IMAD.WIDE R58, R7, 0x2, R84 ;  /* 0x00000002073a7825 */ /* 0x002fca00078e0254 */
[----:B------:R-:W2:Y:S01]  /*14150*/  @!P5 LDG.E.U16 R50, desc[UR6][R58.64] ;  /* 0x000000063a32d981 */ /* 0x000ea2000c1e1500 */
[----:B------:R-:W-:-:S03]  /*14160*/  IMAD.WIDE R80, R7, 0x2, R88 ;  /* 0x0000000207507825 */ /* 0x000fc600078e0258 */
[----:B------:R1:W-:Y:S04]  /*14170*/  STL.64 [R1+0x358], R76 ;  /* 0x0003584c01007387 */ /* 0x0003e80000100a00 */
[----:B------:R-:W-:Y:S04]  /*14180*/  STL.64 [R1+0x350], R80 ;  /* 0x0003505001007387 */ /* 0x000fe80000100a00 */
[----:B-1----:R-:W3:Y:S01]  /*14190*/  LDL.LU.64 R76, [R1+0x24a0] ;  /* 0x0024a000014c7983 */ /* 0x002ee20000300a00 */
[----:B------:R-:W-:Y:S01]  /*141a0*/  PRMT R78, RZ, 0x7610, R78 ;  /* 0x00007610ff4e7816 */ /* 0x000fe2000000004e */
[----:B------:R-:W-:-:S02]  /*141b0*/  VIADD R7, R5, 0xffffffa2 ;  /* 0xffffffa205077836 */ /* 0x000fc40000000000 */
[----:B------:R0:W-:Y:S04]  /*141c0*/  STL.64 [R1+0x348], R70 ;  /* 0x0003484601007387 */ /* 0x0001e80000100a00 */
[----:B------:R1:W4:Y:S01]  /*141d0*/  @!P5 LDG.E.U16 R78, desc[UR6][R80.64] ;  /* 0x00000006504ed981 */ /* 0x000322000c1e1500 */
[----:B------:R-:W-:Y:S01]  /*141e0*/  ISETP.GE.U32.AND P5, PT, R7, 0x7fffff23, PT ;  /* 0x7fffff230700780c */ /* 0x000fe20003fa6070 */
[----:B------:R-:W-:Y:S02]  /*141f0*/  IMAD R7, R2, 0x5c, RZ ;  /* 0x0000005c02077824 */ /* 0x000fe400078e02ff */
[----:B------:R1:W-:Y:S01]  /*14200*/  STL.64 [R1+0x340], R58 ;  /* 0x0003403a01007387 */ /* 0x0003e20000100a00 */
[----:B------:R-:W-:Y:S02]  /*14210*/  PRMT R79, RZ, 0x7610, R79 ;  /* 0x00007610ff4f7816 */ /* 0x000fe4000000004f */
[----:B------:R-:W-:Y:S01]  /*14220*/  PRMT R54, RZ, 0x7610, R54 ;  /* 0x00007610ff367816 */ /* 0x000fe20000000036 */
[----:B0-----:R-:W-:Y:S01]  /*14230*/  IMAD.WIDE R70, R7, 0x2, R88 ;  /* 0x0000000207467825 */ /* 0x001fe200078e0258 */
[----:B------:R-:W-:-:S02]  /*14240*/  PRMT R55, RZ, 0x7610, R55 ;  /* 0x00007610ff377816 */ /* 0x000fc40000000037 */
[----:B------:R-:W-:Y:S01]  /*14250*/  PRMT R69, RZ, 0x7610, R69 ;  /* 0x00007610ff457816 */ /* 0x000fe20000000045 */
[----:B-1----:R-:W-:-:S03]  /*14260*/  IMAD.WIDE R80, R7, 0x2, R90 ;  /* 0x0000000207507825 */ /* 0x002fc600078e025a */
[----:B------:R0:W4:Y:S01]  /*14270*/  @!P0 LDG.E.U16 R55, desc[UR6][R70.64] ;  /* 0x0000000646378981 */ /* 0x000122000c1e1500 */
[----:B------:R-:W-:-:S03]  /*14280*/  IMAD.WIDE R58, R7, 0x2, R86 ;  /* 0x00000002073a7825 */ /* 0x000fc600078e0256 */
[----:B------:R-:W4:Y:S04]  /*14290*/  @!P0 LDG.E.U16 R69, desc[UR6][R80.64] ;  /* 0x0000000650458981 */ /* 0x000f28000c1e1500 */
[----:B------:R1:W4:Y:S04]  /*142a0*/  @!P0 LDG.E.U16 R54, desc[UR6][R58.64] ;  /* 0x000000063a368981 */ /* 0x000328000c1e1500 */
[----:B--2---:R-:W-:Y:S04]  /*142b0*/  STL [R1+0xf6c], R50 ;  /* 0x000f6c3201007387 */ /* 0x004fe80000100800 */
[----:B------:R2:W-:Y:S02]  /*142c0*/  STL [R1+0xf70], R51 ;  /* 0x000f703301007387 */ /* 0x0005e40000100800 */
[----:B--2---:R-:W-:-:S04]  /*142d0*/  IMAD.WIDE R50, R7, 0x2, R84 ;  /* 0x0000000207327825 */ /* 0x004fc800078e0254 */
[----:B------:R-:W-:Y:S01]  /*142e0*/  VIADD R7, R5, 0xffffffa1 ;  /* 0xffffffa105077836 */ /* 0x000fe20000000000 */
[----:B------:R2:W4:Y:S04]  /*142f0*/  @!P0 LDG.E.U16 R79, desc[UR6][R50.64] ;  /* 0x00000006324f8981 */ /* 0x000528000c1e1500 */
[----:B------:R-:W-:Y:S01]  /*14300*/  ISETP.GE.U32.AND P0, PT, R7, 0x7fffff22, PT ;  /* 0x7fffff220700780c */ /* 0x000fe20003f06070 */
[----:B------:R-:W-:Y:S01]  /*14310*/  IMAD R7, R2, 0x5d, RZ ;  /* 0x0000005d02077824 */ /* 0x000fe200078e02ff */
[----:B------:R-:W-:Y:S01]  /*14320*/  STL.64 [R1+0x338], R80 ;  /* 0x0003385001007387 */ /* 0x000fe20000100a00 */
[----:B---3--:R-:W-:-:S03]  /*14330*/  PRMT R77, RZ, 0x7610, R77 ;  /* 0x00007610ff4d7816 */ /* 0x008fc6000000004d */
[----:B------:R0:W-:Y:S02]  /*14340*/  STL.64 [R1+0x330], R70 ;  /* 0x0003304601007387 */ /* 0x0001e40000100a00 */
[----:B0-----:R-:W-:-:S05]  /*14350*/  IMAD.WIDE R70, R7, 0x2, R90 ;  /* 0x0000000207467825 */ /* 0x001fca00078e025a */
[----:B------:R-:W3:Y:S04]  /*14360*/  @!P5 LDG.E.U16 R77, desc[UR6][R70.64] ;  /* 0x00000006464dd981 */ /* 0x000ee8000c1e1500 */
[----:B------:R1:W-:Y:S04]  /*14370*/  STL.64 [R1+0x328], R58 ;  /* 0x0003283a01007387 */ /* 0x0003e80000100a00 */
[----:B------:R2:W-:Y:S01]  /*14380*/  STL.64 [R1+0x320], R50 ;  /* 0x0003203201007387 */ /* 0x0005e20000100a00 */
[----:B------:R-:W-:Y:S02]  /*14390*/  PRMT R74, RZ, 0x7610, R74 ;  /* 0x00007610ff4a7816 */ /* 0x000fe4000000004a */
[----:B------:R-:W-:-:S02]  /*143a0*/  PRMT R73, RZ, 0x7610, R73 ;  /* 0x00007610ff497816 */ /* 0x000fc40000000049 */
[----:B------:R-:W-:Y:S01]  /*143b0*/  PRMT R72, RZ, 0x7610, R72 ;  /* 0x00007610ff487816 */ /* 0x000fe20000000048 */
[----:B-1----:R-:W-:-:S04]  /*143c0*/  IMAD.WIDE R58, R7, 0x2, R88 ;  /* 0x00000002073a7825 */ /* 0x002fc800078e0258 */
[----:B--2---:R-:W-:Y:S01]  /*143d0*/  IMAD.WIDE R50, R7, 0x2, R84 ;  /* 0x0000000207327825 */ /* 0x004fe200078e0254 */
[----:B------:R0:W2:Y:S04]  /*143e0*/  @!P5 LDG.E.U16 R74, desc[UR6][R58.64] ;  /* 0x000000063a4ad981 */ /* 0x0000a8000c1e1500 */
[----:B------:R-:W2:Y:S01]  /*143f0*/  @!P5 LDG.E.U16 R72, desc[UR6][R50.64] ;  /* 0x000000063248d981 */ /* 0x000ea2000c1e1500 */
[----:B------:R-:W-:Y:S02]  /*14400*/  PRMT R56, RZ, 0x7610, R56 ;  /* 0x00007610ff387816 */ /* 0x000fe40000000038 */
[----:B------:R-:W-:Y:S02]  /*14410*/  PRMT R57, RZ, 0x7610, R57 ;  /* 0x00007610ff397816 */ /* 0x000fe40000000039 */
[----:B------:R-:W-:-:S02]  /*14420*/  PRMT R46, RZ, 0x7610, R46 ;  /* 0x00007610ff2e7816 */ /* 0x000fc4000000002e */
[----:B------:R-:W-:Y:S01]  /*14430*/  PRMT R47, RZ, 0x7610, R47 ;  /* 0x00007610ff2f7816 */ /* 0x000fe2000000002f */
[----:B----4-:R-:W-:Y:S04]  /*14440*/  STL [R1+0x2490], R79 ;  /* 0x0024904f01007387 */ /* 0x010fe80000100800 */
[----:B------:R-:W-:Y:S04]  /*14450*/  STL [R1+0xf78], R92 ;  /* 0x000f785c01007387 */ /* 0x000fe80000100800 */
[----:B------:R-:W-:Y:S04]  /*14460*/  STL [R1+0xf74], R78 ;  /* 0x000f744e01007387 */ /* 0x000fe80000100800 */
[----:B------:R-:W-:Y:S04]  /*14470*/  STL [R1+0xfa0], R54 ;  /* 0x000fa03601007387 */ /* 0x000fe80000100800 */
[----:B------:R1:W-:Y:S02]  /*14480*/  STL [R1+0xfa4], R55 ;  /* 0x000fa43701007387 */ /* 0x0003e40000100800 */
[----:B-1----:R-:W-:-:S04]  /*14490*/  IMAD.WIDE R54, R7, 0x2, R86 ;  /* 0x0000000207367825 */ /* 0x002fc800078e0256 */
[----:B------:R-:W-:Y:S01]  /*144a0*/  VIADD R7, R5, 0xffffffa0 ;  /* 0xffffffa005077836 */ /* 0x000fe20000000000 */
[----:B------:R1:W4:Y:S04]  /*144b0*/  @!P5 LDG.E.U16 R73, desc[UR6][R54.64] ;  /* 0x000000063649d981 */ /* 0x000328000c1e1500 */
[----:B------:R-:W-:Y:S01]  /*144c0*/  ISETP.GE.U32.AND P5, PT, R7, 0x7fffff21, PT ;  /* 0x7fffff210700780c */ /* 0x000fe20003fa6070 */
[----:B------:R-:W-:Y:S01]  /*144d0*/  IMAD R7, R2, 0x5e, RZ ;  /* 0x0000005e02077824 */ /* 0x000fe200078e02ff */
[----:B------:R0:W-:Y:S04]  /*144e0*/  STL.64 [R1+0x318], R70 ;  /* 0x0003184601007387 */ /* 0x0001e80000100a00 */
[----:B------:R1:W-:Y:S04]  /*144f0*/  STL.64 [R1+0x310], R58 ;  /* 0x0003103a01007387 */ /* 0x0003e80000100a00 */
[----:B------:R2:W-:Y:S04]  /*14500*/  STL.64 [R1+0x308], R54 ;  /* 0x0003083601007387 */ /* 0x0005e80000100a00 */
[----:B---3--:R-:W-:Y:S01]  /*14510*/  STL [R1+0x2428], R77 ;  /* 0x0024284d01007387 */ /* 0x008fe20000100800 */
[----:B0-----:R-:W-:-:S03]  /*14520*/  IMAD.WIDE R70, R7, 0x2, R90 ;  /* 0x0000000207467825 */ /* 0x001fc600078e025a */
[----:B------:R0:W-:Y:S01]  /*14530*/  STL.64 [R1+0x300], R50 ;  /* 0x0003003201007387 */ /* 0x0001e20000100a00 */
[----:B-1----:R-:W-:-:S03]  /*14540*/  IMAD.WIDE R58, R7, 0x2, R88 ;  /* 0x00000002073a7825 */ /* 0x002fc600078e0258 */
[----:B------:R-:W3:Y:S01]  /*14550*/  @!P0 LDG.E.U16 R57, desc[UR6][R70.64] ;  /* 0x0000000646398981 */ /* 0x000ee2000c1e1500 */
[----:B--2---:R-:W-:-:S03]  /*14560*/  IMAD.WIDE R54, R7, 0x2, R86 ;  /* 0x0000000207367825 */ /* 0x004fc600078e0256 */
[----:B------:R-:W2:Y:S01]  /*14570*/  @!P0 LDG.E.U16 R56, desc[UR6][R58.64] ;  /* 0x000000063a388981 */ /* 0x000ea2000c1e1500 */
[----:B0-----:R-:W-:-:S03]  /*14580*/  IMAD.WIDE R50, R7, 0x2, R84 ;  /* 0x0000000207327825 */ /* 0x001fc600078e0254 */
[----:B------:R0:W3:Y:S04]  /*14590*/  @!P0 LDG.E.U16 R47, desc[UR6][R54.64] ;  /* 0x00000006362f8981 */ /* 0x0000e8000c1e1500 */
[----:B------:R1:W3:Y:S01]  /*145a0*/  @!P0 LDG.E.U16 R46, desc[UR6][R50.64] ;  /* 0x00000006322e8981 */ /* 0x0002e2000c1e1500 */
[----:B------:R-:W-:-:S03]  /*145b0*/  VIADD R7, R5, 0xffffff9c ;  /* 0xffffff9c05077836 */ /* 0x000fc60000000000 */
[----:B------:R-:W-:Y:S02]  /*145c0*/  STL [R1+0x242c], R74 ;  /* 0x00242c4a01007387 */ /* 0x000fe40000100800 */
[----:B------:R-:W-:Y:S01]  /*145d0*/  ISETP.GE.U32.AND P0, PT, R7, 0x7fffff1d, PT ;  /* 0x7fffff1d0700780c */ /* 0x000fe20003f06070 */
[----:B------:R-:W-:Y:S01]  /*145e0*/  IMAD R7, R2, 0x5f, RZ ;  /* 0x0000005f02077824 */ /* 0x000fe200078e02ff */
[----:B------:R-:W-:Y:S02]  /*145f0*/  PRMT R52, RZ, 0x7610, R52 ;  /* 0x00007610ff347816 */ /* 0x000fe40000000034 */
[----:B------:R-:W-:Y:S02]  /*14600*/  PRMT R53, RZ, 0x7610, R53 ;  /* 0x00007610ff357816 */ /* 0x000fe40000000035 */
[----:B------:R-:W-:Y:S02]  /*14610*/  PRMT R44, RZ, 0x7610, R44 ;  /* 0x00007610ff2c7816 */ /* 0x000fe4000000002c */
[----:B------:R-:W-:Y:S01]  /*14620*/  PRMT R45, RZ, 0x7610, R45 ;  /* 0x00007610ff2d7816 */ /* 0x000fe2000000002d */
[----:B----4-:R-:W-:Y:S04]  /*14630*/  STL [R1+0x2430], R73 ;  /* 0x0024304901007387 */ /* 0x010fe80000100800 */
[----:B------:R-:W-:Y:S04]  /*14640*/  STL [R1+0x2434], R72 ;  /* 0x0024344801007387 */ /* 0x000fe80000100800 */
[----:B------:R-:W-:Y:S04]  /*14650*/  STL [R1+0xfa8], R69 ;  /* 0x000fa84501007387 */ /* 0x000fe80000100800 */
[----:B------:R-:W-:Y:S04]  /*14660*/  STL.64 [R1+0x2f8], R70 ;  /* 0x0002f84601007387 */ /* 0x000fe80000100a00 */
[----:B------:R-:W-:Y:S04]  /*14670*/  STL.64 [R1+0x2f0], R58 ;  /* 0x0002f03a01007387 */ /* 0x000fe80000100a00 */
[----:B------:R0:W-:Y:S04]  /*14680*/  STL.64 [R1+0x2e8], R54 ;  /* 0x0002e83601007387 */ /* 0x0001e80000100a00 */
[----:B------:R1:W-:Y:S04]  /*14690*/  STL.64 [R1+0x2e0], R50 ;  /* 0x0002e03201007387 */ /* 0x0003e80000100a00 */
[----:B--2---:R-:W-:Y:S01]  /*146a0*/  STL [R1+0x1288], R56 ;  /* 0x0012883801007387 */ /* 0x004fe20000100800 */
[----:B0-----:R-:W-:-:S03]  /*146b0*/  IMAD.WIDE R54, R7, 0x2, R88 ;  /* 0x0000000207367825 */ /* 0x001fc600078e0258 */
[----:B---3--:R0:W-:Y:S01]  /*146c0*/  STL [R1+0x128c], R57 ;  /* 0x00128c3901007387 */ /* 0x0081e20000100800 */
[----:B-1----:R-:W-:-:S03]  /*146d0*/  IMAD.WIDE R50, R7, 0x2, R86 ;  /* 0x0000000207327825 */ /* 0x002fc600078e0256 */
[----:B------:R-:W2:Y:S04]  /*146e0*/  @!P5 LDG.E.U16 R52, desc[UR6][R54.64] ;  /* 0x000000063634d981 */ /* 0x000ea8000c1e1500 */
[----:B------:R-:W-:Y:S01]  /*146f0*/  STL [R1+0x1280], R46 ;  /* 0x0012802e01007387 */ /* 0x000fe20000100800 */
[----:B0-----:R-:W-:-:S03]  /*14700*/  IMAD.WIDE R56, R7, 0x2, R90 ;  /* 0x0000000207387825 */ /* 0x001fc600078e025a */
[----:B------:R0:W-:Y:S04]  /*14710*/  STL [R1+0x1284], R47 ;  /* 0x0012842f01007387 */ /* 0x0001e80000100800 */
[----:B------:R-:W3:Y:S04]  /*14720*/  @!P5 LDG.E.U16 R53, desc[UR6][R56.64] ;  /* 0x000000063835d981 */ /* 0x000ee8000c1e1500 */
[----:B------:R1:W4:Y:S01]  /*14730*/  @!P5 LDG.E.U16 R45, desc[UR6][R50.64] ;  /* 0x00000006322dd981 */ /* 0x000322000c1e1500 */
[----:B0-----:R-:W-:-:S05]  /*14740*/  IMAD.WIDE R46, R7, 0x2, R84 ;  /* 0x00000002072e7825 */ /* 0x001fca00078e0254 */
[----:B------:R0:W4:Y:S01]  /*14750*/  @!P5 LDG.E.U16 R44, desc[UR6][R46.64] ;  /* 0x000000062e2cd981 */ /* 0x000122000c1e1500 */
[----:B------:R-:W-:-:S03]  /*14760*/  VIADD R7, R5, 0xffffff94 ;  /* 0xffffff9405077836 */ /* 0x000fc60000000000 */
[----:B------:R-:W-:Y:S02]  /*14770*/  STL.64 [R1+0x2d8], R56 ;  /* 0x0002d83801007387 */ /* 0x000fe40000100a00 */
[----:B------:R-:W-:Y:S02]  /*14780*/  ISETP.GE.U32.AND P5, PT, R7, 0x7fffff15, PT ;  /* 0x7fffff150700780c */ /* 0x000fe40003fa6070 */
[----:B------:R-:W-:Y:S01]  /*14790*/  STL.64 [R1+0x2d0], R54 ;  /* 0x0002d03601007387 */ /* 0x000fe20000100a00 */
[----:B------:R-:W-:-:S03]  /*147a0*/  IMAD R7, R2, 0x63, RZ ;  /* 0x0000006302077824 */ /* 0x000fc600078e02ff */
[----:B------:R1:W-:Y:S04]  /*147b0*/  STL.64 [R1+0x2c8], R50 ;  /* 0x0002c83201007387 */ /* 0x0003e80000100a00 */
[----:B------:R0:W-:Y:S01]  /*147c0*/  STL.64 [R1+0x2c0], R46 ;  /* 0x0002c02e01007387 */ /* 0x0001e20000100a00 */
[----:B------:R-:W-:Y:S02]  /*147d0*/  PRMT R0, RZ, 0x7610, R0 ;  /* 0x00007610ff007816 */ /* 0x000fe40000000000 */
[----:B------:R-:W-:Y:S02]  /*147e0*/  PRMT R74, RZ, 0x7610, R74 ;  /* 0x00007610ff4a7816 */ /* 0x000fe4000000004a */
[----:B------:R-:W-:Y:S02]  /*147f0*/  PRMT R73, RZ, 0x7610, R73 ;  /* 0x00007610ff497816 */ /* 0x000fe40000000049 */
[----:B------:R-:W-:Y:S01]  /*14800*/  PRMT R72, RZ, 0x7610, R72 ;  /* 0x00007610ff487816 */ /* 0x000fe20000000048 */
[----:B-1----:R-:W-:-:S04]  /*14810*/  IMAD.WIDE R50, R7, 0x2, R88 ;  /* 0x0000000207327825 */ /* 0x002fc800078e0258 */
[----:B0-----:R-:W-:Y:S01]  /*14820*/  IMAD.WIDE R46, R7, 0x2, R86 ;  /* 0x00000002072e7825 */ /* 0x001fe200078e0256 */
[----:B------:R-:W4:Y:S04]  /*14830*/  @!P0 LDG.E.U16 R74, desc[UR6][R50.64] ;  /* 0x00000006324a8981 */ /* 0x000f28000c1e1500 */
[----:B------:R-:W4:Y:S01]  /*14840*/  @!P0 LDG.E.U16 R73, desc[UR6][R46.64] ;  /* 0x000000062e498981 */ /* 0x000f22000c1e1500 */
[----:B------:R-:W-:Y:S02]  /*14850*/  PRMT R48, RZ, 0x7610, R48 ;  /* 0x00007610ff307816 */ /* 0x000fe40000000030 */
[----:B------:R-:W-:Y:S02]  /*14860*/  PRMT R49, RZ, 0x7610, R49 ;  /* 0x00007610ff317816 */ /* 0x000fe40000000031 */
[----:B------:R-:W-:-:S02]  /*14870*/  PRMT R40, RZ, 0x7610, R40 ;  /* 0x00007610ff287816 */ /* 0x000fc40000000028 */
[----:B------:R-:W-:Y:S01]  /*14880*/  PRMT R41, RZ, 0x7610, R41 ;  /* 0x00007610ff297816 */ /* 0x000fe20000000029 */
[----:B--2---:R-:W-:Y:S04]  /*14890*/  STL [R1+0x12a8], R52 ;  /* 0x0012a83401007387 */ /* 0x004fe80000100800 */
[----:B---3--:R0:W-:Y:S04]  /*148a0*/  STL [R1+0x12ac], R53 ;  /* 0x0012ac3501007387 */ /* 0x0081e80000100800 */
[----:B----4-:R-:W-:Y:S01]  /*148b0*/  STL [R1+0x12a0], R44 ;  /* 0x0012a02c01007387 */ /* 0x010fe20000100800 */
[----:B0-----:R-:W-:-:S03]  /*148c0*/  IMAD.WIDE R52, R7, 0x2, R90 ;  /* 0x0000000207347825 */ /* 0x001fc600078e025a */
[----:B------:R0:W-:Y:S04]  /*148d0*/  STL [R1+0x12a4], R45 ;  /* 0x0012a42d01007387 */ /* 0x0001e80000100800 */
[----:B------:R1:W2:Y:S01]  /*148e0*/  @!P0 LDG.E.U16 R0, desc[UR6][R52.64] ;  /* 0x0000000634008981 */ /* 0x0002a2000c1e1500 */
[----:B0-----:R-:W-:-:S04]  /*148f0*/  IMAD.WIDE R44, R7, 0x2, R84 ;  /* 0x00000002072c7825 */ /* 0x001fc800078e0254 */
[----:B------:R-:W-:Y:S01]  /*14900*/  VIADD R7, R5, 0xffffff8c ;  /* 0xffffff8c05077836 */ /* 0x000fe20000000000 */
[----:B------:R0:W3:Y:S04]  /*14910*/  @!P0 LDG.E.U16 R72, desc[UR6][R44.64] ;  /* 0x000000062c488981 */ /* 0x0000e8000c1e1500 */
[----:B------:R-:W-:Y:S01]  /*14920*/  ISETP.GE.U32.AND P0, PT, R7, 0x7fffff0d, PT ;  /* 0x7fffff0d0700780c */ /* 0x000fe20003f06070 */
[----:B------:R-:W-:Y:S01]  /*14930*/  IMAD R7, R2, 0x6b, RZ ;  /* 0x0000006b02077824 */ /* 0x000fe200078e02ff */
[----:B------:R1:W-:Y:S04]  /*14940*/  STL.64 [R1+0x258], R52 ;  /* 0x0002583401007387 */ /* 0x0003e80000100a00 */
[----:B------:R4:W-:Y:S04]  /*14950*/  STL.64 [R1+0x250], R50 ;  /* 0x0002503201007387 */ /* 0x0009e80000100a00 */
[----:B------:R0:W-:Y:S04]  /*14960*/  STL.64 [R1+0x248], R46 ;  /* 0x0002482e01007387 */ /* 0x0001e80000100a00 */
[----:B------:R0:W-:Y:S01]  /*14970*/  STL.64 [R1+0x240], R44 ;  /* 0x0002402c01007387 */ /* 0x0001e20000100a00 */
[----:B-1----:R-:W-:-:S04]  /*14980*/  IMAD.WIDE R52, R7, 0x2, R90 ;  /* 0x0000000207347825 */ /* 0x002fc800078e025a */
[C---:B----4-:R-:W-:Y:S01]  /*14990*/  IMAD.WIDE R50, R7.reuse, 0x2, R88 ;  /* 0x0000000207327825 */ /* 0x050fe200078e0258 */
[----:B------:R-:W4:Y:S03]  /*149a0*/  @!P5 LDG.E.U16 R49, desc[UR6][R52.64] ;  /* 0x000000063431d981 */ /* 0x000f26000c1e1500 */
[C---:B0-----:R-:W-:Y:S01]  /*149b0*/  IMAD.WIDE R46, R7.reuse, 0x2, R86 ;  /* 0x00000002072e7825 */ /* 0x041fe200078e0256 */
[----:B------:R-:W2:Y:S03]  /*149c0*/  @!P5 LDG.E.U16 R48, desc[UR6][R50.64] ;  /* 0x000000063230d981 */ /* 0x000ea6000c1e1500 */
[----:B------:R-:W-:Y:S01]  /*149d0*/  IMAD.WIDE R44, R7, 0x2, R84 ;  /* 0x00000002072c7825 */ /* 0x000fe200078e0254 */
[----:B------:R0:W3:Y:S04]  /*149e0*/  @!P5 LDG.E.U16 R41, desc[UR6][R46.64] ;  /* 0x000000062e29d981 */ /* 0x0000e8000c1e1500 */
[----:B------:R1:W3:Y:S01]  /*149f0*/  @!P5 LDG.E.U16 R40, desc[UR6][R44.64] ;  /* 0x000000062c28d981 */ /* 0x0002e2000c1e1500 */
[----:B------:R-:W-:-:S03]  /*14a00*/  VIADD R7, R5, 0xffffff84 ;  /* 0xffffff8405077836 */ /* 0x000fc60000000000 */
[----:B------:R-:W-:Y:S02]  /*14a10*/  STL.64 [R1+0x158], R52 ;  /* 0x0001583401007387 */ /* 0x000fe40000100a00 */
[----:B------:R-:W-:Y:S01]  /*14a20*/  ISETP.GE.U32.AND P5, PT, R7, 0x7fffff05, PT ;  /* 0x7fffff050700780c */ /* 0x000fe20003fa6070 */
[----:B------:R-:W-:Y:S01]  /*14a30*/  IMAD R7, R2, 0x73, RZ ;  /* 0x0000007302077824 */ /* 0x000fe200078e02ff */
[----:B------:R-:W-:Y:S01]  /*14a40*/  STL.64 [R1+0x150], R50 ;  /* 0x0001503201007387 */ /* 0x000fe20000100a00 */
[----:B------:R-:W-:-:S03]  /*14a50*/  PRMT R9, RZ, 0x7610, R9 ;  /* 0x00007610ff097816 */ /* 0x000fc60000000009 */
[----:B------:R0:W-:Y:S01]  /*14a60*/  STL.64 [R1+0x148], R46 ;  /* 0x0001482e01007387 */ /* 0x0001e20000100a00 */
[----:B------:R-:W-:-:S03]  /*14a70*/  PRMT R10, RZ, 0x7610, R10 ;  /* 0x00007610ff0a7816 */ /* 0x000fc6000000000a */
[----:B------:R1:W-:Y:S01]  /*14a80*/  STL.64 [R1+0x140], R44 ;  /* 0x0001402c01007387 */ /* 0x0003e20000100a00 */
[----:B------:R-:W-:Y:S01]  /*14a90*/  PRMT R8, RZ, 0x7610, R8 ;  /* 0x00007610ff087816 */ /* 0x000fe20000000008 */
[----:B0-----:R-:W-:-:S04]  /*14aa0*/  IMAD.WIDE R46, R7, 0x2, R88 ;  /* 0x00000002072e7825 */ /* 0x001fc800078e0258 */
[----:B-1----:R-:W-:Y:S01]  /*14ab0*/  IMAD.WIDE R44, R7, 0x2, R86 ;  /* 0x00000002072c7825 */ /* 0x002fe200078e0256 */
[----:B------:R-:W3:Y:S04]  /*14ac0*/  @!P0 LDG.E.U16 R10, desc[UR6][R46.64] ;  /* 0x000000062e0a8981 */ /* 0x000ee8000c1e1500 */
[----:B------:R-:W3:Y:S01]  /*14ad0*/  @!P0 LDG.E.U16 R9, desc[UR6][R44.64] ;  /* 0x000000062c098981 */ /* 0x000ee2000c1e1500 */
[----:B------:R-:W-:Y:S01]  /*14ae0*/  PRMT R37, RZ, 0x7610, R37 ;  /* 0x00007610ff257816 */ /* 0x000fe20000000025 */
[----:B------:R-:W-:Y:S01]  /*14af0*/  IMAD R52, R2, 0x7b, RZ ;  /* 0x0000007b02347824 */ /* 0x000fe200078e02ff */
[----:B------:R-:W-:-:S03]  /*14b00*/  PRMT R36, RZ, 0x7610, R36 ;  /* 0x00007610ff247816 */ /* 0x000fc60000000024 */
[----:B------:R-:W-:-:S05]  /*14b10*/  IMAD.WIDE R58, R52, 0x2, R90 ;  /* 0x00000002343a7825 */ /* 0x000fca00078e025a */
[----:B------:R-:W3:Y:S04]  /*14b20*/  @!P5 LDG.E.U16 R36, desc[UR6][R58.64] ;  /* 0x000000063a24d981 */ /* 0x000ee8000c1e1500 */
[----:B--2---:R-:W-:Y:S04]  /*14b30*/  STL [R1+0xf44], R48 ;  /* 0x000f443001007387 */ /* 0x004fe80000100800 */
[----:B----4-:R0:W-:Y:S04]  /*14b40*/  STL [R1+0xf48], R49 ;  /* 0x000f483101007387 */ /* 0x0101e80000100800 */
[----:B---3--:R-:W-:Y:S04]  /*14b50*/  STL [R1+0xf3c], R40 ;  /* 0x000f3c2801007387 */ /* 0x008fe80000100800 */
[----:B------:R1:W-:Y:S01]  /*14b60*/  STL [R1+0xf40], R41 ;  /* 0x000f402901007387 */ /* 0x0003e20000100800 */
[----:B0-----:R-:W-:-:S05]  /*14b70*/  IMAD.WIDE R48, R7, 0x2, R90 ;  /* 0x0000000207307825 */ /* 0x001fca00078e025a */
[----:B------:R-:W2:Y:S01]  /*14b80*/  @!P0 LDG.E.U16 R37, desc[UR6][R48.64] ;  /* 0x0000000630258981 */ /* 0x000ea2000c1e1500 */
[----:B-1----:R-:W-:-:S05]  /*14b90*/  IMAD.WIDE R40, R7, 0x2, R84 ;  /* 0x0000000207287825 */ /* 0x002fca00078e0254 */
[----:B------:R0:W3:Y:S01]  /*14ba0*/  @!P0 LDG.E.U16 R8, desc[UR6][R40.64] ;  /* 0x0000000628088981 */ /* 0x0000e2000c1e1500 */
[----:B------:R-:W-:-:S03]  /*14bb0*/  VIADD R7, R5, 0xffffff9b ;  /* 0xffffff9b05077836 */ /* 0x000fc60000000000 */
[----:B------:R-:W-:Y:S02]  /*14bc0*/  STL.64 [R1+0x58], R48 ;  /* 0x0000583001007387 */ /* 0x000fe40000100a00 */
[----:B------:R-:W-:Y:S02]  /*14bd0*/  ISETP.GE.U32.AND P0, PT, R7, 0x7fffff1c, PT ;  /* 0x7fffff1c0700780c */ /* 0x000fe40003f06070 */
[----:B------:R-:W-:Y:S01]  /*14be0*/  STL.64 [R1+0x50], R46 ;  /* 0x0000502e01007387 */ /* 0x000fe20000100a00 */
[----:B------:R-:W-:-:S03]  /*14bf0*/  PRMT R7, RZ, 0x7610, R7 ;  /* 0x00007610ff077816 */ /* 0x000fc60000000007 */
[----:B------:R-:W-:Y:S04]  /*14c00*/  STL.64 [R1+0x48], R44 ;  /* 0x0000482c01007387 */ /* 0x000fe80000100a00 */
[----:B------:R-:W-:Y:S04]  /*14c10*/  STL.64 [R1+0x40], R40 ;  /* 0x0000402801007387 */ /* 0x000fe80000100a00 */
[----:B------:R1:W-:Y:S04]  /*14c20*/  STL [R1+0xf20], R9 ;  /* 0x000f200901007387 */ /* 0x0003e80000100800 */
[----:B------:R-:W-:Y:S04]  /*14c30*/  STL [R1+0xf24], R10 ;  /* 0x000f240a01007387 */ /* 0x000fe80000100800 */
[----:B------:R4:W-:Y:S01]  /*14c40*/  STL.S16 [R1+0xf84], R7 ;  /* 0x000f840701007387 */ /* 0x0009e20000100600 */
[----:B------:R-:W-:Y:S01]  /*14c50*/  IMAD.WIDE R56, R52, 0x2, R88 ;  /* 0x0000000234387825 */ /* 0x000fe200078e0258 */
[----:B------:R-:W-:Y:S01]  /*14c60*/  PRMT R42, RZ, 0x7610, R42 ;  /* 0x00007610ff2a7816 */ /* 0x000fe2000000002a */
[----:B-1----:R-:W1:Y:S02]  /*14c70*/  LDC R9, c[0x0][0x3b0] ;  /* 0x0000ec00ff097b82 */ /* 0x002e640000000800 */
[----:B----4-:R-:W-:Y:S01]  /*14c80*/  IMAD R7, R2, 0x64, RZ ;  /* 0x0000006402077824 */ /* 0x010fe200078e02ff */
[----:B------:R-:W-:Y:S01]  /*14c90*/  PRMT R43, RZ, 0x7610, R43 ;  /* 0x00007610ff2b7816 */ /* 0x000fe2000000002b */
[----:B------:R-:W-:Y:S01]  /*14ca0*/  IMAD.WIDE R54, R52, 0x2, R86 ;  /* 0x0000000234367825 */ /* 0x000fe200078e0256 */
[----:B------:R-:W-:-:S03]  /*14cb0*/  PRMT R32, RZ, 0x7610, R32 ;  /* 0x00007610ff207816 */ /* 0x000fc60000000020 */
[----:B------:R-:W4:Y:S01]  /*14cc0*/  LDC R10, c[0x0][0x3b0] ;  /* 0x0000ec00ff0a7b82 */ /* 0x000f220000000800 */
[----:B------:R-:W-:-:S04]  /*14cd0*/  IMAD.WIDE R46, R7, 0x2, R90 ;  /* 0x00000002072e7825 */ /* 0x000fc800078e025a */
[----:B------:R-:W-:Y:S01]  /*14ce0*/  IMAD.WIDE R52, R52, 0x2, R84 ;  /* 0x0000000234347825 */ /* 0x000fe200078e0254 */
[----:B------:R-:W-:Y:S01]  /*14cf0*/  PRMT R33, RZ, 0x7610, R33 ;  /* 0x00007610ff217816 */ /* 0x000fe20000000021 */
[----:B------:R-:W4:Y:S02]  /*14d00*/  @!P0 LDG.E.U16 R43, desc[UR6][R46.64] ;  /* 0x000000062e2b8981 */ /* 0x000f24000c1e1500 */
[----:B------:R-:W-:-:S04]  /*14d10*/  IMAD.WIDE R44, R7, 0x2, R88 ;  /* 0x00000002072c7825 */ /* 0x000fc800078e0258 */
[C---:B0-----:R-:W-:Y:S01]  /*14d20*/  IMAD.WIDE R40, R7.reuse, 0x2, R86 ;  /* 0x0000000207287825 */ /* 0x041fe200078e0256 */
[----:B------:R-:W4:Y:S04]  /*14d30*/  @!P0 LDG.E.U16 R42, desc[UR6][R44.64] ;  /* 0x000000062c2a8981 */ /* 0x000f28000c1e1500 */
[----:B------:R0:W4:Y:S04]  /*14d40*/  @!P0 LDG.E.U16 R33, desc[UR6][R40.64] ;  /* 0x0000000628218981 */ /* 0x000128000c1e1500 */
[----:B---3--:R-:W-:Y:S04]  /*14d50*/  STL [R1+0xf1c], R8 ;  /* 0x000f1c0801007387 */ /* 0x008fe80000100800 */
[----:B------:R-:W3:Y:S04]  /*14d60*/  LDL.LU R81, [R1+0x38] ;  /* 0x0000380001517983 */ /* 0x000ee80000300800 */
[----:B------:R-:W4:Y:S04]  /*14d70*/  LDL.LU R80, [R1+0x3c] ;  /* 0x00003c0001507983 */ /* 0x000f280000300800 */
[----:B--2---:R-:W-:Y:S04]  /*14d80*/  STL [R1+0xf28], R37 ;  /* 0x000f282501007387 */ /* 0x004fe80000100800 */
[----:B------:R-:W-:Y:S04]  /*14d90*/  STL [R1+0x2170], R58 ;  /* 0x0021703a01007387 */ /* 0x000fe80000100800 */
[----:B------:R-:W-:Y:S04]  /*14da0*/  STL.64 [R1+0x238], R46 ;  /* 0x0002382e01007387 */ /* 0x000fe80000100a00 */
[----:B------:R-:W-:Y:S04]  /*14db0*/  STL [R1+0x2284], R58 ;  /* 0x0022843a01007387 */ /* 0x000fe80000100800 */
[----:B------:R-:W-:Y:S04]  /*14dc0*/  STL [R1+0x216c], R59 ;  /* 0x00216c3b01007387 */ /* 0x000fe80000100800 */
[----:B------:R-:W-:Y:S04]  /*14dd0*/  STL [R1+0x2274], R59 ;  /* 0x0022743b01007387 */ /* 0x000fe80000100800 */
[----:B------:R-:W-:Y:S04]  /*14de0*/  STL.64 [R1+0x23e8], R58 ;  /* 0x0023e83a01007387 */ /* 0x000fe80000100a00 */
[----:B------:R-:W-:Y:S04]  /*14df0*/  STL [R1+0x243c], R58 ;  /* 0x00243c3a01007387 */ /* 0x000fe80000100800 */
[----:B------:R2:W-:Y:S04]  /*14e00*/  STL [R1+0x2438], R59 ;  /* 0x0024383b01007387 */ /* 0x0005e80000100800 */
[----:B--2---:R-:W2:Y:S04]  /*14e10*/  LDL.LU R59, [R1+0xf84] ;  /* 0x000f8400013b7983 */ /* 0x004ea80000300800 */
[----:B------:R-:W-:Y:S04]  /*14e20*/  STL [R1+0x2178], R56 ;  /* 0x0021783801007387 */ /* 0x000fe80000100800 */
[----:B------:R-:W-:Y:S04]  /*14e30*/  STL [R1+0x22a4], R56 ;  /* 0x0022a43801007387 */ /* 0x000fe80000100800 */
[----:B------:R-:W-:Y:S04]  /*14e40*/  STL [R1+0x2174], R57 ;  /* 0x0021743901007387 */ /* 0x000fe80000100800 */
[----:B------:R-:W-:Y:S04]  /*14e50*/  STL [R1+0x2294], R57 ;  /* 0x0022943901007387 */ /* 0x000fe80000100800 */
[----:B------:R-:W-:Y:S04]  /*14e60*/  STL.64 [R1+0x23f0], R56 ;  /* 0x0023f03801007387 */ /* 0x000fe80000100a00 */
[----:B------:R-:W-:Y:S04]  /*14e70*/  STL [R1+0x2444], R56 ;  /* 0x0024443801007387 */ /* 0x000fe80000100800 */
        /* <DEDUP_REMOVED lines=11> */
[----:B------:R0:W-:Y:S02]  /*14f30*/  STL [R1+0xf88], R36 ;  /* 0x000f882401007387 */ /* 0x0001e40000100800 */
[----:B0-----:R-:W-:-:S05]  /*14f40*/  IMAD.WIDE R36, R7, 0x2, R84 ;  /* 0x0000000207247825 */ /* 0x001fca00078e0254 */
[----:B------:R0:W2:Y:S01]  /*14f50*/  @!P0 LDG.E.U16 R32, desc[UR6][R36.64] ;  /* 0x0000000624208981 */ /* 0x0000a2000c1e1500 */
[----:B------:R-:W-:-:S03]  /*14f60*/  VIADD R8, R5, 0xffffff93 ;  /* 0xffffff9305087836 */ /* 0x000fc60000000000 */
[----:B------:R-:W-:Y:S02]  /*14f70*/  STL [R1+0x22d4], R53 ;  /* 0x0022d43501007387 */ /* 0x000fe40000100800 */
[----:B------:R-:W-:Y:S02]  /*14f80*/  ISETP.GE.U32.AND P0, PT, R8, 0x7fffff14, PT ;  /* 0x7fffff140800780c */ /* 0x000fe40003f06070 */
[----:B------:R-:W-:Y:S04]  /*14f90*/  STL [R1+0x2454], R53 ;  /* 0x0024543501007387 */ /* 0x000fe80000100800 */
[----:B------:R-:W-:Y:S04]  /*14fa0*/  STL.64 [R1+0x230], R44 ;  /* 0x0002302c01007387 */ /* 0x000fe80000100a00 */
[----:B------:R0:W-:Y:S01]  /*14fb0*/  STL.64 [R1+0x228], R40 ;  /* 0x0002282801007387 */ /* 0x0001e20000100a00 */
[----:B------:R-:W-:-:S03]  /*14fc0*/  PRMT R38, RZ, 0x7610, R38 ;  /* 0x00007610ff267816 */ /* 0x000fc60000000026 */
[----:B------:R0:W-:Y:S01]  /*14fd0*/  STL.64 [R1+0x220], R36 ;  /* 0x0002202401007387 */ /* 0x0001e20000100a00 */
[----:B------:R-:W-:Y:S02]  /*14fe0*/  PRMT R39, RZ, 0x7610, R39 ;  /* 0x00007610ff277816 */ /* 0x000fe40000000027 */
[----:B------:R-:W-:Y:S02]  /*14ff0*/  PRMT R28, RZ, 0x7610, R28 ;  /* 0x00007610ff1c7816 */ /* 0x000fe4000000001c */
[----:B------:R-:W-:Y:S02]  /*15000*/  PRMT R29, RZ, 0x7610, R29 ;  /* 0x00007610ff1d7816 */ /* 0x000fe4000000001d */
[----:B---3--:R-:W-:-:S05]  /*15010*/  SEL R7, R83, R81, !P1 ;  /* 0x0000005153077207 */ /* 0x008fca0004800000 */
[----:B-1----:R-:W-:Y:S02]  /*15020*/  IMAD R71, R7, R9, RZ ;  /* 0x0000000907477224 */ /* 0x002fe400078e02ff */
[----:B------:R-:W-:-:S03]  /*15030*/  IMAD R7, R2, 0x6c, RZ ;  /* 0x0000006c02077824 */ /* 0x000fc600078e02ff */
[----:B------:R-:W-:Y:S01]  /*15040*/  STL [R1+0x2458], R71 ;  /* 0x0024584701007387 */ /* 0x000fe20000100800 */
[----:B0-----:R-:W-:-:S03]  /*15050*/  IMAD.WIDE R40, R7, 0x2, R88 ;  /* 0x0000000207287825 */ /* 0x001fc600078e0258 */
[----:B----4-:R-:W-:Y:S04]  /*15060*/  STL [R1+0xf94], R42 ;  /* 0x000f942a01007387 */ /* 0x010fe80000100800 */
[----:B------:R0:W-:Y:S01]  /*15070*/  STL [R1+0xf98], R43 ;  /* 0x000f982b01007387 */ /* 0x0001e20000100800 */
[----:B------:R-:W-:-:S03]  /*15080*/  IMAD.WIDE R36, R7, 0x2, R86 ;  /* 0x0000000207247825 */ /* 0x000fc600078e0256 */
[----:B------:R-:W3:Y:S04]  /*15090*/  @!P0 LDG.E.U16 R38, desc[UR6][R40.64] ;  /* 0x0000000628268981 */ /* 0x000ee8000c1e1500 */
[----:B------:R-:W4:Y:S01]  /*150a0*/  @!P0 LDG.E.U16 R29, desc[UR6][R36.64] ;  /* 0x00000006241d8981 */ /* 0x000f22000c1e1500 */
[----:B0-----:R-:W-:-:S05]  /*150b0*/  IMAD.WIDE R42, R7, 0x2, R90 ;  /* 0x00000002072a7825 */ /* 0x001fca00078e025a */
[----:B------:R-:W4:Y:S01]  /*150c0*/  @!P0 LDG.E.U16 R39, desc[UR6][R42.64] ;  /* 0x000000062a278981 */ /* 0x000f22000c1e1500 */
[----:B------:R-:W-:Y:S02]  /*150d0*/  PRMT R16, RZ, 0x7610, R16 ;  /* 0x00007610ff107816 */ /* 0x000fe40000000010 */
[----:B------:R-:W-:Y:S02]  /*150e0*/  PRMT R15, RZ, 0x7610, R15 ;  /* 0x00007610ff0f7816 */ /* 0x000fe4000000000f */
[----:B------:R-:W-:Y:S02]  /*150f0*/  PRMT R12, RZ, 0x7610, R12 ;  /* 0x00007610ff0c7816 */ /* 0x000fe4000000000c */
[----:B------:R-:W-:Y:S01]  /*15100*/  PRMT R77, RZ, 0x7610, R77 ;  /* 0x00007610ff4d7816 */ /* 0x000fe2000000004d */
[----:B------:R-:W-:Y:S01]  /*15110*/  VIADD R8, R5, 0xffffff8b ;  /* 0xffffff8b05087836 */ /* 0x000fe20000000000 */
[----:B------:R-:W-:Y:S02]  /*15120*/  PRMT R9, RZ, 0x7610, R9 ;  /* 0x00007610ff097816 */ /* 0x000fe40000000009 */
[----:B------:R-:W-:-:S02]  /*15130*/  PRMT R79, RZ, 0x7610, R79 ;  /* 0x00007610ff4f7816 */ /* 0x000fc4000000004f */
[----:B------:R-:W4:Y:S04]  /*15140*/  @!P5 LDG.E.U16 R77, desc[UR6][R54.64] ;  /* 0x00000006364dd981 */ /* 0x000f28000c1e1500 */
[----:B--2---:R-:W2:Y:S04]  /*15150*/  @!P5 LDG.E.U16 R59, desc[UR6][R56.64] ;  /* 0x00000006383bd981 */ /* 0x004ea8000c1e1500 */
[----:B------:R-:W2:Y:S04]  /*15160*/  @!P5 LDG.E.U16 R79, desc[UR6][R52.64] ;  /* 0x00000006344fd981 */ /* 0x000ea8000c1e1500 */
[----:B------:R-:W-:Y:S04]  /*15170*/  STL [R1+0xf8c], R32 ;  /* 0x000f8c2001007387 */ /* 0x000fe80000100800 */
[----:B------:R0:W-:Y:S02]  /*15180*/  STL [R1+0xf90], R33 ;  /* 0x000f902101007387 */ /* 0x0001e40000100800 */
[----:B0-----:R-:W-:-:S05]  /*15190*/  IMAD.WIDE R32, R7, 0x2, R84 ;  /* 0x0000000207207825 */ /* 0x001fca00078e0254 */
[----:B------:R-:W2:Y:S01]  /*151a0*/  @!P0 LDG.E.U16 R28, desc[UR6][R32.64] ;  /* 0x00000006201c8981 */ /* 0x000ea2000c1e1500 */
[----:B------:R-:W-:Y:S02]  /*151b0*/  SEL R7, R83, R80, !P1 ;  /* 0x0000005053077207 */ /* 0x000fe40004800000 */
[----:B------:R-:W-:Y:S01]  /*151c0*/  ISETP.GE.U32.AND P0, PT, R8, 0x7fffff0c, PT ;  /* 0x7fffff0c0800780c */ /* 0x000fe20003f06070 */
[----:B------:R-:W-:Y:S02]  /*151d0*/  STL.64 [R1+0x138], R42 ;  /* 0x0001382a01007387 */ /* 0x000fe40000100a00 */
[----:B------:R-:W-:Y:S02]  /*151e0*/  IMAD R81, R7, R10, RZ ;  /* 0x0000000a07517224 */ /* 0x000fe400078e02ff */
[----:B------:R-:W-:Y:S01]  /*151f0*/  STL.64 [R1+0x130], R40 ;  /* 0x0001302801007387 */ /* 0x000fe20000100a00 */
[C---:B------:R-:W-:Y:S01]  /*15200*/  IMAD R7, R2.reuse, 0x74, RZ ;  /* 0x0000007402077824 */ /* 0x040fe200078e02ff */
[----:B------:R-:W-:Y:S01]  /*15210*/  PRMT R11, RZ, 0x7610, R11 ;  /* 0x00007610ff0b7816 */ /* 0x000fe2000000000b */
[----:B------:R-:W-:Y:S01]  /*15220*/  VIADD R8, R5, 0xffffff83 ;  /* 0xffffff8305087836 */ /* 0x000fe20000000000 */
[----:B------:R-:W-:Y:S01]  /*15230*/  STL.64 [R1+0x128], R36 ;  /* 0x0001282401007387 */ /* 0x000fe20000100a00 */
[----:B------:R-:W-:Y:S01]  /*15240*/  IMAD R44, R2, 0x7c, RZ ;  /* 0x0000007c022c7824 */ /* 0x000fe200078e02ff */
[----:B------:R-:W-:Y:S01]  /*15250*/  PRMT R67, RZ, 0x7610, R67 ;  /* 0x00007610ff437816 */ /* 0x000fe20000000043 */
[----:B------:R-:W0:Y:S01]  /*15260*/  LDC R10, c[0x0][0x3b0] ;  /* 0x0000ec00ff0a7b82 */ /* 0x000e220000000800 */
[----:B------:R-:W-:Y:S04]  /*15270*/  STL.64 [R1+0x120], R32 ;  /* 0x0001202001007387 */ /* 0x000fe80000100a00 */
[----:B------:R-:W-:Y:S04]  /*15280*/  STL [R1+0x245c], R81 ;  /* 0x00245c5101007387 */ /* 0x000fe80000100800 */
[----:B---3--:R-:W-:Y:S04]  /*15290*/  STL [R1+0xf34], R38 ;  /* 0x000f342601007387 */ /* 0x008fe80000100800 */
[----:B----4-:R-:W-:Y:S04]  /*152a0*/  STL [R1+0xf38], R39 ;  /* 0x000f382701007387 */ /* 0x010fe80000100800 */
[----:B--2---:R-:W-:Y:S04]  /*152b0*/  STL [R1+0xf2c], R28 ;  /* 0x000f2c1c01007387 */ /* 0x004fe80000100800 */
[----:B------:R1:W-:Y:S02]  /*152c0*/  STL [R1+0xf30], R29 ;  /* 0x000f301d01007387 */ /* 0x0003e40000100800 */
[----:B-1----:R-:W-:-:S05]  /*152d0*/  IMAD.WIDE R28, R7, 0x2, R84 ;  /* 0x00000002071c7825 */ /* 0x002fca00078e0254 */
[----:B------:R-:W2:Y:S01]  /*152e0*/  @!P0 LDG.E.U16 R9, desc[UR6][R28.64] ;  /* 0x000000061c098981 */ /* 0x000ea2000c1e1500 */
[----:B------:R-:W-:-:S04]  /*152f0*/  IMAD.WIDE R38, R7, 0x2, R90 ;  /* 0x0000000207267825 */ /* 0x000fc800078e025a */
[C---:B------:R-:W-:Y:S01]  /*15300*/  IMAD.WIDE R36, R7.reuse, 0x2, R88 ;  /* 0x0000000207247825 */ /* 0x040fe200078e0258 */
[----:B------:R1:W3:Y:S03]  /*15310*/  @!P0 LDG.E.U16 R16, desc[UR6][R38.64] ;  /* 0x0000000626108981 */ /* 0x0002e6000c1e1500 */
[----:B------:R-:W-:Y:S01]  /*15320*/  IMAD.WIDE R32, R7, 0x2, R86 ;  /* 0x0000000207207825 */ /* 0x000fe200078e0256 */
[----:B------:R4:W3:Y:S04]  /*15330*/  @!P0 LDG.E.U16 R15, desc[UR6][R36.64] ;  /* 0x00000006240f8981 */ /* 0x0008e8000c1e1500 */
[----:B------:R0:W3:Y:S01]  /*15340*/  @!P0 LDG.E.U16 R12, desc[UR6][R32.64] ;  /* 0x00000006200c8981 */ /* 0x0000e2000c1e1500 */
[----:B------:R-:W-:Y:S01]  /*15350*/  VIADD R7, R5, 0xffffff9a ;  /* 0xffffff9a05077836 */ /* 0x000fe20000000000 */
[----:B------:R-:W-:-:S02]  /*15360*/  ISETP.GE.U32.AND P5, PT, R8, 0x7fffff04, PT ;  /* 0x7fffff040800780c */ /* 0x000fc40003fa6070 */
[----:B------:R1:W-:Y:S02]  /*15370*/  STL.64 [R1+0x38], R38 ;  /* 0x0000382601007387 */ /* 0x0003e40000100a00 */
[----:B------:R-:W-:Y:S02]  /*15380*/  ISETP.GE.U32.AND P0, PT, R7, 0x7fffff1b, PT ;  /* 0x7fffff1b0700780c */ /* 0x000fe40003f06070 */
[----:B------:R4:W-:Y:S01]  /*15390*/  STL.64 [R1+0x30], R36 ;  /* 0x0000302401007387 */ /* 0x0009e20000100a00 */
[----:B------:R-:W-:-:S03]  /*153a0*/  IMAD R7, R2, 0x65, RZ ;  /* 0x0000006502077824 */ /* 0x000fc600078e02ff */
[----:B------:R0:W-:Y:S01]  /*153b0*/  STL.64 [R1+0x28], R32 ;  /* 0x0000282001007387 */ /* 0x0001e20000100a00 */
[----:B------:R-:W-:-:S03]  /*153c0*/  IMAD.WIDE R50, R44, 0x2, R90 ;  /* 0x000000022c327825 */ /* 0x000fc600078e025a */
[----:B------:R0:W-:Y:S01]  /*153d0*/  STL.64 [R1+0x20], R28 ;  /* 0x0000201c01007387 */ /* 0x0001e20000100a00 */
[----:B-1----:R-:W-:-:S03]  /*153e0*/  IMAD.WIDE R38, R7, 0x2, R90 ;  /* 0x0000000207267825 */ /* 0x002fc600078e025a */
[----:B------:R-:W3:Y:S01]  /*153f0*/  @!P5 LDG.E.U16 R11, desc[UR6][R50.64] ;  /* 0x00000006320bd981 */ /* 0x000ee2000c1e1500 */
[----:B------:R-:W-:-:S03]  /*15400*/  PRMT R66, RZ, 0x7610, R66 ;  /* 0x00007610ff427816 */ /* 0x000fc60000000042 */
[----:B------:R-:W3:Y:S01]  /*15410*/  @!P0 LDG.E.U16 R67, desc[UR6][R38.64] ;  /* 0x0000000626438981 */ /* 0x000ee2000c1e1500 */
[----:B------:R-:W-:Y:S01]  /*15420*/  PRMT R63, RZ, 0x7610, R63 ;  /* 0x00007610ff3f7816 */ /* 0x000fe2000000003f */
[----:B----4-:R-:W-:Y:S01]  /*15430*/  IMAD.WIDE R36, R7, 0x2, R88 ;  /* 0x0000000207247825 */ /* 0x010fe200078e0258 */
[----:B------:R-:W-:-:S03]  /*15440*/  PRMT R68, RZ, 0x7610, R68 ;  /* 0x00007610ff447816 */ /* 0x000fc60000000044 */
[C---:B0-----:R-:W-:Y:S01]  /*15450*/  IMAD.WIDE R32, R7.reuse, 0x2, R86 ;  /* 0x0000000207207825 */ /* 0x041fe200078e0256 */
[----:B------:R-:W4:Y:S03]  /*15460*/  @!P0 LDG.E.U16 R66, desc[UR6][R36.64] ;  /* 0x0000000624428981 */ /* 0x000f26000c1e1500 */
[----:B------:R-:W-:Y:S01]  /*15470*/  IMAD.WIDE R28, R7, 0x2, R84 ;  /* 0x00000002071c7825 */ /* 0x000fe200078e0254 */
[----:B------:R-:W4:Y:S04]  /*15480*/  @!P0 LDG.E.U16 R63, desc[UR6][R32.64] ;  /* 0x00000006203f8981 */ /* 0x000f28000c1e1500 */
[----:B------:R-:W4:Y:S04]  /*15490*/  @!P0 LDG.E.U16 R68, desc[UR6][R28.64] ;  /* 0x000000061c448981 */ /* 0x000f28000c1e1500 */
[----:B--2---:R0:W-:Y:S04]  /*154a0*/  STL [R1+0xeec], R9 ;  /* 0x000eec0901007387 */ /* 0x0041e80000100800 */
[----:B------:R-:W2:Y:S04]  /*154b0*/  LDL.LU R80, [R1+0xc0] ;  /* 0x0000c00001507983 */ /* 0x000ea80000300800 */
[----:B------:R-:W2:Y:S01]  /*154c0*/  LDL.LU R78, [R1+0xe0] ;  /* 0x0000e000014e7983 */ /* 0x000ea20000300800 */
[----:B0-----:R-:W0:Y:S03]  /*154d0*/  LDC R9, c[0x0][0x3b0] ;  /* 0x0000ec00ff097b82 */ /* 0x001e260000000800 */
[----:B------:R-:W-:Y:S01]  /*154e0*/  STL [R1+0x2190], R50 ;  /* 0x0021903201007387 */ /* 0x000fe20000100800 */
[----:B------:R-:W-:-:S03]  /*154f0*/  IMAD.WIDE R48, R44, 0x2, R88 ;  /* 0x000000022c307825 */ /* 0x000fc600078e0258 */
[----:B------:R-:W-:Y:S04]  /*15500*/  STL [R1+0x2234], R50 ;  /* 0x0022343201007387 */ /* 0x000fe80000100800 */
[----:B------:R-:W-:Y:S04]  /*15510*/  STL [R1+0x2460], R50 ;  /* 0x0024603201007387 */ /* 0x000fe80000100800 */
[----:B---3--:R1:W-:Y:S04]  /*15520*/  STL [R1+0xef8], R16 ;  /* 0x000ef81001007387 */ /* 0x0083e80000100800 */
[----:B------:R-:W-:Y:S01]  /*15530*/  STL [R1+0x218c], R51 ;  /* 0x00218c3301007387 */ /* 0x000fe20000100800 */
[----:B------:R-:W-:-:S03]  /*15540*/  IMAD.WIDE R46, R44, 0x2, R86 ;  /* 0x000000022c2e7825 */ /* 0x000fc600078e0256 */
[----:B------:R-:W-:Y:S01]  /*15550*/  STL [R1+0x22f0], R51 ;  /* 0x0022f03301007387 */ /* 0x000fe20000100800 */
[----:B------:R-:W-:Y:S01]  /*15560*/  VIADD R8, R5, 0xffffff92 ;  /* 0xffffff9205087836 */ /* 0x000fe20000000000 */
[----:B------:R-:W-:Y:S01]  /*15570*/  PRMT R61, RZ, 0x7610, R61 ;  /* 0x00007610ff3d7816 */ /* 0x000fe2000000003d */
[----:B-1----:R-:W1:Y:S01]  /*15580*/  LDC R16, c[0x0][0x3b0] ;  /* 0x0000ec00ff107b82 */ /* 0x002e620000000800 */
[----:B------:R3:W-:Y:S04]  /*15590*/  STL [R1+0xef4], R15 ;  /* 0x000ef40f01007387 */ /* 0x0007e80000100800 */
[----:B------:R-:W-:Y:S04]  /*155a0*/  STL [R1+0x2464], R51 ;  /* 0x0024643301007387 */ /* 0x000fe80000100800 */
[----:B------:R-:W-:Y:S01]  /*155b0*/  STL [R1+0xef0], R12 ;  /* 0x000ef00c01007387 */ /* 0x000fe20000100800 */
[----:B------:R-:W-:Y:S01]  /*155c0*/  IMAD.WIDE R44, R44, 0x2, R84 ;  /* 0x000000022c2c7825 */ /* 0x000fe200078e0254 */
[----:B------:R-:W-:Y:S01]  /*155d0*/  ISETP.GE.U32.AND P0, PT, R8, 0x7fffff13, PT ;  /* 0x7fffff130800780c */ /* 0x000fe20003f06070 */
[----:B---3--:R-:W3:Y:S01]  /*155e0*/  LDC R15, c[0x0][0x3b0] ;  /* 0x0000ec00ff0f7b82 */ /* 0x008ee20000000800 */
        /* <DEDUP_REMOVED lines=16> */
[----:B------:R0:W-:Y:S04]  /*156f0*/  STL [R1+0xf18], R11 ;  /* 0x000f180b01007387 */ /* 0x0001e80000100800 */
[----:B------:R0:W-:Y:S01]  /*15700*/  STL.64 [R1+0x218], R38 ;  /* 0x0002182601007387 */ /* 0x0001e20000100a00 */
[----:B------:R-:W-:-:S03]  /*15710*/  PRMT R64, RZ, 0x7610, R64 ;  /* 0x00007610ff407816 */ /* 0x000fc60000000040 */
[----:B------:R0:W-:Y:S01]  /*15720*/  STL.64 [R1+0x210], R36 ;  /* 0x0002102401007387 */ /* 0x0001e20000100a00 */
[----:B------:R-:W-:-:S03]  /*15730*/  PRMT R65, RZ, 0x7610, R65 ;  /* 0x00007610ff417816 */ /* 0x000fc60000000041 */
[----:B------:R0:W-:Y:S01]  /*15740*/  STL.64 [R1+0x208], R32 ;  /* 0x0002082001007387 */ /* 0x0001e20000100a00 */
[----:B------:R-:W-:-:S03]  /*15750*/  PRMT R62, RZ, 0x7610, R62 ;  /* 0x00007610ff3e7816 */ /* 0x000fc6000000003e */
[----:B------:R-:W-:Y:S01]  /*15760*/  STL [R1+0x247c], R67 ;  /* 0x00247c4301007387 */ /* 0x000fe20000100800 */
[----:B------:R-:W-:-:S03]  /*15770*/  VIADD R8, R5, 0xffffff8a ;  /* 0xffffff8a05087836 */ /* 0x000fc60000000000 */
[----:B------:R1:W-:Y:S04]  /*15780*/  STL.64 [R1+0x200], R28 ;  /* 0x0002001c01007387 */ /* 0x0003e80000100a00 */
[----:B----4-:R-:W-:Y:S01]  /*15790*/  STL [R1+0x2480], R66 ;  /* 0x0024804201007387 */ /* 0x010fe20000100800 */
[----:B0-----:R-:W-:-:S03]  /*157a0*/  IMAD R11, R2, 0x75, RZ ;  /* 0x00000075020b7824 */ /* 0x001fc600078e02ff */
[----:B------:R-:W-:Y:S04]  /*157b0*/  STL [R1+0x2484], R63 ;  /* 0x0024843f01007387 */ /* 0x000fe80000100800 */
[----:B------:R-:W-:Y:S01]  /*157c0*/  STL [R1+0x2488], R68 ;  /* 0x0024884401007387 */ /* 0x000fe20000100800 */
[----:B------:R-:W-:Y:S02]  /*157d0*/  PRMT R81, RZ, 0x7610, R81 ;  /* 0x00007610ff517816 */ /* 0x000fe40000000051 */
[----:B------:R-:W-:Y:S02]  /*157e0*/  PRMT R71, RZ, 0x7610, R71 ;  /* 0x00007610ff477816 */ /* 0x000fe40000000047 */
[----:B------:R-:W-:Y:S01]  /*157f0*/  PRMT R53, RZ, 0x7610, R53 ;  /* 0x00007610ff357816 */ /* 0x000fe20000000035 */
[----:B------:R-:W-:Y:S01]  /*15800*/  VIADD R12, R5, 0xffffff82 ;  /* 0xffffff82050c7836 */ /* 0x000fe20000000000 */
[----:B------:R0:W4:Y:S04]  /*15810*/  @!P5 LDG.E.U16 R81, desc[UR6][R48.64] ;  /* 0x000000063051d981 */ /* 0x000128000c1e1500 */
[----:B------:R-:W3:Y:S04]  /*15820*/  @!P5 LDG.E.U16 R71, desc[UR6][R46.64] ;  /* 0x000000062e47d981 */ /* 0x000ee8000c1e1500 */
[----:B------:R1:W3:Y:S01]  /*15830*/  @!P5 LDG.E.U16 R53, desc[UR6][R44.64] ;  /* 0x000000062c35d981 */ /* 0x0002e2000c1e1500 */
[----:B------:R-:W-:Y:S01]  /*15840*/  ISETP.GE.U32.AND P5, PT, R12, 0x7fffff03, PT ;  /* 0x7fffff030c00780c */ /* 0x000fe20003fa6070 */
[----:B------:R-:W-:Y:S01]  /*15850*/  IMAD R12, R2, 0x66, RZ ;  /* 0x00000066020c7824 */ /* 0x000fe200078e02ff */
[----:B------:R-:W-:-:S02]  /*15860*/  PRMT R14, RZ, 0x7610, R14 ;  /* 0x00007610ff0e7816 */ /* 0x000fc4000000000e */
[----:B0-----:R-:W-:Y:S01]  /*15870*/  PRMT R48, RZ, 0x7610, R48 ;  /* 0x00007610ff307816 */ /* 0x001fe20000000030 */
[C---:B------:R-:W-:Y:S01]  /*15880*/  IMAD.WIDE R50, R12.reuse, 0x2, R90 ;  /* 0x000000020c327825 */ /* 0x040fe200078e025a */
[----:B------:R-:W-:Y:S02]  /*15890*/  PRMT R13, RZ, 0x7610, R13 ;  /* 0x00007610ff0d7816 */ /* 0x000fe4000000000d */
[----:B-1----:R-:W-:Y:S01]  /*158a0*/  PRMT R45, RZ, 0x7610, R45 ;  /* 0x00007610ff2d7816 */ /* 0x002fe2000000002d */
[----:B------:R-:W-:Y:S01]  /*158b0*/  IMAD.WIDE R46, R12, 0x2, R88 ;  /* 0x000000020c2e7825 */ /* 0x000fe200078e0258 */
[----:B------:R-:W-:Y:S02]  /*158c0*/  PRMT R26, RZ, 0x7610, R26 ;  /* 0x00007610ff1a7816 */ /* 0x000fe4000000001a */
[----:B------:R-:W-:Y:S02]  /*158d0*/  PRMT R27, RZ, 0x7610, R27 ;  /* 0x00007610ff1b7816 */ /* 0x000fe4000000001b */
[----:B--2---:R-:W-:-:S05]  /*158e0*/  SEL R7, R83, R80, !P1 ;  /* 0x0000005053077207 */ /* 0x004fca0004800000 */
[----:B------:R-:W-:Y:S02]  /*158f0*/  IMAD R80, R7, R9, RZ ;  /* 0x0000000907507224 */ /* 0x000fe400078e02ff */
[----:B------:R-:W-:-:S04]  /*15900*/  IMAD R7, R2, 0x6d, RZ ;  /* 0x0000006d02077824 */ /* 0x000fc800078e02ff */
[----:B------:R-:W-:-:S04]  /*15910*/  IMAD.WIDE R38, R7, 0x2, R90 ;  /* 0x0000000207267825 */ /* 0x000fc800078e025a */
[C---:B------:R-:W-:Y:S01]  /*15920*/  IMAD.WIDE R36, R7.reuse, 0x2, R88 ;  /* 0x0000000207247825 */ /* 0x040fe200078e0258 */
[----:B------:R0:W2:Y:S03]  /*15930*/  @!P0 LDG.E.U16 R61, desc[UR6][R38.64] ;  /* 0x00000006263d8981 */ /* 0x0000a6000c1e1500 */
[C---:B------:R-:W-:Y:S01]  /*15940*/  IMAD.WIDE R32, R7.reuse, 0x2, R86 ;  /* 0x0000000207207825 */ /* 0x040fe200078e0256 */
[----:B------:R1:W2:Y:S03]  /*15950*/  @!P0 LDG.E.U16 R64, desc[UR6][R36.64] ;  /* 0x0000000624408981 */ /* 0x0002a6000c1e1500 */
[----:B------:R-:W-:Y:S01]  /*15960*/  IMAD.WIDE R28, R7, 0x2, R84 ;  /* 0x00000002071c7825 */ /* 0x000fe200078e0254 */
[----:B------:R0:W2:Y:S01]  /*15970*/  @!P0 LDG.E.U16 R65, desc[UR6][R32.64] ;  /* 0x0000000620418981 */ /* 0x0000a2000c1e1500 */
[----:B------:R-:W-:-:S03]  /*15980*/  SEL R7, R83, R78, !P1 ;  /* 0x0000004e53077207 */ /* 0x000fc60004800000 */
[----:B------:R0:W2:Y:S01]  /*15990*/  @!P0 LDG.E.U16 R62, desc[UR6][R28.64] ;  /* 0x000000061c3e8981 */ /* 0x0000a2000c1e1500 */
[----:B------:R-:W-:-:S03]  /*159a0*/  ISETP.GE.U32.AND P0, PT, R8, 0x7fffff0b, PT ;  /* 0x7fffff0b0800780c */ /* 0x000fc60003f06070 */
[----:B------:R-:W-:Y:S01]  /*159b0*/  STL [R1+0x248c], R80 ;  /* 0x00248c5001007387 */ /* 0x000fe20000100800 */
[----:B------:R-:W-:-:S03]  /*159c0*/  IMAD R69, R7, R10, RZ ;  /* 0x0000000a07457224 */ /* 0x000fc600078e02ff */
[----:B------:R0:W-:Y:S01]  /*159d0*/  STL.64 [R1+0x118], R38 ;  /* 0x0001182601007387 */ /* 0x0001e20000100a00 */
[----:B------:R-:W-:-:S03]  /*159e0*/  PRMT R10, RZ, 0x7610, R10 ;  /* 0x00007610ff0a7816 */ /* 0x000fc6000000000a */
[----:B------:R1:W-:Y:S01]  /*159f0*/  STL.64 [R1+0x110], R36 ;  /* 0x0001102401007387 */ /* 0x0003e20000100a00 */
[----:B------:R-:W-:Y:S02]  /*15a00*/  PRMT R9, RZ, 0x7610, R9 ;  /* 0x00007610ff097816 */ /* 0x000fe40000000009 */
[----:B------:R-:W-:Y:S01]  /*15a10*/  PRMT R8, RZ, 0x7610, R8 ;  /* 0x00007610ff087816 */ /* 0x000fe20000000008 */
[----:B------:R1:W-:Y:S01]  /*15a20*/  STL.64 [R1+0x108], R32 ;  /* 0x0001082001007387 */ /* 0x0003e20000100a00 */
[----:B------:R-:W-:-:S03]  /*15a30*/  PRMT R7, RZ, 0x7610, R7 ;  /* 0x00007610ff077816 */ /* 0x000fc60000000007 */
[----:B------:R1:W-:Y:S01]  /*15a40*/  STL.64 [R1+0x100], R28 ;  /* 0x0001001c01007387 */ /* 0x0003e20000100a00 */
[----:B0-----:R-:W-:-:S04]  /*15a50*/  IMAD.WIDE R38, R11, 0x2, R90 ;  /* 0x000000020b267825 */ /* 0x001fc800078e025a */
[C---:B-1----:R-:W-:Y:S01]  /*15a60*/  IMAD.WIDE R36, R11.reuse, 0x2, R88 ;  /* 0x000000020b247825 */ /* 0x042fe200078e0258 */
[----:B------:R-:W2:Y:S03]  /*15a70*/  @!P0 LDG.E.U16 R10, desc[UR6][R38.64] ;  /* 0x00000006260a8981 */ /* 0x000ea6000c1e1500 */
[C---:B------:R-:W-:Y:S01]  /*15a80*/  IMAD.WIDE R32, R11.reuse, 0x2, R86 ;  /* 0x000000020b207825 */ /* 0x040fe200078e0256 */
[----:B------:R0:W2:Y:S03]  /*15a90*/  @!P0 LDG.E.U16 R9, desc[UR6][R36.64] ;  /* 0x0000000624098981 */ /* 0x0000a6000c1e1500 */
[----:B------:R-:W-:Y:S01]  /*15aa0*/  IMAD.WIDE R28, R11, 0x2, R84 ;  /* 0x000000020b1c7825 */ /* 0x000fe200078e0254 */
[----:B------:R1:W2:Y:S03]  /*15ab0*/  @!P0 LDG.E.U16 R8, desc[UR6][R32.64] ;  /* 0x0000000620088981 */ /* 0x0002a6000c1e1500 */
[----:B------:R-:W-:Y:S01]  /*15ac0*/  VIADD R11, R5, 0xffffff99 ;  /* 0xffffff99050b7836 */ /* 0x000fe20000000000 */
[----:B------:R0:W2:Y:S04]  /*15ad0*/  @!P0 LDG.E.U16 R7, desc[UR6][R28.64] ;  /* 0x000000061c078981 */ /* 0x0000a8000c1e1500 */
[----:B------:R-:W-:Y:S01]  /*15ae0*/  STL.64 [R1+0x18], R38 ;  /* 0x0000182601007387 */ /* 0x000fe20000100a00 */
[----:B------:R-:W-:-:S03]  /*15af0*/  ISETP.GE.U32.AND P0, PT, R11, 0x7fffff1a, PT ;  /* 0x7fffff1a0b00780c */ /* 0x000fc60003f06070 */
[----:B------:R0:W-:Y:S04]  /*15b00*/  STL.64 [R1+0x10], R36 ;  /* 0x0000102401007387 */ /* 0x0001e80000100a00 */
[----:B------:R1:W-:Y:S06]  /*15b10*/  STL.64 [R1+0x8], R32 ;  /* 0x0000082001007387 */ /* 0x0003ec0000100a00 */
[----:B------:R-:W2:Y:S01]  /*15b20*/  @!P0 LDG.E.U16 R48, desc[UR6][R50.64] ;  /* 0x0000000632308981 */ /* 0x000ea2000c1e1500 */
[----:B0-----:R-:W-:-:S03]  /*15b30*/  IMAD R36, R2, 0x7d, RZ ;  /* 0x0000007d02247824 */ /* 0x001fc600078e02ff */
[----:B------:R0:W-:Y:S01]  /*15b40*/  STL.64 [R1], R28 ;  /* 0x0000001c01007387 */ /* 0x0001e20000100a00 */
[----:B------:R-:W-:-:S03]  /*15b50*/  IMAD.WIDE R42, R36, 0x2, R90 ;  /* 0x00000002242a7825 */ /* 0x000fc600078e025a */
[----:B------:R-:W2:Y:S01]  /*15b60*/  LDL.LU R78, [R1+0xedc] ;  /* 0x000edc00014e7983 */ /* 0x000ea20000300800 */
[----:B------:R-:W-:-:S03]  /*15b70*/  IMAD.WIDE R40, R36, 0x2, R88 ;  /* 0x0000000224287825 */ /* 0x000fc600078e0258 */
[----:B------:R-:W2:Y:S01]  /*15b80*/  @!P0 LDG.E.U16 R45, desc[UR6][R46.64] ;  /* 0x000000062e2d8981 */ /* 0x000ea2000c1e1500 */
[----:B-1----:R-:W-:-:S03]  /*15b90*/  IMAD.WIDE R32, R12, 0x2, R86 ;  /* 0x000000020c207825 */ /* 0x002fc600078e0256 */
[----:B------:R-:W-:Y:S01]  /*15ba0*/  STL [R1+0x21b0], R42 ;  /* 0x0021b02a01007387 */ /* 0x000fe20000100800 */
[----:B0-----:R-:W-:-:S03]  /*15bb0*/  IMAD.WIDE R28, R12, 0x2, R84 ;  /* 0x000000020c1c7825 */ /* 0x001fc600078e0254 */
[----:B------:R-:W-:Y:S01]  /*15bc0*/  STL [R1+0x21ac], R43 ;  /* 0x0021ac2b01007387 */ /* 0x000fe20000100800 */
[----:B------:R-:W-:-:S03]  /*15bd0*/  IMAD.WIDE R38, R36, 0x2, R86 ;  /* 0x0000000224267825 */ /* 0x000fc600078e0256 */
[----:B------:R0:W2:Y:S01]  /*15be0*/  @!P0 LDG.E.U16 R14, desc[UR6][R32.64] ;  /* 0x00000006200e8981 */ /* 0x0000a2000c1e1500 */
[----:B------:R-:W-:Y:S02]  /*15bf0*/  VIADD R12, R5, 0xffffff98 ;  /* 0xffffff98050c7836 */ /* 0x000fe40000000000 */
[----:B------:R-:W-:Y:S01]  /*15c00*/  IMAD.WIDE R36, R36, 0x2, R84 ;  /* 0x0000000224247825 */ /* 0x000fe200078e0254 */
[----:B------:R-:W-:Y:S04]  /*15c10*/  STL [R1+0x21b8], R40 ;  /* 0x0021b82801007387 */ /* 0x000fe80000100800 */
[----:B------:R-:W-:Y:S04]  /*15c20*/  STL [R1+0x21b4], R41 ;  /* 0x0021b42901007387 */ /* 0x000fe80000100800 */
[----:B------:R1:W3:Y:S01]  /*15c30*/  @!P0 LDG.E.U16 R13, desc[UR6][R28.64] ;  /* 0x000000061c0d8981 */ /* 0x0002e2000c1e1500 */
[----:B------:R-:W-:-:S03]  /*15c40*/  ISETP.GE.U32.AND P0, PT, R12, 0x7fffff19, PT ;  /* 0x7fffff190c00780c */ /* 0x000fc60003f06070 */
[----:B------:R-:W-:Y:S01]  /*15c50*/  STL [R1+0x21c0], R38 ;  /* 0x0021c02601007387 */ /* 0x000fe20000100800 */
[----:B------:R-:W-:-:S03]  /*15c60*/  IMAD R12, R2, 0x67, RZ ;  /* 0x00000067020c7824 */ /* 0x000fc600078e02ff */
[----:B------:R-:W-:Y:S04]  /*15c70*/  STL [R1+0x21bc], R39 ;  /* 0x0021bc2701007387 */ /* 0x000fe80000100800 */
[----:B------:R-:W-:Y:S04]  /*15c80*/  STL [R1+0x21c8], R36 ;  /* 0x0021c82401007387 */ /* 0x000fe80000100800 */
[----:B------:R-:W-:Y:S04]  /*15c90*/  STL [R1+0x21c4], R37 ;  /* 0x0021c42501007387 */ /* 0x000fe80000100800 */
[----:B------:R-:W-:Y:S04]  /*15ca0*/  STL.64 [R1+0x1f8], R50 ;  /* 0x0001f83201007387 */ /* 0x000fe80000100a00 */
[----:B------:R-:W-:Y:S04]  /*15cb0*/  STL.64 [R1+0x1f0], R46 ;  /* 0x0001f02e01007387 */ /* 0x000fe80000100a00 */
[----:B------:R0:W-:Y:S04]  /*15cc0*/  STL.64 [R1+0x1e8], R32 ;  /* 0x0001e82001007387 */ /* 0x0001e80000100a00 */
[----:B------:R1:W-:Y:S01]  /*15cd0*/  STL.64 [R1+0x1e0], R28 ;  /* 0x0001e01c01007387 */ /* 0x0003e20000100a00 */
[----:B0-----:R-:W-:-:S04]  /*15ce0*/  IMAD.WIDE R32, R12, 0x2, R86 ;  /* 0x000000020c207825 */ /* 0x001fc800078e0256 */
[C---:B-1----:R-:W-:Y:S01]  /*15cf0*/  IMAD.WIDE R28, R12.reuse, 0x2, R84 ;  /* 0x000000020c1c7825 */ /* 0x042fe200078e0254 */
[----:B------:R-:W4:Y:S04]  /*15d00*/  @!P0 LDG.E.U16 R27, desc[UR6][R32.64] ;  /* 0x00000006201b8981 */ /* 0x000f28000c1e1500 */
[----:B------:R-:W4:Y:S01]  /*15d10*/  @!P0 LDG.E.U16 R26, desc[UR6][R28.64] ;  /* 0x000000061c1a8981 */ /* 0x000f22000c1e1500 */
[----:B------:R-:W-:Y:S01]  /*15d20*/  PRMT R11, RZ, 0x7610, R11 ;  /* 0x00007610ff0b7816 */ /* 0x000fe2000000000b */
[----:B------:R-:W-:Y:S01]  /*15d30*/  IMAD.WIDE R46, R12, 0x2, R88 ;  /* 0x000000020c2e7825 */ /* 0x000fe200078e0258 */
[----:B------:R-:W-:-:S04]  /*15d40*/  PRMT R35, RZ, 0x7610, R35 ;  /* 0x00007610ff237816 */ /* 0x000fc80000000023 */
[----:B------:R0:W4:Y:S04]  /*15d50*/  @!P5 LDG.E.U16 R11, desc[UR6][R36.64] ;  /* 0x00000006240bd981 */ /* 0x000128000c1e1500 */
[----:B------:R1:W4:Y:S01]  /*15d60*/  @!P0 LDG.E.U16 R35, desc[UR6][R46.64] ;  /* 0x000000062e238981 */ /* 0x000322000c1e1500 */
[----:B0-----:R-:W-:Y:S02]  /*15d70*/  PRMT R36, RZ, 0x7610, R36 ;  /* 0x00007610ff247816 */ /* 0x001fe40000000024 */
[----:B------:R-:W-:Y:S02]  /*15d80*/  PRMT R22, RZ, 0x7610, R22 ;  /* 0x00007610ff167816 */ /* 0x000fe40000000016 */
[----:B------:R-:W-:Y:S02]  /*15d90*/  PRMT R23, RZ, 0x7610, R23 ;  /* 0x00007610ff177816 */ /* 0x000fe40000000017 */
[----:B------:R-:W-:-:S02]  /*15da0*/  PRMT R34, RZ, 0x7610, R34 ;  /* 0x00007610ff227816 */ /* 0x000fc40000000022 */
[----:B------:R-:W-:Y:S02]  /*15db0*/  PRMT R31, RZ, 0x7610, R31 ;  /* 0x00007610ff1f7816 */ /* 0x000fe4000000001f */
[----:B------:R-:W-:Y:S01]  /*15dc0*/  PRMT R30, RZ, 0x7610, R30 ;  /* 0x00007610ff1e7816 */ /* 0x000fe2000000001e */
[----:B--2---:R0:W-:Y:S02]  /*15dd0*/  STL [R1+0x1254], R14 ;  /* 0x0012540e01007387 */ /* 0x0041e40000100800 */
[----:B0-----:R-:W-:Y:S02]  /*15de0*/  VIADD R14, R5, 0xffffff91 ;  /* 0xffffff91050e7836 */ /* 0x001fe40000000000 */
[----:B---3--:R-:W-:Y:S04]  /*15df0*/  STL [R1+0x1250], R13 ;  /* 0x0012500d01007387 */ /* 0x008fe80000100800 */
[----:B------:R0:W-:Y:S02]  /*15e00*/  STL [R1+0x125c], R48 ;  /* 0x00125c3001007387 */ /* 0x0001e40000100800 */
[----:B0-----:R-:W-:Y:S01]  /*15e10*/  IMAD.WIDE R48, R12, 0x2, R90 ;  /* 0x000000020c307825 */ /* 0x001fe200078e025a */
[----:B------:R-:W-:-:S04]  /*15e20*/  SEL R12, R83, R3, !P1 ;  /* 0x00000003530c7207 */ /* 0x000fc80004800000 */
[----:B------:R-:W2:Y:S01]  /*15e30*/  @!P0 LDG.E.U16 R36, desc[UR6][R48.64] ;  /* 0x0000000630248981 */ /* 0x000ea2000c1e1500 */
[----:B------:R-:W-:-:S03]  /*15e40*/  ISETP.GE.U32.AND P0, PT, R14, 0x7fffff12, PT ;  /* 0x7fffff120e00780c */ /* 0x000fc60003f06070 */
[----:B------:R-:W-:Y:S01]  /*15e50*/  STL.64 [R1+0x1d8], R48 ;  /* 0x0001d83001007387 */ /* 0x000fe20000100a00 */
[----:B------:R-:W-:Y:S01]  /*15e60*/  IMAD R70, R12, R16, RZ ;  /* 0x000000100c467224 */ /* 0x000fe200078e02ff */
[----:B------:R-:W-:Y:S01]  /*15e70*/  PRMT R25, RZ, 0x7610, R25 ;  /* 0x00007610ff197816 */ /* 0x000fe20000000019 */
[----:B------:R-:W0:Y:S01]  /*15e80*/  LDC R14, c[0x0][0x3b0] ;  /* 0x0000ec00ff0e7b82 */ /* 0x000e220000000800 */
[----:B------:R-:W3:Y:S01]  /*15e90*/  LDL.LU R3, [R1+0x2498] ;  /* 0x0024980001037983 */ /* 0x000ee20000300800 */
[----:B------:R-:W-:-:S03]  /*15ea0*/  IMAD R12, R2, 0x6e, RZ ;  /* 0x0000006e020c7824 */ /* 0x000fc600078e02ff */
[----:B------:R-:W-:Y:S04]  /*15eb0*/  STL.64 [R1+0x1d0], R46 ;  /* 0x0001d02e01007387 */ /* 0x000fe80000100a00 */
[----:B------:R-:W-:Y:S04]  /*15ec0*/  STL.64 [R1+0x1c8], R32 ;  /* 0x0001c82001007387 */ /* 0x000fe80000100a00 */
[----:B------:R1:W-:Y:S04]  /*15ed0*/  STL.64 [R1+0x1c0], R28 ;  /* 0x0001c01c01007387 */ /* 0x0003e80000100a00 */
[----:B------:R-:W-:Y:S04]  /*15ee0*/  STL [R1+0x1258], R45 ;  /* 0x0012582d01007387 */ /* 0x000fe80000100800 */
[----:B----4-:R-:W-:Y:S01]  /*15ef0*/  STL [R1+0x1264], R26 ;  /* 0x0012641a01007387 */ /* 0x010fe20000100800 */
[----:B-1----:R-:W-:-:S03]  /*15f00*/  IMAD.WIDE R28, R12, 0x2, R86 ;  /* 0x000000020c1c7825 */ /* 0x002fc600078e0256 */
[----:B------:R1:W-:Y:S04]  /*15f10*/  STL [R1+0x1268], R27 ;  /* 0x0012681b01007387 */ /* 0x0003e80000100800 */
[----:B------:R-:W4:Y:S01]  /*15f20*/  @!P0 LDG.E.U16 R23, desc[UR6][R28.64] ;  /* 0x000000061c178981 */ /* 0x000f22000c1e1500 */
[----:B-1----:R-:W-:-:S05]  /*15f30*/  IMAD.WIDE R26, R12, 0x2, R84 ;  /* 0x000000020c1a7825 */ /* 0x002fca00078e0254 */
[----:B------:R-:W3:Y:S01]  /*15f40*/  @!P0 LDG.E.U16 R22, desc[UR6][R26.64] ;  /* 0x000000061a168981 */ /* 0x000ee2000c1e1500 */
[----:B------:R-:W-:-:S04]  /*15f50*/  IMAD.WIDE R46, R12, 0x2, R90 ;  /* 0x000000020c2e7825 */ /* 0x000fc800078e025a */
[----:B------:R-:W-:Y:S01]  /*15f60*/  IMAD.WIDE R32, R12, 0x2, R88 ;  /* 0x000000020c207825 */ /* 0x000fe200078e0258 */
[----:B------:R-:W4:Y:S03]  /*15f70*/  @!P0 LDG.E.U16 R34, desc[UR6][R46.64] ;  /* 0x000000062e228981 */ /* 0x000f26000c1e1500 */
[----:B------:R-:W-:Y:S01]  /*15f80*/  VIADD R12, R5, 0xffffff90 ;  /* 0xffffff90050c7836 */ /* 0x000fe20000000000 */
[----:B------:R1:W4:Y:S04]  /*15f90*/  @!P0 LDG.E.U16 R31, desc[UR6][R32.64] ;  /* 0x00000006201f8981 */ /* 0x000328000c1e1500 */
[----:B------:R-:W-:Y:S01]  /*15fa0*/  ISETP.GE.U32.AND P0, PT, R12, 0x7fffff11, PT ;  /* 0x7fffff110c00780c */ /* 0x000fe20003f06070 */
[----:B------:R-:W-:Y:S01]  /*15fb0*/  IMAD R12, R2, 0x6f, RZ ;  /* 0x0000006f020c7824 */ /* 0x000fe200078e02ff */
[----:B------:R-:W-:Y:S04]  /*15fc0*/  STL.64 [R1+0xf8], R46 ;  /* 0x0000f82e01007387 */ /* 0x000fe80000100a00 */
[----:B------:R1:W-:Y:S02]  /*15fd0*/  STL.64 [R1+0xf0], R32 ;  /* 0x0000f02001007387 */ /* 0x0003e40000100a00 */
[----:B-1----:R-:W-:-:S05]  /*15fe0*/  IMAD.WIDE R32, R12, 0x2, R90 ;  /* 0x000000020c207825 */ /* 0x002fca00078e025a */
[----:B------:R-:W4:Y:S04]  /*15ff0*/  @!P0 LDG.E.U16 R30, desc[UR6][R32.64] ;  /* 0x00000006201e8981 */ /* 0x000f28000c1e1500 */
[----:B------:R1:W-:Y:S04]  /*16000*/  STL.64 [R1+0xe8], R28 ;  /* 0x0000e81c01007387 */ /* 0x0003e80000100a00 */
[----:B------:R0:W-:Y:S01]  /*16010*/  STL.64 [R1+0xe0], R26 ;  /* 0x0000e01a01007387 */ /* 0x0001e20000100a00 */
[----:B------:R-:W-:Y:S02]  /*16020*/  PRMT R24, RZ, 0x7610, R24 ;  /* 0x00007610ff187816 */ /* 0x000fe40000000018 */
[----:B------:R-:W-:Y:S01]  /*16030*/  PRMT R21, RZ, 0x7610, R21 ;  /* 0x00007610ff157816 */ /* 0x000fe20000000015 */
[----:B-1----:R-:W-:-:S04]  /*16040*/  IMAD.WIDE R28, R12, 0x2, R88 ;  /* 0x000000020c1c7825 */ /* 0x002fc800078e0258 */
[C---:B0-----:R-:W-:Y:S01]  /*16050*/  IMAD.WIDE R26, R12.reuse, 0x2, R86 ;  /* 0x000000020c1a7825 */ /* 0x041fe200078e0256 */
[----:B------:R0:W4:Y:S04]  /*16060*/  @!P0 LDG.E.U16 R25, desc[UR6][R28.64] ;  /* 0x000000061c198981 */ /* 0x000128000c1e1500 */
[----:B------:R-:W4:Y:S01]  /*16070*/  @!P0 LDG.E.U16 R24, desc[UR6][R26.64] ;  /* 0x000000061a188981 */ /* 0x000f22000c1e1500 */
[----:B------:R-:W-:Y:S02]  /*16080*/  PRMT R20, RZ, 0x7610, R20 ;  /* 0x00007610ff147816 */ /* 0x000fe40000000014 */
[----:B------:R-:W-:Y:S02]  /*16090*/  PRMT R19, RZ, 0x7610, R19 ;  /* 0x00007610ff137816 */ /* 0x000fe40000000013 */
[----:B------:R-:W-:Y:S01]  /*160a0*/  PRMT R18, RZ, 0x7610, R18 ;  /* 0x00007610ff127816 */ /* 0x000fe20000000012 */
[----:B--2---:R-:W-:Y:S04]  /*160b0*/  STL [R1+0x1270], R36 ;  /* 0x0012702401007387 */ /* 0x004fe80000100800 */
[----:B------:R-:W-:Y:S04]  /*160c0*/  STL [R1+0x126c], R35 ;  /* 0x00126c2301007387 */ /* 0x000fe80000100800 */
[----:B---3--:R-:W-:Y:S04]  /*160d0*/  STL [R1+0x1230], R22 ;  /* 0x0012301601007387 */ /* 0x008fe80000100800 */
[----:B----4-:R1:W-:Y:S02]  /*160e0*/  STL [R1+0x1234], R23 ;  /* 0x0012341701007387 */ /* 0x0103e40000100800 */
[----:B-1----:R-:W-:-:S04]  /*160f0*/  IMAD.WIDE R22, R12, 0x2, R84 ;  /* 0x000000020c167825 */ /* 0x002fc800078e0254 */
[----:B------:R-:W-:Y:S01]  /*16100*/  VIADD R12, R5, 0xffffff89 ;  /* 0xffffff89050c7836 */ /* 0x000fe20000000000 */
[----:B------:R-:W2:Y:S04]  /*16110*/  @!P0 LDG.E.U16 R21, desc[UR6][R22.64] ;  /* 0x0000000616158981 */ /* 0x000ea8000c1e1500 */
[----:B------:R-:W-:Y:S01]  /*16120*/  ISETP.GE.U32.AND P0, PT, R12, 0x7fffff0a, PT ;  /* 0x7fffff0a0c00780c */ /* 0x000fe20003f06070 */
[----:B------:R-:W-:Y:S04]  /*16130*/  STL.64 [R1+0xd8], R32 ;  /* 0x0000d82001007387 */ /* 0x000fe80000100a00 */
[----:B------:R0:W-:Y:S04]  /*16140*/  STL.64 [R1+0xd0], R28 ;  /* 0x0000d01c01007387 */ /* 0x0001e80000100a00 */
[----:B------:R-:W-:Y:S04]  /*16150*/  STL.64 [R1+0xc8], R26 ;  /* 0x0000c81a01007387 */ /* 0x000fe80000100a00 */
[----:B------:R-:W-:Y:S01]  /*16160*/  STL.64 [R1+0xc0], R22 ;  /* 0x0000c01601007387 */ /* 0x000fe20000100a00 */
[----:B0-----:R-:W-:-:S03]  /*16170*/  IMAD R28, R2, 0x76, RZ ;  /* 0x00000076021c7824 */ /* 0x001fc600078e02ff */
[----:B------:R0:W-:Y:S02]  /*16180*/  STL [R1+0x123c], R34 ;  /* 0x00123c2201007387 */ /* 0x0001e40000100800 */
[----:B0-----:R-:W-:-:S05]  /*16190*/  IMAD.WIDE R34, R28, 0x2, R90 ;  /* 0x000000021c227825 */ /* 0x001fca00078e025a */
[----:B------:R-:W3:Y:S01]  /*161a0*/  @!P0 LDG.E.U16 R20, desc[UR6][R34.64] ;  /* 0x0000000622148981 */ /* 0x000ee2000c1e1500 */
[----:B------:R-:W-:-:S03]  /*161b0*/  IMAD.WIDE R32, R28, 0x2, R88 ;  /* 0x000000021c207825 */ /* 0x000fc600078e0258 */
[----:B------:R-:W-:Y:S04]  /*161c0*/  STL [R1+0x1238], R31 ;  /* 0x0012381f01007387 */ /* 0x000fe80000100800 */
[----:B------:R0:W-:Y:S04]  /*161d0*/  STL [R1+0x124c], R30 ;  /* 0x00124c1e01007387 */ /* 0x0001e80000100800 */
[----:B------:R-:W4:Y:S01]  /*161e0*/  @!P0 LDG.E.U16 R19, desc[UR6][R32.64] ;  /* 0x0000000620138981 */ /* 0x000f22000c1e1500 */
[----:B0-----:R-:W-:-:S05]  /*161f0*/  IMAD.WIDE R30, R28, 0x2, R86 ;  /* 0x000000021c1e7825 */ /* 0x001fca00078e0256 */
[----:B------:R-:W4:Y:S01]  /*16200*/  @!P0 LDG.E.U16 R18, desc[UR6][R30.64] ;  /* 0x000000061e128981 */ /* 0x000f22000c1e1500 */
[----:B------:R-:W-:-:S05]  /*16210*/  SEL R13, R83, R78, !P1 ;  /* 0x0000004e530d7207 */ /* 0x000fca0004800000 */
[----:B------:R-:W-:Y:S02]  /*16220*/  IMAD R78, R13, R15, RZ ;  /* 0x0000000f0d4e7224 */ /* 0x000fe400078e02ff */
[----:B------:R-:W0:Y:S01]  /*16230*/  LDC R13, c[0x0][0x3b0] ;  /* 0x0000ec00ff0d7b82 */ /* 0x000e220000000800 */
[----:B------:R-:W-:Y:S01]  /*16240*/  STL [R1+0x21d0], R34 ;  /* 0x0021d02201007387 */ /* 0x000fe20000100800 */
[----:B------:R-:W-:-:S03]  /*16250*/  IMAD.WIDE R28, R28, 0x2, R84 ;  /* 0x000000021c1c7825 */ /* 0x000fc600078e0254 */
[----:B------:R-:W-:Y:S04]  /*16260*/  STL [R1+0x21cc], R35 ;  /* 0x0021cc2301007387 */ /* 0x000fe80000100800 */
[----:B------:R-:W-:Y:S04]  /*16270*/  STL [R1+0x21e4], R32 ;  /* 0x0021e42001007387 */ /* 0x000fe80000100800 */
[----:B------:R-:W-:Y:S04]  /*16280*/  STL [R1+0x21d4], R33 ;  /* 0x0021d42101007387 */ /* 0x000fe80000100800 */
[----:B------:R-:W-:Y:S04]  /*16290*/  STL [R1+0x21f4], R30 ;  /* 0x0021f41e01007387 */ /* 0x000fe80000100800 */
[----:B------:R-:W-:Y:S04]  /*162a0*/  STL [R1+0x21ec], R31 ;  /* 0x0021ec1f01007387 */ /* 0x000fe80000100800 */
[----:B------:R-:W-:Y:S01]  /*162b0*/  STL [R1+0x2208], R28 ;  /* 0x0022081c01007387 */ /* 0x000fe20000100800 */
[----:B------:R-:W-:-:S03]  /*162c0*/  PRMT R82, RZ, 0x7610, R82 ;  /* 0x00007610ff527816 */ /* 0x000fc60000000052 */
[----:B------:R-:W-:Y:S01]  /*162d0*/  STL [R1+0x21fc], R29 ;  /* 0x0021fc1d01007387 */ /* 0x000fe20000100800 */
[----:B------:R-:W-:-:S03]  /*162e0*/  SEL R4, R83, R4, !P1 ;  /* 0x0000000453047207 */ /* 0x000fc60004800000 */
[----:B------:R-:W-:Y:S01]  /*162f0*/  STL [R1+0x1248], R25 ;  /* 0x0012481901007387 */ /* 0x000fe20000100800 */
[C---:B------:R-:W-:Y:S01]  /*16300*/  VIADD R12, R5.reuse, 0xffffff88 ;  /* 0xffffff88050c7836 */ /* 0x040fe20000000000 */
[----:B------:R-:W-:Y:S01]  /*16310*/  PRMT R75, RZ, 0x7610, R75 ;  /* 0x00007610ff4b7816 */ /* 0x000fe2000000004b */
[----:B0-----:R-:W-:Y:S01]  /*16320*/  IMAD R92, R4, R13, RZ ;  /* 0x0000000d045c7224 */ /* 0x001fe200078e02ff */
[----:B------:R-:W-:Y:S01]  /*16330*/  PRMT R76, RZ, 0x7610, R76 ;  /* 0x00007610ff4c7816 */ /* 0x000fe2000000004c */
[----:B------:R-:W4:Y:S01]  /*16340*/  @!P0 LDG.E.U16 R82, desc[UR6][R28.64] ;  /* 0x000000061c528981 */ /* 0x000f22000c1e1500 */
[----:B------:R-:W-:Y:S01]  /*16350*/  PRMT R93, RZ, 0x7610, R93 ;  /* 0x00007610ff5d7816 */ /* 0x000fe2000000005d */
[----:B------:R-:W-:Y:S01]  /*16360*/  VIADD R4, R5, 0xffffff81 ;  /* 0xffffff8105047836 */ /* 0x000fe20000000000 */
[----:B------:R-:W-:Y:S01]  /*16370*/  ISETP.GE.U32.AND P0, PT, R12, 0x7fffff09, PT ;  /* 0x7fffff090c00780c */ /* 0x000fe20003f06070 */
[----:B------:R0:W4:Y:S01]  /*16380*/  @!P5 LDG.E.U16 R75, desc[UR6][R42.64] ;  /* 0x000000062a4bd981 */ /* 0x000122000c1e1500 */
[----:B------:R-:W-:-:S03]  /*16390*/  PRMT R3, RZ, 0x7610, R3 ;  /* 0x00007610ff037816 */ /* 0x000fc60000000003 */
[----:B------:R-:W4:Y:S04]  /*163a0*/  @!P5 LDG.E.U16 R76, desc[UR6][R40.64] ;  /* 0x00000006284cd981 */ /* 0x000f28000c1e1500 */
[----:B------:R-:W4:Y:S01]  /*163b0*/  @!P5 LDG.E.U16 R93, desc[UR6][R38.64] ;  /* 0x00000006265dd981 */ /* 0x000f22000c1e1500 */
[----:B------:R-:W-:Y:S01]  /*163c0*/  ISETP.GE.U32.AND P5, PT, R4, 0x7fffff02, PT ;  /* 0x7fffff020400780c */ /* 0x000fe20003fa6070 */
[----:B------:R-:W-:Y:S01]  /*163d0*/  IMAD R12, R2, 0x7e, RZ ;  /* 0x0000007e020c7824 */ /* 0x000fe200078e02ff */
[----:B------:R-:W-:Y:S02]  /*163e0*/  PRMT R16, RZ, 0x7610, R16 ;  /* 0x00007610ff107816 */ /* 0x000fe40000000010 */
[----:B------:R-:W-:Y:S02]  /*163f0*/  PRMT R17, RZ, 0x7610, R17 ;  /* 0x00007610ff117816 */ /* 0x000fe40000000011 */
[----:B------:R-:W-:-:S02]  /*16400*/  PRMT R15, RZ, 0x7610, R15 ;  /* 0x00007610ff0f7816 */ /* 0x000fc4000000000f */
[----:B------:R-:W-:Y:S01]  /*16410*/  PRMT R44, RZ, 0x7610, R44 ;  /* 0x00007610ff2c7816 */ /* 0x000fe2000000002c */
[----:B---3--:R1:W-:Y:S04]  /*16420*/  STL [R1+0x122c], R20 ;  /* 0x00122c1401007387 */ /* 0x0083e80000100800 */
[----:B------:R3:W-:Y:S01]  /*16430*/  STL [R1+0x1244], R24 ;  /* 0x0012441801007387 */ /* 0x0007e20000100800 */
[----:B-1----:R-:W-:-:S04]  /*16440*/  IMAD R20, R2, 0x77, RZ ;  /* 0x0000007702147824 */ /* 0x002fc800078e02ff */
[C---:B------:R-:W-:Y:S01]  /*16450*/  IMAD.WIDE R26, R20.reuse, 0x2, R90 ;  /* 0x00000002141a7825 */ /* 0x040fe200078e025a */
[----:B--2---:R1:W-:Y:S03]  /*16460*/  STL [R1+0x1240], R21 ;  /* 0x0012401501007387 */ /* 0x0043e60000100800 */
[C---:B---3--:R-:W-:Y:S01]  /*16470*/  IMAD.WIDE R24, R20.reuse, 0x2, R88 ;  /* 0x0000000214187825 */ /* 0x048fe200078e0258 */
[----:B------:R-:W-:Y:S03]  /*16480*/  STL [R1+0x2218], R26 ;  /* 0x0022181a01007387 */ /* 0x000fe60000100800 */
[C---:B------:R-:W-:Y:S01]  /*16490*/  IMAD.WIDE R22, R20.reuse, 0x2, R86 ;  /* 0x0000000214167825 */ /* 0x040fe200078e0256 */
[----:B------:R-:W-:Y:S04]  /*164a0*/  STL [R1+0x2210], R27 ;  /* 0x0022101b01007387 */ /* 0x000fe80000100800 */
[----:B------:R-:W-:Y:S01]  /*164b0*/  STL [R1+0x2228], R24 ;  /* 0x0022281801007387 */ /* 0x000fe20000100800 */
[----:B-1----:R-:W-:-:S03]  /*164c0*/  IMAD.WIDE R20, R20, 0x2, R84 ;  /* 0x0000000214147825 */ /* 0x002fc600078e0254 */
[----:B------:R-:W-:Y:S04]  /*164d0*/  STL [R1+0x2220], R25 ;  /* 0x0022201901007387 */ /* 0x000fe80000100800 */
[----:B------:R-:W-:Y:S04]  /*164e0*/  STL [R1+0x2238], R22 ;  /* 0x0022381601007387 */ /* 0x000fe80000100800 */
[----:B------:R-:W-:Y:S04]  /*164f0*/  STL [R1+0x2230], R23 ;  /* 0x0022301701007387 */ /* 0x000fe80000100800 */
[----:B----4-:R-:W-:Y:S04]  /*16500*/  STL [R1+0x1228], R19 ;  /* 0x0012281301007387 */ /* 0x010fe80000100800 */
[----:B------:R-:W2:Y:S04]  /*16510*/  LDL.LU R55, [R1+0x1184] ;  /* 0x0011840001377983 */ /* 0x000ea80000300800 */
[----:B------:R-:W3:Y:S04]  /*16520*/  LDL.LU R56, [R1+0x1180] ;  /* 0x0011800001387983 */ /* 0x000ee80000300800 */
[----:B------:R-:W4:Y:S04]  /*16530*/  LDL.LU R58, [R1+0x117c] ;  /* 0x00117c00013a7983 */ /* 0x000f280000300800 */
[----:B------:R1:W-:Y:S04]  /*16540*/  STL [R1+0x1224], R18 ;  /* 0x0012241201007387 */ /* 0x0003e80000100800 */
[----:B------:R-:W2:Y:S04]  /*16550*/  @!P0 LDG.E.U16 R3, desc[UR6][R20.64] ;  /* 0x0000000614038981 */ /* 0x000ea8000c1e1500 */
[----:B------:R-:W3:Y:S01]  /*16560*/  @!P0 LDG.E.U16 R16, desc[UR6][R24.64] ;  /* 0x0000000618108981 */ /* 0x000ee2000c1e1500 */
[----:B-1----:R-:W-:-:S03]  /*16570*/  IMAD.WIDE R18, R12, 0x2, R90 ;  /* 0x000000020c127825 */ /* 0x002fc600078e025a */
[----:B------:R-:W4:Y:S04]  /*16580*/  @!P0 LDG.E.U16 R17, desc[UR6][R26.64] ;  /* 0x000000061a118981 */ /* 0x000f28000c1e1500 */
[----:B------:R-:W4:Y:S04]  /*16590*/  @!P0 LDG.E.U16 R15, desc[UR6][R22.64] ;  /* 0x00000006160f8981 */ /* 0x000f28000c1e1500 */
[----:B------:R-:W4:Y:S01]  /*165a0*/  @!P5 LDG.E.U16 R44, desc[UR6][R18.64] ;  /* 0x00000006122cd981 */ /* 0x000f22000c1e1500 */
[----:B------:R-:W1:Y:S01]  /*165b0*/  S2R R52, SR_TID.X ;  /* 0x0000000000347919 */ /* 0x000e620000002100 */
[----:B------:R-:W-:-:S02]  /*165c0*/  SEL R6, R83, R6, !P1 ;  /* 0x0000000653067207 */ /* 0x000fc40004800000 */
[----:B------:R-:W-:Y:S04]  /*165d0*/  STL [R1+0x2248], R20 ;  /* 0x0022481401007387 */ /* 0x000fe80000100800 */
[----:B------:R-:W-:Y:S01]  /*165e0*/  STL [R1+0x2240], R21 ;  /* 0x0022401501007387 */ /* 0x000fe20000100800 */
[----:B------:R-:W-:Y:S01]  /*165f0*/  IMAD R36, R6, R14, RZ ;  /* 0x0000000e06247224 */ /* 0x000fe200078e02ff */
[----:B------:R-:W-:Y:S02]  /*16600*/  PRMT R6, RZ, 0x7610, R6 ;  /* 0x00007610ff067816 */ /* 0x000fe40000000006 */
[----:B0-----:R-:W-:Y:S02]  /*16610*/  PRMT R43, RZ, 0x7610, R43 ;  /* 0x00007610ff2b7816 */ /* 0x001fe4000000002b */
[----:B------:R-:W-:Y:S01]  /*16620*/  PRMT R31, RZ, 0x7610, R31 ;  /* 0x00007610ff1f7816 */ /* 0x000fe2000000001f */
[----:B------:R-:W-:Y:S01]  /*16630*/  VIADD R4, R5, 0xffffff80 ;  /* 0xffffff8005047836 */ /* 0x000fe20000000000 */
[----:B-1----:R-:W-:Y:S01]  /*16640*/  LOP3.LUT R52, R52, 0x7f, RZ, 0xc0, !PT ;  /* 0x0000007f34347812 */ /* 0x002fe200078ec0ff */
[----:B--2---:R-:W-:Y:S04]  /*16650*/  STL [R1+0x1210], R3 ;  /* 0x0012100301007387 */ /* 0x004fe80000100800 */
[----:B---3--:R-:W-:Y:S04]  /*16660*/  STL [R1+0x1218], R16 ;  /* 0x0012181001007387 */ /* 0x008fe80000100800 */
[----:B----4-:R0:W-:Y:S04]  /*16670*/  STL [R1+0x121c], R17 ;  /* 0x00121c1101007387 */ /* 0x0101e80000100800 */
[----:B------:R1:W-:Y:S04]  /*16680*/  STL [R1+0x1214], R15 ;  /* 0x0012140f01007387 */ /* 0x0003e80000100800 */
[----:B------:R2:W-:Y:S01]  /*16690*/  STL [R1+0x120c], R44 ;  /* 0x00120c2c01007387 */ /* 0x0005e20000100800 */
[----:B0-----:R-:W-:-:S04]  /*166a0*/  IMAD.WIDE R16, R12, 0x2, R88 ;  /* 0x000000020c107825 */ /* 0x001fc800078e0258 */
[C---:B-1----:R-:W-:Y:S01]  /*166b0*/  IMAD.WIDE R14, R12.reuse, 0x2, R86 ;  /* 0x000000020c0e7825 */ /* 0x042fe200078e0256 */
[----:B------:R-:W3:Y:S03]  /*166c0*/  @!P5 LDG.E.U16 R43, desc[UR6][R16.64] ;  /* 0x00000006102bd981 */ /* 0x000ee6000c1e1500 */
[----:B------:R-:W-:Y:S01]  /*166d0*/  IMAD.WIDE R12, R12, 0x2, R84 ;  /* 0x000000020c0c7825 */ /* 0x000fe200078e0254 */
[----:B--2---:R-:W2:Y:S04]  /*166e0*/  LDL.LU R44, [R1+0x1178] ;  /* 0x00117800012c7983 */ /* 0x004ea80000300800 */
[----:B------:R-:W4:Y:S01]  /*166f0*/  LDL.LU R47, [R1+0x1140] ;  /* 0x00114000012f7983 */ /* 0x000f220000300800 */
[----:B------:R-:W-:-:S03]  /*16700*/  VIADD R3, R5, 0x7f ;  /* 0x0000007f05037836 */ /* 0x000fc60000000000 */
[----:B------:R-:W3:Y:S04]  /*16710*/  LDL.LU R46, [R1+0x113c] ;  /* 0x00113c00012e7983 */ /* 0x000ee80000300800 */
[----:B------:R-:W3:Y:S04]  /*16720*/  LDL.LU R49, [R1+0x1138] ;  /* 0x0011380001317983 */ /* 0x000ee80000300800 */
[----:B------:R-:W3:Y:S04]  /*16730*/  LDL.LU R54, [R1+0x1134] ;  /* 0x0011340001367983 */ /* 0x000ee80000300800 */
[----:B------:R-:W3:Y:S04]  /*16740*/  @!P5 LDG.E.U16 R6, desc[UR6][R12.64] ;  /* 0x000000060c06d981 */ /* 0x000ee8000c1e1500 */
[----:B------:R-:W3:Y:S01]  /*16750*/  LDL.LU R57, [R1+0x1108] ;  /* 0x0011080001397983 */ /* 0x000ee20000300800 */
[----:B------:R-:W-:-:S03]  /*16760*/  ISETP.GT.AND P0, PT, R3, 0x7f, PT ;  /* 0x0000007f0300780c */ /* 0x000fc60003f04270 */
[----:B------:R-:W-:Y:S04]  /*16770*/  STL [R1+0x2258], R18 ;  /* 0x0022581201007387 */ /* 0x000fe80000100800 */
[----:B------:R-:W-:Y:S04]  /*16780*/  STL [R1+0x2250], R19 ;  /* 0x0022501301007387 */ /* 0x000fe80000100800 */
[----:B------:R-:W3:Y:S04]  /*16790*/  @!P5 LDG.E.U16 R31, desc[UR6][R14.64] ;  /* 0x000000060e1fd981 */ /* 0x000ee8000c1e1500 */
[----:B------:R-:W-:Y:S04]  /*167a0*/  STL [R1+0x2268], R16 ;  /* 0x0022681001007387 */ /* 0x000fe80000100800 */
[----:B------:R-:W-:Y:S01]  /*167b0*/  STL [R1+0x2260], R17 ;  /* 0x0022601101007387 */ /* 0x000fe20000100800 */
[----:B------:R-:W-:-:S03]  /*167c0*/  ISETP.LT.AND P0, PT, R52, R5, P0 ;  /* 0x000000053400720c */ /* 0x000fc60000701270 */
[----:B------:R-:W-:Y:S01]  /*167d0*/  STL [R1+0x2278], R14 ;  /* 0x0022780e01007387 */ /* 0x000fe20000100800 */
[----:B------:R-:W-:-:S03]  /*167e0*/  ISETP.GE.U32.AND P5, PT, R4, 0x7fffff01, PT ;  /* 0x7fffff010400780c */ /* 0x000fc60003fa6070 */
[----:B------:R-:W-:Y:S04]  /*167f0*/  STL [R1+0x2270], R15 ;  /* 0x0022700f01007387 */ /* 0x000fe80000100800 */
[----:B------:R-:W-:Y:S04]  /*16800*/  STL [R1+0x2288], R12 ;  /* 0x0022880c01007387 */ /* 0x000fe80000100800 */
[----:B------:R-:W-:Y:S04]  /*16810*/  STL [R1+0x2280], R13 ;  /* 0x0022800d01007387 */ /* 0x000fe80000100800 */
[----:B------:R-:W3:Y:S04]  /*16820*/  LDL.LU R5, [R1+0x1104] ;  /* 0x0011040001057983 */ /* 0x000ee80000300800 */
[----:B------:R-:W3:Y:S04]  /*16830*/  LDL.LU R4, [R1+0x1100] ;  /* 0x0011000001047983 */ /* 0x000ee80000300800 */
[----:B------:R-:W3:Y:S04]  /*16840*/  LDL.LU R48, [R1+0x10fc] ;  /* 0x0010fc0001307983 */ /* 0x000ee80000300800 */
[----:B------:R-:W3:Y:S04]  /*16850*/  LDL.LU R51, [R1+0x10d8] ;  /* 0x0010d80001337983 */ /* 0x000ee80000300800 */
[----:B------:R-:W3:Y:S04]  /*16860*/  LDL.LU R50, [R1+0x10d4] ;  /* 0x0010d40001327983 */ /* 0x000ee80000300800 */
[----:B------:R0:W-:Y:S04]  /*16870*/  STS.U16 [R60+UR76+0x980], R55 ;  /* 0x000980373c007988 */ /* 0x0001e8000800044c */
[----:B------:R-:W3:Y:S04]  /*16880*/  LDL.LU R52, [R1+0x10d0] ;  /* 0x0010d00001347983 */ /* 0x000ee80000300800 */
[----:B------:R1:W-:Y:S04]  /*16890*/  STS.U16 [R60+UR76+0x8980], R56 ;  /* 0x008980383c007988 */ /* 0x0003e8000800044c */
[----:B0-----:R-:W3:Y:S04]  /*168a0*/  LDL.LU R55, [R1+0x10cc] ;  /* 0x0010cc0001377983 */ /* 0x001ee80000300800 */
[----:B-1----:R-:W3:Y:S04]  /*168b0*/  LDL.LU R56, [R1+0x1028] ;  /* 0x0010280001387983 */ /* 0x002ee80000300800 */
[----:B------:R0:W-:Y:S04]  /*168c0*/  STS.U16 [R60+UR76+0x10980], R58 ;  /* 0x0109803a3c007988 */ /* 0x0001e8000800044c */
[----:B0-----:R-:W3:Y:S04]  /*168d0*/  LDL.LU R58, [R1+0x1024] ;  /* 0x00102400013a7983 */ /* 0x001ee80000300800 */
[----:B--2---:R-:W-:Y:S04]  /*168e0*/  STS.U16 [R60+UR76+0x18980], R44 ;  /* 0x0189802c3c007988 */ /* 0x004fe8000800044c */
[----:B----4-:R-:W-:Y:S04]  /*168f0*/  STS.U16 [R60+UR76+0xd80], R47 ;  /* 0x000d802f3c007988 */ /* 0x010fe8000800044c */
[----:B---3--:R-:W-:Y:S04]  /*16900*/  STS.U16 [R60+UR76+0x8d80], R46 ;  /* 0x008d802e3c007988 */ /* 0x008fe8000800044c */
[----:B------:R-:W-:Y:S04]  /*16910*/  STS.U16 [R60+UR76+0x10d80], R49 ;  /* 0x010d80313c007988 */ /* 0x000fe8000800044c */
[----:B------:R0:W-:Y:S04]  /*16920*/  STL [R1+0x1200], R6 ;  /* 0x0012000601007387 */ /* 0x0001e80000100800 */
[----:B------:R-:W-:Y:S04]  /*16930*/  STL [R1+0x1208], R43 ;  /* 0x0012082b01007387 */ /* 0x000fe80000100800 */
[----:B0-----:R-:W2:Y:S04]  /*16940*/  LDL.LU R6, [R1+0x1020] ;  /* 0x0010200001067983 */ /* 0x001ea80000300800 */
[----:B------:R0:W-:Y:S04]  /*16950*/  STL [R1+0x1204], R31 ;  /* 0x0012041f01007387 */ /* 0x0001e80000100800 */
[----:B------:R1:W-:Y:S04]  /*16960*/  STS.U16 [R60+UR76+0x18d80], R54 ;  /* 0x018d80363c007988 */ /* 0x0003e8000800044c */
[----:B0-----:R-:W3:Y:S04]  /*16970*/  LDL.LU R31, [R1+0x101c] ;  /* 0x00101c00011f7983 */ /* 0x001ee80000300800 */
[----:B------:R-:W4:Y:S04]  /*16980*/  LDL.LU R43, [R1+0x1018] ;  /* 0x00101800012b7983 */ /* 0x000f280000300800 */
[----:B------:R-:W4:Y:S04]  /*16990*/  LDL.LU R80, [R1+0x1014] ;  /* 0x0010140001507983 */ /* 0x000f280000300800 */
[----:B------:R-:W4:Y:S04]  /*169a0*/  LDL.LU R68, [R1+0x1010] ;  /* 0x0010100001447983 */ /* 0x000f280000300800 */
[----:B------:R-:W4:Y:S04]  /*169b0*/  LDL.LU R63, [R1+0x100c] ;  /* 0x00100c00013f7983 */ /* 0x000f280000300800 */
[----:B------:R0:W-:Y:S04]  /*169c0*/  STS.U16 [R60+UR76+0x1180], R57 ;  /* 0x001180393c007988 */ /* 0x0001e8000800044c */
[----:B------:R-:W4:Y:S04]  /*169d0*/  LDL.LU R66, [R1+0x1008] ;  /* 0x0010080001427983 */ /* 0x000f280000300800 */
[----:B------:R-:W4:Y:S04]  /*169e0*/  LDL.LU R67, [R1+0x1004] ;  /* 0x0010040001437983 */ /* 0x000f280000300800 */
[----:B------:R-:W-:Y:S04]  /*169f0*/  STS.U16 [R60+UR76+0x9180], R5 ;  /* 0x009180053c007988 */ /* 0x000fe8000800044c */
        /* <DEDUP_REMOVED lines=10> */
[----:B-1----:R-:W4:Y:S04]  /*16aa0*/  LDL.LU R54, [R1+0xfec] ;  /* 0x000fec0001367983 */ /* 0x002f280000300800 */
[----:B------:R-:W-:Y:S04]  /*16ab0*/  STS.U16 [R60+UR76+0x19580], R55 ;  /* 0x019580373c007988 */ /* 0x000fe8000800044c */
[----:B0-----:R-:W4:Y:S04]  /*16ac0*/  LDL.LU R57, [R1+0xfe8] ;  /* 0x000fe80001397983 */ /* 0x001f280000300800 */
[----:B------:R0:W-:Y:S04]  /*16ad0*/  STS.U16 [R60+UR76+0x1980], R56 ;  /* 0x001980383c007988 */ /* 0x0001e8000800044c */
[----:B0-----:R-:W4:Y:S04]  /*16ae0*/  LDL.LU R56, [R1+0xfe4] ;  /* 0x000fe40001387983 */ /* 0x001f280000300800 */
[----:B------:R-:W4:Y:S04]  /*16af0*/  LDL.LU R48, [R1+0xfe0] ;  /* 0x000fe00001307983 */ /* 0x000f280000300800 */
[----:B------:R-:W4:Y:S04]  /*16b00*/  LDL.LU R51, [R1+0xfdc] ;  /* 0x000fdc0001337983 */ /* 0x000f280000300800 */
[----:B------:R-:W4:Y:S04]  /*16b10*/  LDL.LU R50, [R1+0xf78] ;  /* 0x000f780001327983 */ /* 0x000f280000300800 */
[----:B------:R-:W4:Y:S04]  /*16b20*/  LDL.LU R52, [R1+0xf74] ;  /* 0x000f740001347983 */ /* 0x000f280000300800 */
[----:B------:R0:W-:Y:S04]  /*16b30*/  STS.U16 [R60+UR76+0x9980], R58 ;  /* 0x0099803a3c007988 */ /* 0x0001e8000800044c */
[----:B------:R-:W4:Y:S04]  /*16b40*/  LDL.LU R55, [R1+0xf70] ;  /* 0x000f700001377983 */ /* 0x000f280000300800 */
[----:B0-----:R-:W4:Y:S04]  /*16b50*/  LDL.LU R58, [R1+0xf6c] ;  /* 0x000f6c00013a7983 */ /* 0x001f280000300800 */
[----:B--2---:R-:W-:Y:S04]  /*16b60*/  STS.U16 [R60+UR76+0x11980], R6 ;  /* 0x011980063c007988 */ /* 0x004fe8000800044c */
[----:B---3--:R-:W-:Y:S04]  /*16b70*/  STS.U16 [R60+UR76+0x19980], R31 ;  /* 0x0199801f3c007988 */ /* 0x008fe8000800044c */
[----:B----4-:R-:W-:Y:S04]  /*16b80*/  STS.U16 [R60+UR76+0x1d80], R43 ;  /* 0x001d802b3c007988 */ /* 0x010fe8000800044c */
[----:B------:R-:W-:Y:S04]  /*16b90*/  STS.U16 [R60+UR76+0x9d80], R80 ;  /* 0x009d80503c007988 */ /* 0x000fe8000800044c */
[----:B------:R-:W-:Y:S04]  /*16ba0*/  STS.U16 [R60+UR76+0x11d80], R68 ;  /* 0x011d80443c007988 */ /* 0x000fe8000800044c */
[----:B------:R0:W-:Y:S04]  /*16bb0*/  STS.U16 [R60+UR76+0x19d80], R63 ;  /* 0x019d803f3c007988 */ /* 0x0001e8000800044c */
[----:B------:R1:W-:Y:S04]  /*16bc0*/  STS.U16 [R60+UR76+0x2180], R66 ;  /* 0x002180423c007988 */ /* 0x0003e8000800044c */
[----:B------:R2:W-:Y:S04]  /*16bd0*/  STS.U16 [R60+UR76+0xa180], R67 ;  /* 0x00a180433c007988 */ /* 0x0005e8000800044c */
[----:B0-----:R-:W3:Y:S04]  /*16be0*/  LDL.LU R63, [R1+0xf48] ;  /* 0x000f4800013f7983 */ /* 0x001ee80000300800 */
[----:B------:R0:W-:Y:S04]  /*16bf0*/  STS.U16 [R60+UR76+0x12180], R45 ;  /* 0x0121802d3c007988 */ /* 0x0001e8000800044c */
[----:B-1----:R-:W4:Y:S04]  /*16c00*/  LDL.LU R66, [R1+0xf44] ;  /* 0x000f440001427983 */ /* 0x002f280000300800 */
[----:B------:R1:W-:Y:S04]  /*16c10*/  STS.U16 [R60+UR76+0x1a180], R44 ;  /* 0x01a1802c3c007988 */ /* 0x0003e8000800044c */
[----:B--2---:R-:W2:Y:S04]  /*16c20*/  LDL.LU R67, [R1+0xf40] ;  /* 0x000f400001437983 */ /* 0x004ea80000300800 */
[----:B------:R1:W-:Y:S04]  /*16c30*/  STS.U16 [R60+UR76+0x2580], R47 ;  /* 0x0025802f3c007988 */ /* 0x0003e8000800044c */
[----:B0-----:R-:W2:Y:S04]  /*16c40*/  LDL.LU R45, [R1+0xf3c] ;  /* 0x000f3c00012d7983 */ /* 0x001ea80000300800 */
[----:B------:R-:W-:Y:S04]  /*16c50*/  STS.U16 [R60+UR76+0xa580], R46 ;  /* 0x00a5802e3c007988 */ /* 0x000fe8000800044c */
[----:B-1----:R-:W2:Y:S04]  /*16c60*/  LDL.LU R44, [R1+0xf28] ;  /* 0x000f2800012c7983 */ /* 0x002ea80000300800 */
[----:B------:R-:W-:Y:S04]  /*16c70*/  STS.U16 [R60+UR76+0x12580], R49 ;  /* 0x012580313c007988 */ /* 0x000fe8000800044c */
[----:B------:R-:W2:Y:S04]  /*16c80*/  LDL.LU R47, [R1+0xf24] ;  /* 0x000f2400012f7983 */ /* 0x000ea80000300800 */
[----:B------:R0:W-:Y:S04]  /*16c90*/  STS.U16 [R60+UR76+0x1a580], R54 ;  /* 0x01a580363c007988 */ /* 0x0001e8000800044c */
[----:B------:R1:W-:Y:S04]  /*16ca0*/  STS.U16 [R60+UR76+0x2980], R57 ;  /* 0x002980393c007988 */ /* 0x0003e8000800044c */
[----:B0-----:R-:W2:Y:S04]  /*16cb0*/  LDL.LU R54, [R1+0xf20] ;  /* 0x000f200001367983 */ /* 0x001ea80000300800 */
[----:B-1----:R-:W2:Y:S04]  /*16cc0*/  LDL.LU R57, [R1+0xf1c] ;  /* 0x000f1c0001397983 */ /* 0x002ea80000300800 */
[----:B------:R0:W-:Y:S04]  /*16cd0*/  STS.U16 [R60+UR76+0xa980], R56 ;  /* 0x00a980383c007988 */ /* 0x0001e8000800044c */
[----:B0-----:R-:W2:Y:S04]  /*16ce0*/  LDL.LU R56, [R1+0xf88] ;  /* 0x000f880001387983 */ /* 0x001ea80000300800 */
[----:B------:R-:W-:Y:S04]  /*16cf0*/  STS.U16 [R60+UR76+0x12980], R48 ;  /* 0x012980303c007988 */ /* 0x000fe8000800044c */
[----:B------:R-:W-:Y:S04]  /*16d00*/  STS.U16 [R60+UR76+0x1a980], R51 ;  /* 0x01a980333c007988 */ /* 0x000fe8000800044c */
[----:B------:R-:W-:Y:S04]  /*16d10*/  STS.U16 [R60+UR76+0x2d80], R50 ;  /* 0x002d80323c007988 */ /* 0x000fe8000800044c */
[----:B------:R-:W-:Y:S04]  /*16d20*/  STS.U16 [R60+UR76+0xad80], R52 ;  /* 0x00ad80343c007988 */ /* 0x000fe8000800044c */
[----:B------:R-:W-:Y:S04]  /*16d30*/  STS.U16 [R60+UR76+0x12d80], R55 ;  /* 0x012d80373c007988 */ /* 0x000fe8000800044c */
[----:B------:R-:W-:Y:S04]  /*16d40*/  STS.U16 [R60+UR76+0x1ad80], R58 ;  /* 0x01ad803a3c007988 */ /* 0x000fe8000800044c */
[----:B------:R0:W-:Y:S04]  /*16d50*/  STS.U16 [R60+UR76+0x3180], R0 ;  /* 0x003180003c007988 */ /* 0x0001e8000800044c */
[----:B------:R-:W-:Y:S04]  /*16d60*/  STS.U16 [R60+UR76+0xb180], R74 ;  /* 0x00b1804a3c007988 */ /* 0x000fe8000800044c */
[----:B0-----:R-:W2:Y:S04]  /*16d70*/  LDL.LU R0, [R1+0x2494] ;  /* 0x0024940001007983 */ /* 0x001ea80000300800 */
[----:B------:R-:W-:Y:S04]  /*16d80*/  STS.U16 [R60+UR76+0x13180], R73 ;  /* 0x013180493c007988 */ /* 0x000fe8000800044c */
[----:B------:R0:W-:Y:S04]  /*16d90*/  STS.U16 [R60+UR76+0x1b180], R72 ;  /* 0x01b180483c007988 */ /* 0x0001e8000800044c */
        /* <DEDUP_REMOVED lines=8> */
[----:B0-----:R-:W2:Y:S04]  /*16e20*/  LDL.LU R72, [R1+0x1174] ;  /* 0x0011740001487983 */ /* 0x001ea80000300800 */
[----:B------:R-:W2:Y:S04]  /*16e30*/  LDL.LU R73, [R1+0x1170] ;  /* 0x0011700001497983 */ /* 0x000ea80000300800 */
[----:B------:R-:W2:Y:S04]  /*16e40*/  LDL.LU R74, [R1+0x116c] ;  /* 0x00116c00014a7983 */ /* 0x000ea80000300800 */
[----:B---3--:R-:W-:Y:S04]  /*16e50*/  STS.U16 [R60+UR76+0x3580], R63 ;  /* 0x0035803f3c007988 */ /* 0x008fe8000800044c */
[----:B----4-:R-:W-:Y:S04]  /*16e60*/  STS.U16 [R60+UR76+0xb580], R66 ;  /* 0x00b580423c007988 */ /* 0x010fe8000800044c */
[----:B--2---:R-:W-:Y:S04]  /*16e70*/  STS.U16 [R60+UR76+0x13580], R67 ;  /* 0x013580433c007988 */ /* 0x004fe8000800044c */
        /* <DEDUP_REMOVED lines=8> */
[----:B0-----:R-:W2:Y:S04]  /*16f00*/  LDL.LU R77, [R1+0x1168] ;  /* 0x00116800014d7983 */ /* 0x001ea80000300800 */
[----:B------:R-:W3:Y:S04]  /*16f10*/  LDL.LU R54, [R1+0x1130] ;  /* 0x0011300001367983 */ /* 0x000ee80000300800 */
[----:B------:R-:W4:Y:S04]  /*16f20*/  LDL.LU R57, [R1+0x112c] ;  /* 0x00112c0001397983 */ /* 0x000f280000300800 */
[----:B------:R-:W3:Y:S04]  /*16f30*/  LDL.LU R56, [R1+0x1128] ;  /* 0x0011280001387983 */ /* 0x000ee80000300800 */
[----:B------:R-:W3:Y:S01]  /*16f40*/  LDL.LU R59, [R1+0x1124] ;  /* 0x00112400013b7983 */ /* 0x000ee20000300800 */
[----:B------:R-:W-:-:S03]  /*16f50*/  LOP3.LUT R31, R0, 0x40, RZ, 0x3c, !PT ;  /* 0x00000040001f7812 */ /* 0x000fc600078e3cff */
[----:B------:R0:W-:Y:S04]  /*16f60*/  STS.U16 [R60+UR76+0x1bd80], R79 ;  /* 0x01bd804f3c007988 */ /* 0x0001e8000800044c */
[----:B0-----:R-:W4:Y:S04]  /*16f70*/  LDL.LU R79, [R1+0x2490] ;  /* 0x00249000014f7983 */ /* 0x001f280000300800 */
[----:B------:R-:W-:Y:S04]  /*16f80*/  STL [R1+0x22f4], R60 ;  /* 0x0022f43c01007387 */ /* 0x000fe80000100800 */
        /* <DEDUP_REMOVED lines=14> */
[----:B------:R0:W-:Y:S04]  /*17070*/  STS.U16 [R31+UR76+0x18600], R58 ;  /* 0x0186003a1f007988 */ /* 0x0001e8000800044c */
[----:B------:R-:W4:Y:S04]  /*17080*/  LDL.LU R45, [R1+0x10bc] ;  /* 0x0010bc00012d7983 */ /* 0x000f280000300800 */
[----:B------:R1:W-:Y:S04]  /*17090*/  STS.U16 [R31+UR76+0xa00], R72 ;  /* 0x000a00481f007988 */ /* 0x0003e8000800044c */
[----:B0-----:R-:W4:Y:S04]  /*170a0*/  LDL.LU R58, [R1+0x1068] ;  /* 0x00106800013a7983 */ /* 0x001f280000300800 */
[----:B------:R0:W-:Y:S04]  /*170b0*/  STS.U16 [R31+UR76+0x8a00], R73 ;  /* 0x008a00491f007988 */ /* 0x0001e8000800044c */
[----:B-1----:R-:W4:Y:S04]  /*170c0*/  LDL.LU R72, [R1+0x1064] ;  /* 0x0010640001487983 */ /* 0x002f280000300800 */
[----:B------:R1:W-:Y:S04]  /*170d0*/  STS.U16 [R31+UR76+0x10a00], R74 ;  /* 0x010a004a1f007988 */ /* 0x0003e8000800044c */
[----:B0-----:R-:W4:Y:S04]  /*170e0*/  LDL.LU R73, [R1+0x1060] ;  /* 0x0010600001497983 */ /* 0x001f280000300800 */
[----:B-1----:R-:W4:Y:S04]  /*170f0*/  LDL.LU R74, [R1+0x105c] ;  /* 0x00105c00014a7983 */ /* 0x002f280000300800 */
[----:B--2---:R0:W-:Y:S04]  /*17100*/  STS.U16 [R31+UR76+0x18a00], R77 ;  /* 0x018a004d1f007988 */ /* 0x0041e8000800044c */
[----:B0-----:R-:W2:Y:S04]  /*17110*/  LDL.LU R77, [R1+0x1058] ;  /* 0x00105800014d7983 */ /* 0x001ea80000300800 */
[----:B------:R-:W2:Y:S04]  /*17120*/  LDL.LU R44, [R1+0x1054] ;  /* 0x00105400012c7983 */ /* 0x000ea80000300800 */
[----:B------:R-:W2:Y:S04]  /*17130*/  LDL.LU R47, [R1+0x1050] ;  /* 0x00105000012f7983 */ /* 0x000ea80000300800 */
[----:B------:R-:W2:Y:S04]  /*17140*/  LDL.LU R46, [R1+0x104c] ;  /* 0x00104c00012e7983 */ /* 0x000ea80000300800 */
[----:B---3--:R0:W-:Y:S04]  /*17150*/  STS.U16 [R31+UR76+0xe00], R54 ;  /* 0x000e00361f007988 */ /* 0x0081e8000800044c */
[----:B------:R-:W3:Y:S04]  /*17160*/  LDL.LU R49, [R1+0x1048] ;  /* 0x0010480001317983 */ /* 0x000ee80000300800 */
[----:B----4-:R1:W-:Y:S04]  /*17170*/  STS.U16 [R31+UR76+0x8e00], R57 ;  /* 0x008e00391f007988 */ /* 0x0103e8000800044c */
[----:B------:R-:W4:Y:S04]  /*17180*/  LDL.LU R48, [R1+0x1044] ;  /* 0x0010440001307983 */ /* 0x000f280000300800 */
[----:B------:R0:W-:Y:S04]  /*17190*/  STS.U16 [R31+UR76+0x10e00], R56 ;  /* 0x010e00381f007988 */ /* 0x0001e8000800044c */
[----:B------:R-:W3:Y:S04]  /*171a0*/  LDL.LU R51, [R1+0x1040] ;  /* 0x0010400001337983 */ /* 0x000ee80000300800 */
[----:B------:R0:W-:Y:S04]  /*171b0*/  STS.U16 [R31+UR76+0x18e00], R59 ;  /* 0x018e003b1f007988 */ /* 0x0001e8000800044c */
[----:B------:R-:W3:Y:S04]  /*171c0*/  LDL.LU R50, [R1+0x103c] ;  /* 0x00103c0001327983 */ /* 0x000ee80000300800 */
[----:B------:R-:W-:Y:S04]  /*171d0*/  STS.U16 [R31+UR76+0x1200], R6 ;  /* 0x001200061f007988 */ /* 0x000fe8000800044c */
[----:B------:R-:W-:Y:S04]  /*171e0*/  STS.U16 [R31+UR76+0x9200], R43 ;  /* 0x0092002b1f007988 */ /* 0x000fe8000800044c */
[----:B------:R-:W-:Y:S04]  /*171f0*/  STS.U16 [R31+UR76+0x11200], R80 ;  /* 0x011200501f007988 */ /* 0x000fe8000800044c */
[----:B------:R-:W4:Y:S04]  /*17200*/  LDL.LU R52, [R1+0x1038] ;  /* 0x0010380001347983 */ /* 0x000f280000300800 */
[----:B------:R-:W-:Y:S04]  /*17210*/  STS.U16 [R31+UR76+0x19200], R68 ;  /* 0x019200441f007988 */ /* 0x000fe8000800044c */
[----:B------:R-:W4:Y:S04]  /*17220*/  LDL.LU R55, [R1+0x1034] ;  /* 0x0010340001377983 */ /* 0x000f280000300800 */
[----:B------:R-:W-:Y:S04]  /*17230*/  STS.U16 [R31+UR76+0x1600], R63 ;  /* 0x0016003f1f007988 */ /* 0x000fe8000800044c */
[----:B0-----:R-:W4:Y:S04]  /*17240*/  LDL.LU R54, [R1+0x1030] ;  /* 0x0010300001367983 */ /* 0x001f280000300800 */
[----:B------:R-:W-:Y:S04]  /*17250*/  STS.U16 [R31+UR76+0x9600], R66 ;  /* 0x009600421f007988 */ /* 0x000fe8000800044c */
[----:B-1----:R-:W4:Y:S04]  /*17260*/  LDL.LU R57, [R1+0x102c] ;  /* 0x00102c0001397983 */ /* 0x002f280000300800 */
[----:B------:R-:W-:Y:S04]  /*17270*/  STS.U16 [R31+UR76+0x11600], R67 ;  /* 0x011600431f007988 */ /* 0x000fe8000800044c */
[----:B------:R-:W4:Y:S04]  /*17280*/  LDL.LU R56, [R1+0xfc8] ;  /* 0x000fc80001387983 */ /* 0x000f280000300800 */
[----:B------:R-:W-:Y:S04]  /*17290*/  STS.U16 [R31+UR76+0x19600], R45 ;  /* 0x0196002d1f007988 */ /* 0x000fe8000800044c */
[----:B------:R-:W4:Y:S04]  /*172a0*/  LDL.LU R59, [R1+0xfc4] ;  /* 0x000fc400013b7983 */ /* 0x000f280000300800 */
[----:B------:R0:W-:Y:S04]  /*172b0*/  STS.U16 [R31+UR76+0x1a00], R58 ;  /* 0x001a003a1f007988 */ /* 0x0001e8000800044c */
        /* <DEDUP_REMOVED lines=12> */
[----:B------:R-:W2:Y:S04]  /*17380*/  LDL.LU R66, [R1+0xf8c] ;  /* 0x000f8c0001427983 */ /* 0x000ea80000300800 */
[----:B------:R-:W2:Y:S04]  /*17390*/  LDL.LU R67, [R1+0xf38] ;  /* 0x000f380001437983 */ /* 0x000ea80000300800 */
[----:B------:R0:W-:Y:S04]  /*173a0*/  STS.U16 [R31+UR76+0x9e00], R44 ;  /* 0x009e002c1f007988 */ /* 0x0001e8000800044c */
[----:B------:R-:W2:Y:S04]  /*173b0*/  LDL.LU R45, [R1+0xf34] ;  /* 0x000f3400012d7983 */ /* 0x000ea80000300800 */
[----:B------:R1:W-:Y:S04]  /*173c0*/  STS.U16 [R31+UR76+0x11e00], R47 ;  /* 0x011e002f1f007988 */ /* 0x0003e8000800044c */
[----:B0-----:R-:W2:Y:S04]  /*173d0*/  LDL.LU R44, [R1+0xf30] ;  /* 0x000f3000012c7983 */ /* 0x001ea80000300800 */
[----:B------:R0:W-:Y:S04]  /*173e0*/  STS.U16 [R31+UR76+0x19e00], R46 ;  /* 0x019e002e1f007988 */ /* 0x0001e8000800044c */
[----:B-1----:R-:W2:Y:S04]  /*173f0*/  LDL.LU R47, [R1+0xf2c] ;  /* 0x000f2c00012f7983 */ /* 0x002ea80000300800 */
[----:B---3--:R1:W-:Y:S04]  /*17400*/  STS.U16 [R31+UR76+0x2200], R49 ;  /* 0x002200311f007988 */ /* 0x0083e8000800044c */
[----:B0-----:R-:W3:Y:S04]  /*17410*/  LDL.LU R46, [R1+0xef8] ;  /* 0x000ef800012e7983 */ /* 0x001ee80000300800 */
[----:B----4-:R0:W-:Y:S04]  /*17420*/  STS.U16 [R31+UR76+0xa200], R48 ;  /* 0x00a200301f007988 */ /* 0x0101e8000800044c */
[----:B-1----:R-:W4:Y:S04]  /*17430*/  LDL.LU R49, [R1+0xef4] ;  /* 0x000ef40001317983 */ /* 0x002f280000300800 */
[----:B------:R1:W-:Y:S04]  /*17440*/  STS.U16 [R31+UR76+0x12200], R51 ;  /* 0x012200331f007988 */ /* 0x0003e8000800044c */
[----:B0-----:R-:W3:Y:S04]  /*17450*/  LDL.LU R48, [R1+0xef0] ;  /* 0x000ef00001307983 */ /* 0x001ee80000300800 */
[----:B------:R0:W-:Y:S04]  /*17460*/  STS.U16 [R31+UR76+0x1a200], R50 ;  /* 0x01a200321f007988 */ /* 0x0001e8000800044c */
[----:B-1----:R-:W4:Y:S04]  /*17470*/  LDL.LU R51, [R1+0xeec] ;  /* 0x000eec0001337983 */ /* 0x002f280000300800 */
[----:B0-----:R-:W4:Y:S04]  /*17480*/  LDL.LU R50, [R1+0xf18] ;  /* 0x000f180001327983 */ /* 0x001f280000300800 */
        /* <DEDUP_REMOVED lines=21> */
[----:B------:R1:W-:Y:S04]  /*175e0*/  STS.U16 [R31+UR76+0x1ae00], R79 ;  /* 0x01ae004f1f007988 */ /* 0x0003e8000800044c */
[----:B0-----:R-:W2:Y:S04]  /*175f0*/  LDL.LU R77, [R1+0x115c] ;  /* 0x00115c00014d7983 */ /* 0x001ea80000300800 */
[----:B-1----:R-:W2:Y:S04]  /*17600*/  LDL.LU R79, [R1+0x1158] ;  /* 0x00115800014f7983 */ /* 0x002ea80000300800 */
[----:B------:R0:W-:Y:S04]  /*17610*/  STS.U16 [R31+UR76+0x3200], R80 ;  /* 0x003200501f007988 */ /* 0x0001e8000800044c */
[----:B------:R1:W-:Y:S04]  /*17620*/  STS.U16 [R31+UR76+0xb200], R68 ;  /* 0x00b200441f007988 */ /* 0x0003e8000800044c */
[----:B------:R0:W-:Y:S04]  /*17630*/  STS.U16 [R31+UR76+0x13200], R63 ;  /* 0x0132003f1f007988 */ /* 0x0001e8000800044c */
[----:B------:R-:W-:Y:S04]  /*17640*/  STL [R1+0x22f8], R31 ;  /* 0x0022f81f01007387 */ /* 0x000fe80000100800 */
[----:B------:R1:W-:Y:S04]  /*17650*/  STS.U16 [R31+UR76+0x1b200], R66 ;  /* 0x01b200421f007988 */ /* 0x0003e8000800044c */
[----:B0-----:R-:W2:Y:S04]  /*17660*/  LDL.LU R80, [R1+0x1120] ;  /* 0x0011200001507983 */ /* 0x001ea80000300800 */
[----:B------:R0:W-:Y:S04]  /*17670*/  STS.U16 [R31+UR76+0x3600], R67 ;  /* 0x003600431f007988 */ /* 0x0001e8000800044c */
[----:B-1----:R-:W2:Y:S04]  /*17680*/  LDL.LU R68, [R1+0x111c] ;  /* 0x00111c0001447983 */ /* 0x002ea80000300800 */
[----:B------:R1:W-:Y:S04]  /*17690*/  STS.U16 [R31+UR76+0xb600], R45 ;  /* 0x00b6002d1f007988 */ /* 0x0003e8000800044c */
[----:B------:R-:W2:Y:S04]  /*176a0*/  LDL.LU R63, [R1+0x1118] ;  /* 0x00111800013f7983 */ /* 0x000ea80000300800 */
[----:B------:R0:W-:Y:S04]  /*176b0*/  STS.U16 [R31+UR76+0x13600], R44 ;  /* 0x0136002c1f007988 */ /* 0x0001e8000800044c */
[----:B------:R-:W2:Y:S04]  /*176c0*/  LDL.LU R66, [R1+0x1114] ;  /* 0x0011140001427983 */ /* 0x000ea80000300800 */
[----:B------:R-:W-:Y:S04]  /*176d0*/  STS.U16 [R31+UR76+0x1b600], R47 ;  /* 0x01b6002f1f007988 */ /* 0x000fe8000800044c */
[----:B0-----:R-:W2:Y:S04]  /*176e0*/  LDL.LU R67, [R1+0x10e8] ;  /* 0x0010e80001437983 */ /* 0x001ea80000300800 */
[----:B---3--:R-:W-:Y:S04]  /*176f0*/  STS.U16 [R31+UR76+0x3a00], R46 ;  /* 0x003a002e1f007988 */ /* 0x008fe8000800044c */
[----:B-1----:R-:W3:Y:S04]  /*17700*/  LDL.LU R45, [R1+0x10e4] ;  /* 0x0010e400012d7983 */ /* 0x002ee80000300800 */
[----:B----4-:R0:W-:Y:S04]  /*17710*/  STS.U16 [R31+UR76+0xba00], R49 ;  /* 0x00ba00311f007988 */ /* 0x0101e8000800044c */
[----:B------:R-:W4:Y:S04]  /*17720*/  LDL.LU R44, [R1+0x10e0] ;  /* 0x0010e000012c7983 */ /* 0x000f280000300800 */
[----:B------:R1:W-:Y:S01]  /*17730*/  STS.U16 [R31+UR76+0x13a00], R48 ;  /* 0x013a00301f007988 */ /* 0x0003e2000800044c */
[----:B0-----:R-:W-:-:S03]  /*17740*/  LOP3.LUT R49, R0, 0x50, RZ, 0x3c, !PT ;  /* 0x0000005000317812 */ /* 0x001fc600078e3cff */
[----:B------:R-:W4:Y:S04]  /*17750*/  LDL.LU R47, [R1+0x10dc] ;  /* 0x0010dc00012f7983 */ /* 0x000f280000300800 */
[----:B------:R0:W-:Y:S04]  /*17760*/  STS.U16 [R31+UR76+0x1ba00], R51 ;  /* 0x01ba00331f007988 */ /* 0x0001e8000800044c */
[----:B------:R-:W4:Y:S04]  /*17770*/  LDL.LU R46, [R1+0x10b8] ;  /* 0x0010b800012e7983 */ /* 0x000f280000300800 */
[----:B------:R0:W-:Y:S04]  /*17780*/  STS.U16 [R31+UR76+0x3e00], R50 ;  /* 0x003e00321f007988 */ /* 0x0001e8000800044c */
[----:B-1----:R-:W4:Y:S04]  /*17790*/  LDL.LU R48, [R1+0x10b4] ;  /* 0x0010b40001307983 */ /* 0x002f280000300800 */
[----:B------:R1:W-:Y:S04]  /*177a0*/  STS.U16 [R31+UR76+0xbe00], R81 ;  /* 0x00be00511f007988 */ /* 0x0003e8000800044c */
[----:B0-----:R-:W4:Y:S04]  /*177b0*/  LDL.LU R51, [R1+0x10b0] ;  /* 0x0010b00001337983 */ /* 0x001f280000300800 */
        /* <DEDUP_REMOVED lines=10> */
[----:B------:R-:W-:Y:S04]  /*17860*/  STS.U16 [R49+UR76+0x18280], R57 ;  /* 0x0182803931007988 */ /* 0x000fe8000800044c */
[----:B0-----:R-:W4:Y:S04]  /*17870*/  LDL.LU R55, [R1+0x1098] ;  /* 0x0010980001377983 */ /* 0x001f280000300800 */
[----:B------:R0:W-:Y:S04]  /*17880*/  STS.U16 [R49+UR76+0x680], R56 ;  /* 0x0006803831007988 */ /* 0x0001e8000800044c */
[----:B------:R-:W4:Y:S04]  /*17890*/  LDL.LU R54, [R1+0x1094] ;  /* 0x0010940001367983 */ /* 0x000f280000300800 */
[----:B------:R-:W-:Y:S04]  /*178a0*/  STS.U16 [R49+UR76+0x8680], R59 ;  /* 0x0086803b31007988 */ /* 0x000fe8000800044c */
[----:B0-----:R-:W4:Y:S04]  /*178b0*/  LDL.LU R56, [R1+0x1090] ;  /* 0x0010900001387983 */ /* 0x001f280000300800 */
        /* <DEDUP_REMOVED lines=9> */
[----:B-1----:R-:W4:Y:S04]  /*17950*/  LDL.LU R74, [R1+0x1078] ;  /* 0x00107800014a7983 */ /* 0x002f280000300800 */
[----:B--2---:R0:W-:Y:S04]  /*17960*/  STS.U16 [R49+UR76+0x10a80], R77 ;  /* 0x010a804d31007988 */ /* 0x0041e8000800044c */
[----:B------:R1:W-:Y:S04]  /*17970*/  STS.U16 [R49+UR76+0x18a80], R79 ;  /* 0x018a804f31007988 */ /* 0x0003e8000800044c */
[----:B0-----:R-:W2:Y:S04]  /*17980*/  LDL.LU R77, [R1+0x1074] ;  /* 0x00107400014d7983 */ /* 0x001ea80000300800 */
[----:B-1----:R-:W2:Y:S04]  /*17990*/  LDL.LU R79, [R1+0x1070] ;  /* 0x00107000014f7983 */ /* 0x002ea80000300800 */
[----:B------:R-:W2:Y:S04]  /*179a0*/  LDL.LU R5, [R1+0x106c] ;  /* 0x00106c0001057983 */ /* 0x000ea80000300800 */
[----:B------:R-:W2:Y:S04]  /*179b0*/  LDL.LU R4, [R1+0xfd8] ;  /* 0x000fd80001047983 */ /* 0x000ea80000300800 */
[----:B------:R-:W2:Y:S04]  /*179c0*/  LDL.LU R6, [R1+0xfd4] ;  /* 0x000fd40001067983 */ /* 0x000ea80000300800 */
[----:B------:R-:W2:Y:S04]  /*179d0*/  LDL.LU R43, [R1+0xfd0] ;  /* 0x000fd000012b7983 */ /* 0x000ea80000300800 */
[----:B------:R0:W-:Y:S04]  /*179e0*/  STS.U16 [R49+UR76+0xe80], R80 ;  /* 0x000e805031007988 */ /* 0x0001e8000800044c */
        /* <DEDUP_REMOVED lines=8> */
[----:B---3--:R-:W3:Y:S04]  /*17a70*/  LDL.LU R67, [R1+0x247c] ;  /* 0x00247c0001437983 */ /* 0x008ee80000300800 */
[----:B------:R0:W-:Y:S04]  /*17a80*/  STS.U16 [R49+UR76+0x9280], R45 ;  /* 0x0092802d31007988 */ /* 0x0001e8000800044c */
[----:B----4-:R1:W-:Y:S04]  /*17a90*/  STS.U16 [R49+UR76+0x11280], R44 ;  /* 0x0112802c31007988 */ /* 0x0103e8000800044c */
[----:B------:R4:W-:Y:S04]  /*17aa0*/  STS.U16 [R49+UR76+0x19280], R47 ;  /* 0x0192802f31007988 */ /* 0x0009e8000800044c */
[----:B0-----:R-:W3:Y:S04]  /*17ab0*/  LDL.LU R45, [R1+0x2478] ;  /* 0x00247800012d7983 */ /* 0x001ee80000300800 */
[----:B-1----:R-:W3:Y:S04]  /*17ac0*/  LDL.LU R44, [R1+0x2474] ;  /* 0x00247400012c7983 */ /* 0x002ee80000300800 */
[----:B----4-:R-:W4:Y:S04]  /*17ad0*/  LDL.LU R47, [R1+0x2470] ;  /* 0x00247000012f7983 */ /* 0x010f280000300800 */
[----:B------:R0:W-:Y:S04]  /*17ae0*/  STS.U16 [R49+UR76+0x1680], R46 ;  /* 0x0016802e31007988 */ /* 0x0001e8000800044c */
[----:B------:R1:W-:Y:S04]  /*17af0*/  STS.U16 [R49+UR76+0x9680], R48 ;  /* 0x0096803031007988 */ /* 0x0003e8000800044c */
[----:B------:R1:W-:Y:S04]  /*17b00*/  STS.U16 [R49+UR76+0x11680], R51 ;  /* 0x0116803331007988 */ /* 0x0003e8000800044c */
[----:B0-----:R-:W3:Y:S04]  /*17b10*/  LDL.LU R46, [R1+0x246c] ;  /* 0x00246c00012e7983 */ /* 0x001ee80000300800 */
[----:B-1----:R-:W3:Y:S04]  /*17b20*/  LDL.LU R48, [R1+0x2468] ;  /* 0x0024680001307983 */ /* 0x002ee80000300800 */
[----:B------:R-:W3:Y:S04]  /*17b30*/  LDL.LU R51, [R1+0x2464] ;  /* 0x0024640001337983 */ /* 0x000ee80000300800 */
        /* <DEDUP_REMOVED lines=26> */
[----:B0-----:R-:W3:Y:S04]  /*17ce0*/  LDL.LU R73, [R1+0x2430] ;  /* 0x0024300001497983 */ /* 0x001ee80000300800 */
[----:B-1----:R-:W3:Y:S04]  /*17cf0*/  LDL.LU R74, [R1+0x242c] ;  /* 0x00242c00014a7983 */ /* 0x002ee80000300800 */
[----:B--2---:R0:W-:Y:S04]  /*17d00*/  STS.U16 [R49+UR76+0xa680], R77 ;  /* 0x00a6804d31007988 */ /* 0x0041e8000800044c */
[----:B------:R1:W-:Y:S04]  /*17d10*/  STS.U16 [R49+UR76+0x12680], R79 ;  /* 0x0126804f31007988 */ /* 0x0003e8000800044c */
[----:B0-----:R-:W2:Y:S04]  /*17d20*/  LDL.LU R77, [R1+0x2428] ;  /* 0x00242800014d7983 */ /* 0x001ea80000300800 */
[----:B-1----:R-:W2:Y:S04]  /*17d30*/  LDL.LU R79, [R1+0x2424] ;  /* 0x00242400014f7983 */ /* 0x002ea80000300800 */
[----:B------:R-:W-:Y:S04]  /*17d40*/  STS.U16 [R49+UR76+0x1a680], R5 ;  /* 0x01a6800531007988 */ /* 0x000fe8000800044c */
[----:B------:R-:W-:Y:S04]  /*17d50*/  STS.U16 [R49+UR76+0x2a80], R4 ;  /* 0x002a800431007988 */ /* 0x000fe8000800044c */
[----:B------:R-:W-:Y:S04]  /*17d60*/  STS.U16 [R49+UR76+0xaa80], R6 ;  /* 0x00aa800631007988 */ /* 0x000fe8000800044c */
[----:B------:R-:W-:Y:S04]  /*17d70*/  STS.U16 [R49+UR76+0x12a80], R43 ;  /* 0x012a802b31007988 */ /* 0x000fe8000800044c */
[----:B--2---:R0:W-:Y:S04]  /*17d80*/  STS.U16 [R49+UR76+0x1aa80], R79 ;  /* 0x01aa804f31007988 */ /* 0x0041e8000800044c */
[----:B------:R-:W-:Y:S04]  /*17d90*/  STS.U16 [R49+UR76+0x2e80], R77 ;  /* 0x002e804d31007988 */ /* 0x000fe8000800044c */
[----:B---3--:R-:W-:Y:S04]  /*17da0*/  STS.U16 [R49+UR76+0xae80], R74 ;  /* 0x00ae804a31007988 */ /* 0x008fe8000800044c */
[----:B0-----:R-:W2:Y:S04]  /*17db0*/  LDL.LU R79, [R1+0x2420] ;  /* 0x00242000014f7983 */ /* 0x001ea80000300800 */
[----:B------:R-:W3:Y:S04]  /*17dc0*/  LDL.LU R5, [R1+0x11d0] ;  /* 0x0011d00001057983 */ /* 0x000ee80000300800 */
[----:B------:R-:W-:Y:S04]  /*17dd0*/  STS.U16 [R49+UR76+0x12e80], R73 ;  /* 0x012e804931007988 */ /* 0x000fe8000800044c */
[----:B------:R-:W2:Y:S04]  /*17de0*/  LDL.LU R4, [R1+0x119c] ;  /* 0x00119c0001047983 */ /* 0x000ea80000300800 */
[----:B------:R0:W-:Y:S04]  /*17df0*/  STS.U16 [R49+UR76+0x1ae80], R72 ;  /* 0x01ae804831007988 */ /* 0x0001e8000800044c */
[----:B------:R-:W2:Y:S04]  /*17e00*/  LDL.LU R6, [R1+0x1198] ;  /* 0x0011980001067983 */ /* 0x000ea80000300800 */
[----:B------:R-:W-:Y:S04]  /*17e10*/  STS.U16 [R49+UR76+0x3280], R67 ;  /* 0x0032804331007988 */ /* 0x000fe8000800044c */
[----:B------:R-:W2:Y:S04]  /*17e20*/  LDL.LU R43, [R1+0x1194] ;  /* 0x00119400012b7983 */ /* 0x000ea80000300800 */
[----:B------:R-:W-:Y:S04]  /*17e30*/  STS.U16 [R49+UR76+0xb280], R66 ;  /* 0x00b2804231007988 */ /* 0x000fe8000800044c */
[----:B0-----:R-:W2:Y:S04]  /*17e40*/  LDL.LU R72, [R1+0x1190] ;  /* 0x0011900001487983 */ /* 0x001ea80000300800 */
[----:B------:R0:W-:Y:S04]  /*17e50*/  STS.U16 [R49+UR76+0x13280], R63 ;  /* 0x0132803f31007988 */ /* 0x0001e8000800044c */
[----:B------:R-:W2:Y:S04]  /*17e60*/  LDL.LU R73, [R1+0x1154] ;  /* 0x0011540001497983 */ /* 0x000ea80000300800 */
[----:B0-----:R-:W2:Y:S04]  /*17e70*/  LDL.LU R63, [R1+0x1150] ;  /* 0x00115000013f7983 */ /* 0x001ea80000300800 */
        /* <DEDUP_REMOVED lines=9> */
[----:B------:R1:W-:Y:S04]  /*17f10*/  STS.U16 [R49+UR76+0x13680], R65 ;  /* 0x0136804131007988 */ /* 0x0003e8000800044c */
[----:B0-----:R-:W2:Y:S04]  /*17f20*/  LDL.LU R64, [R1+0x2414] ;  /* 0x0024140001407983 */ /* 0x001ea80000300800 */
[----:B------:R-:W-:Y:S04]  /*17f30*/  STS.U16 [R49+UR76+0x1b680], R62 ;  /* 0x01b6803e31007988 */ /* 0x000fe8000800044c */
[----:B-1----:R-:W3:Y:S04]  /*17f40*/  LDL.LU R65, [R1+0x2410] ;  /* 0x0024100001417983 */ /* 0x002ee80000300800 */
[----:B------:R0:W-:Y:S04]  /*17f50*/  STS.U16 [R49+UR76+0x3a80], R10 ;  /* 0x003a800a31007988 */ /* 0x0001e8000800044c */
[----:B------:R1:W-:Y:S04]  /*17f60*/  STS.U16 [R49+UR76+0xba80], R9 ;  /* 0x00ba800931007988 */ /* 0x0003e8000800044c */
[----:B------:R4:W-:Y:S04]  /*17f70*/  STS.U16 [R49+UR76+0x13a80], R8 ;  /* 0x013a800831007988 */ /* 0x0009e8000800044c */
[----:B0-----:R-:W3:Y:S04]  /*17f80*/  LDL.LU R10, [R1+0x11d4] ;  /* 0x0011d400010a7983 */ /* 0x001ee80000300800 */
[----:B-1----:R-:W3:Y:S04]  /*17f90*/  LDL.LU R9, [R1+0x11d8] ;  /* 0x0011d80001097983 */ /* 0x002ee80000300800 */
[----:B----4-:R-:W4:Y:S04]  /*17fa0*/  LDL.LU R8, [R1+0x11dc] ;  /* 0x0011dc0001087983 */ /* 0x010f280000300800 */
[----:B------:R-:W-:Y:S04]  /*17fb0*/  STS.U16 [R49+UR76+0x1ba80], R7 ;  /* 0x01ba800731007988 */ /* 0x000fe8000800044c */
[----:B------:R0:W-:Y:S04]  /*17fc0*/  STS.U16 [R49+UR76+0x3e80], R75 ;  /* 0x003e804b31007988 */ /* 0x0001e8000800044c */
[----:B------:R1:W-:Y:S04]  /*17fd0*/  STS.U16 [R49+UR76+0xbe80], R76 ;  /* 0x00be804c31007988 */ /* 0x0003e8000800044c */
[----:B0-----:R-:W4:Y:S04]  /*17fe0*/  LDL.LU R75, [R1+0x240c] ;  /* 0x00240c00014b7983 */ /* 0x001f280000300800 */
[----:B-1----:R-:W4:Y:S04]  /*17ff0*/  LDL.LU R76, [R1+0x2408] ;  /* 0x00240800014c7983 */ /* 0x002f280000300800 */
[----:B------:R0:W-:Y:S04]  /*18000*/  STS.U16 [R49+UR76+0x13e80], R93 ;  /* 0x013e805d31007988 */ /* 0x0001e8000800044c */
[----:B0-----:R-:W4:Y:S01]  /*18010*/  LDL.LU R93, [R1+0x2404] ;  /* 0x00240400015d7983 */ /* 0x001f220000300800 */
[----:B------:R-:W-:-:S03]  /*18020*/  LOP3.LUT R62, R0, 0x60, RZ, 0x3c, !PT ;  /* 0x00000060003e7812 */ /* 0x000fc600078e3cff */
[----:B------:R-:W-:Y:S04]  /*18030*/  STS.U16 [R49+UR76+0x1be80], R11 ;  /* 0x01be800b31007988 */ /* 0x000fe8000800044c */
[----:B------:R-:W-:Y:S01]  /*18040*/  STL [R1+0x22fc], R49 ;  /* 0x0022fc3101007387 */ /* 0x000fe20000100800 */
[----:B--2---:R-:W-:Y:S02]  /*18050*/  PRMT R64, RZ, 0x7610, R64 ;  /* 0x00007610ff407816 */ /* 0x004fe40000000040 */
[----:B---3--:R-:W-:Y:S01]  /*18060*/  PRMT R65, RZ, 0x7610, R65 ;  /* 0x00007610ff417816 */ /* 0x008fe20000000041 */
[----:B----4-:R-:W-:Y:S04]  /*18070*/  STS.U16 [R62+UR76+0x300], R8 ;  /* 0x000300083e007988 */ /* 0x010fe8000800044c */
[----:B------:R-:W-:Y:S04]  /*18080*/  STS.U16 [R62+UR76+0x8300], R9 ;  /* 0x008300093e007988 */ /* 0x000fe8000800044c */
[----:B------:R-:W-:Y:S04]  /*18090*/  STS.U16 [R62+UR76+0x10300], R10 ;  /* 0x0103000a3e007988 */ /* 0x000fe8000800044c */
[----:B------:R-:W-:Y:S04]  /*180a0*/  STS.U16 [R62+UR76+0x18300], R5 ;  /* 0x018300053e007988 */ /* 0x000fe8000800044c */
[----:B------:R0:W-:Y:S01]  /*180b0*/  STS.U16 [R62+UR76+0x700], R4 ;  /* 0x000700043e007988 */ /* 0x0001e2000800044c */
[----:B------:R-:W-:-:S03]  /*180c0*/  PRMT R75, RZ, 0x7610, R75 ;  /* 0x00007610ff4b7816 */ /* 0x000fc6000000004b */
[----:B------:R1:W-:Y:S01]  /*180d0*/  STS.U16 [R62+UR76+0x8700], R6 ;  /* 0x008700063e007988 */ /* 0x0003e2000800044c */
[----:B0-----:R-:W-:-:S03]  /*180e0*/  IMAD R4, R2, 0x7f, RZ ;  /* 0x0000007f02047824 */ /* 0x001fc600078e02ff */
[----:B------:R0:W-:Y:S01]  /*180f0*/  STS.U16 [R62+UR76+0x10700], R43 ;  /* 0x0107002b3e007988 */ /* 0x0001e2000800044c */
[----:B------:R-:W-:-:S03]  /*18100*/  IMAD.WIDE R10, R4, 0x2, R90 ;  /* 0x00000002040a7825 */ /* 0x000fc600078e025a */
[----:B------:R2:W-:Y:S01]  /*18110*/  STS.U16 [R62+UR76+0x18700], R72 ;  /* 0x018700483e007988 */ /* 0x0005e2000800044c */
[----:B------:R-:W-:Y:S01]  /*18120*/  PRMT R76, RZ, 0x7610, R76 ;  /* 0x00007610ff4c7816 */ /* 0x000fe2000000004c */
[C---:B------:R-:W-:Y:S02]  /*18130*/  IMAD.WIDE R8, R4.reuse, 0x2, R88 ;  /* 0x0000000204087825 */ /* 0x040fe400078e0258 */
[----:B------:R-:W-:Y:S04]  /*18140*/  STS.U16 [R62+UR76+0xb00], R73 ;  /* 0x000b00493e007988 */ /* 0x000fe8000800044c */
[----:B------:R-:W3:Y:S01]  /*18150*/  @!P5 LDG.E.U16 R75, desc[UR6][R10.64] ;  /* 0x000000060a4bd981 */ /* 0x000ee2000c1e1500 */
[----:B-1----:R-:W-:-:S03]  /*18160*/  IMAD.WIDE R6, R4, 0x2, R86 ;  /* 0x0000000204067825 */ /* 0x002fc600078e0256 */
[----:B------:R-:W-:Y:S01]  /*18170*/  STS.U16 [R62+UR76+0x8b00], R63 ;  /* 0x008b003f3e007988 */ /* 0x000fe2000800044c */
[----:B------:R-:W-:-:S03]  /*18180*/  IMAD.WIDE R4, R4, 0x2, R84 ;  /* 0x0000000204047825 */ /* 0x000fc600078e0254 */
[----:B------:R-:W-:Y:S04]  /*18190*/  STS.U16 [R62+UR76+0x10b00], R66 ;  /* 0x010b00423e007988 */ /* 0x000fe8000800044c */
[----:B0-----:R-:W4:Y:S04]  /*181a0*/  LDL.LU R43, [R1+0x56c] ;  /* 0x00056c00012b7983 */ /* 0x001f280000300800 */
[----:B------:R0:W-:Y:S04]  /*181b0*/  STS.U16 [R62+UR76+0x18b00], R67 ;  /* 0x018b00433e007988 */ /* 0x0001e8000800044c */
[----:B------:R-:W-:Y:S04]  /*181c0*/  STS.U16 [R62+UR76+0xf00], R74 ;  /* 0x000f004a3e007988 */ /* 0x000fe8000800044c */
[----:B--2---:R-:W2:Y:S04]  /*181d0*/  LDL.LU R72, [R1+0x118c] ;  /* 0x00118c0001487983 */ /* 0x004ea80000300800 */
[----:B------:R1:W-:Y:S04]  /*181e0*/  STS.U16 [R62+UR76+0x8f00], R77 ;  /* 0x008f004d3e007988 */ /* 0x0003e8000800044c */
[----:B0-----:R-:W2:Y:S04]  /*181f0*/  LDL.LU R67, [R1+0x1144] ;  /* 0x0011440001437983 */ /* 0x001ea80000300800 */
[----:B------:R-:W2:Y:S04]  /*18200*/  @!P5 LDG.E.U16 R76, desc[UR6][R8.64] ;  /* 0x00000006084cd981 */ /* 0x000ea8000c1e1500 */
[----:B-1----:R-:W4:Y:S04]  /*18210*/  LDL.LU R77, [R1+0x1470] ;  /* 0x00147000014d7983 */ /* 0x002f280000300800 */
[----:B------:R-:W4:Y:S04]  /*18220*/  LDL R73, [R1+0x1804] ;  /* 0x0018040001497983 */ /* 0x000f280000100800 */
[----:B------:R-:W4:Y:S04]  /*18230*/  LDL R63, [R1+0x1808] ;  /* 0x00180800013f7983 */ /* 0x000f280000100800 */
[----:B------:R-:W4:Y:S04]  /*18240*/  LDL.LU R66, [R1+0x146c] ;  /* 0x00146c0001427983 */ /* 0x000f280000300800 */
[----:B------:R-:W4:Y:S04]  /*18250*/  LDL.LU R74, [R1+0x1468] ;  /* 0x00146800014a7983 */ /* 0x000f280000300800 */
[----:B------:R-:W-:Y:S04]  /*18260*/  STL [R1+0x2290], R2 ;  /* 0x0022900201007387 */ /* 0x000fe80000100800 */
[----:B------:R-:W4:Y:S04]  /*18270*/  @!P5 LDG.E.U16 R64, desc[UR6][R4.64] ;  /* 0x000000060440d981 */ /* 0x000f28000c1e1500 */
[----:B------:R-:W-:Y:S04]  /*18280*/  STL [R1+0x22a0], R90 ;  /* 0x0022a05a01007387 */ /* 0x000fe80000100800 */
[----:B------:R-:W-:Y:S04]  /*18290*/  STL [R1+0x2298], R91 ;  /* 0x0022985b01007387 */ /* 0x000fe80000100800 */
[----:B------:R-:W-:Y:S04]  /*182a0*/  STL [R1+0x22b0], R88 ;  /* 0x0022b05801007387 */ /* 0x000fe80000100800 */
[----:B------:R-:W-:Y:S04]  /*182b0*/  STL [R1+0x22a8], R89 ;  /* 0x0022a85901007387 */ /* 0x000fe80000100800 */
[----:B------:R-:W4:Y:S04]  /*182c0*/  @!P5 LDG.E.U16 R65, desc[UR6][R6.64] ;  /* 0x000000060641d981 */ /* 0x000f28000c1e1500 */
[----:B------:R-:W-:Y:S04]  /*182d0*/  STL [R1+0x22c0], R86 ;  /* 0x0022c05601007387 */ /* 0x000fe80000100800 */
[----:B------:R-:W-:Y:S04]  /*182e0*/  STL [R1+0x22b8], R87 ;  /* 0x0022b85701007387 */ /* 0x000fe80000100800 */
[----:B------:R-:W-:Y:S04]  /*182f0*/  STL [R1+0x22d0], R84 ;  /* 0x0022d05401007387 */ /* 0x000fe80000100800 */
[----:B------:R-:W-:Y:S04]  /*18300*/  STL [R1+0x22c8], R85 ;  /* 0x0022c85501007387 */ /* 0x000fe80000100800 */
[----:B------:R0:W-:Y:S04]  /*18310*/  STS.U16 [R62+UR76+0x10f00], R93 ;  /* 0x010f005d3e007988 */ /* 0x0001e8000800044c */
[----:B0-----:R-:W4:Y:S01]  /*18320*/  LDL.LU R93, [R1+0x2400] ;  /* 0x00240000015d7983 */ /* 0x001f220000300800 */
[----:B------:R-:W-:-:S02]  /*18330*/  PRMT R56, RZ, 0x7610, R56 ;  /* 0x00007610ff387816 */ /* 0x000fc40000000038 */
[----:B------:R-:W-:Y:S01]  /*18340*/  PRMT R57, RZ, 0x7610, R57 ;  /* 0x00007610ff397816 */ /* 0x000fe20000000039 */
[----:B---3--:R0:W-:Y:S04]  /*18350*/  STL [R1+0x1078], R75 ;  /* 0x0010784b01007387 */ /* 0x0081e80000100800 */
[----:B0-----:R-:W3:Y:S04]  /*18360*/  LDL.LU R75, [R1+0x1464] ;  /* 0x00146400014b7983 */ /* 0x001ee80000300800 */
[----:B------:R-:W-:Y:S04]  /*18370*/  STL [R1+0x2300], R10 ;  /* 0x0023000a01007387 */ /* 0x000fe80000100800 */
[----:B------:R-:W-:Y:S04]  /*18380*/  STL [R1+0x22d8], R11 ;  /* 0x0022d80b01007387 */ /* 0x000fe80000100800 */
[----:B------:R-:W-:Y:S04]  /*18390*/  STL [R1+0x2308], R8 ;  /* 0x0023080801007387 */ /* 0x000fe80000100800 */
[----:B------:R-:W-:Y:S04]  /*183a0*/  STL [R1+0x2304], R9 ;  /* 0x0023040901007387 */ /* 0x000fe80000100800 */
[----:B--2---:R0:W-:Y:S04]  /*183b0*/  STL [R1+0x1074], R76 ;  /* 0x0010744c01007387 */ /* 0x0041e80000100800 */
[----:B0-----:R-:W2:Y:S04]  /*183c0*/  LDL.LU R76, [R1+0x1460] ;  /* 0x00146000014c7983 */ /* 0x001ea80000300800 */
[----:B------:R-:W-:Y:S04]  /*183d0*/  STL [R1+0x2310], R6 ;  /* 0x0023100601007387 */ /* 0x000fe80000100800 */
[----:B------:R-:W-:Y:S04]  /*183e0*/  STL [R1+0x230c], R7 ;  /* 0x00230c0701007387 */ /* 0x000fe80000100800 */
[----:B------:R0:W-:Y:S04]  /*183f0*/  STS.U16 [R62+UR76+0x18f00], R72 ;  /* 0x018f00483e007988 */ /* 0x0001e8000800044c */
[----:B----4-:R1:W-:Y:S01]  /*18400*/  STL [R1+0x106c], R64 ;  /* 0x00106c4001007387 */ /* 0x0103e20000100800 */
[----:B0-----:R-:W-:-:S03]  /*18410*/  @P0 IMAD.MOV.U32 R72, RZ, RZ, R63 ;  /* 0x000000ffff480224 */ /* 0x001fc600078e003f */
[----:B------:R-:W-:Y:S04]  /*18420*/  STS.U16 [R62+UR76+0x1300], R67 ;  /* 0x001300433e007988 */ /* 0x000fe8000800044c */
[----:B------:R0:W4:Y:S04]  /*18430*/  @P0 LDG.E.U16 R56, desc[UR6][R72.64] ;  /* 0x0000000648380981 */ /* 0x000128000c1e1500 */
[----:B-1----:R-:W2:Y:S04]  /*18440*/  LDL.LU R64, [R1+0x145c] ;  /* 0x00145c0001407983 */ /* 0x002ea80000300800 */
[----:B------:R-:W-:Y:S04]  /*18450*/  STL [R1+0x2318], R4 ;  /* 0x0023180401007387 */ /* 0x000fe80000100800 */
[----:B------:R-:W-:Y:S04]  /*18460*/  STL [R1+0x2314], R5 ;  /* 0x0023140501007387 */ /* 0x000fe80000100800 */
[----:B------:R1:W-:Y:S02]  /*18470*/  STL [R1+0x1070], R65 ;  /* 0x0010704101007387 */ /* 0x0003e40000100800 */
[----:B-1----:R-:W-:-:S05]  /*18480*/  LEA R65, P5, R77, R43, 0x1 ;  /* 0x0000002b4d417211 */ /* 0x002fca00078a08ff */
[----:B0-----:R-:W-:Y:S01]  /*18490*/  @P0 IMAD.MOV.U32 R72, RZ, RZ, R65 ;  /* 0x000000ffff480224 */ /* 0x001fe200078e0041 */
[----:B------:R-:W-:-:S05]  /*184a0*/  LEA.HI.X.SX32 R67, R77, R93, 0x1, P5 ;  /* 0x0000005d4d437211 */ /* 0x000fca00028f0eff */
[----:B------:R-:W-:-:S05]  /*184b0*/  @P0 IMAD.MOV.U32 R73, RZ, RZ, R67 ;  /* 0x000000ffff490224 */ /* 0x000fca00078e0043 */
[----:B------:R-:W2:Y:S01]  /*184c0*/  @P0 LDG.E.U16 R57, desc[UR6][R72.64] ;  /* 0x0000000648390981 */ /* 0x000ea2000c1e1500 */
[----:B------:R-:W-:-:S03]  /*184d0*/  LEA R62, P5, R66, R43, 0x1 ;  /* 0x0000002b423e7211 */ /* 0x000fc600078a08ff */
[----:B------:R-:W-:Y:S01]  /*184e0*/  STL [R1+0x1838], R65 ;  /* 0x0018384101007387 */ /* 0x000fe20000100800 */
[----:B------:R-:W-:-:S03]  /*184f0*/  LEA.HI.X.SX32 R63, R66, R93, 0x1, P5 ;  /* 0x0000005d423f7211 */ /* 0x000fc600028f0eff */
[----:B------:R-:W3:Y:S04]  /*18500*/  LDL.LU R77, [R1+0x1454] ;  /* 0x00145400014d7983 */ /* 0x000ee80000300800 */
[----:B------:R-:W-:Y:S04]  /*18510*/  STL [R1+0x1834], R67 ;  /* 0x0018344301007387 */ /* 0x000fe80000100800 */
[----:B------:R-:W-:Y:S04]  /*18520*/  STL [R1+0x1868], R62 ;  /* 0x0018683e01007387 */ /* 0x000fe80000100800 */
[----:B------:R-:W3:Y:S01]  /*18530*/  LDL.LU R66, [R1+0x144c] ;  /* 0x00144c0001427983 */ /* 0x000ee20000300800 */
[----:B------:R-:W-:-:S06]  /*18540*/  PRMT R58, RZ, 0x7610, R58 ;  /* 0x00007610ff3a7816 */ /* 0x000fcc000000003a */
[----:B------:R0:W3:Y:S04]  /*18550*/  @P0 LDG.E.U16 R58, desc[UR6][R62.64] ;  /* 0x000000063e3a0981 */ /* 0x0000e8000c1e1500 */
[----:B----4-:R1:W-:Y:S04]  /*18560*/  STL [R1+0x1068], R56 ;  /* 0x0010683801007387 */ /* 0x0103e80000100800 */
[----:B------:R-:W-:Y:S01]  /*18570*/  STL [R1+0x1864], R63 ;  /* 0x0018643f01007387 */ /* 0x000fe20000100800 */
[----:B-1----:R-:W-:-:S05]  /*18580*/  LEA R56, P5, R74, R43, 0x1 ;  /* 0x0000002b4a387211 */ /* 0x002fca00078a08ff */
[----:B------:R-:W-:Y:S04]  /*18590*/  STL [R1+0x1898], R56 ;  /* 0x0018983801007387 */ /* 0x000fe80000100800 */
[----:B--2---:R1:W-:Y:S04]  /*185a0*/  STL [R1+0x1064], R57 ;  /* 0x0010643901007387 */ /* 0x0043e80000100800 */
[----:B------:R-:W2:Y:S01]  /*185b0*/  LDL.LU R67, [R1+0x1448] ;  /* 0x0014480001437983 */ /* 0x000ea20000300800 */
[----:B-1----:R-:W-:-:S05]  /*185c0*/  LEA.HI.X.SX32 R57, R74, R93, 0x1, P5 ;  /* 0x0000005d4a397211 */ /* 0x002fca00028f0eff */
[----:B------:R-:W-:Y:S04]  /*185d0*/  STL [R1+0x1894], R57 ;  /* 0x0018943901007387 */ /* 0x000fe80000100800 */
[----:B------:R-:W0:Y:S01]  /*185e0*/  LDL.LU.64 R62, [R1+0x23f8] ;  /* 0x0023f800013e7983 */ /* 0x000e220000300a00 */
[----:B------:R-:W-:Y:S02]  /*185f0*/  PRMT R59, RZ, 0x7610, R59 ;  /* 0x00007610ff3b7816 */ /* 0x000fe4000000003b */
[C---:B---3--:R-:W-:Y:S01]  /*18600*/  LEA R72, P5, R75.reuse, R43, 0x1 ;  /* 0x0000002b4b487211 */ /* 0x048fe200078a08ff */
[----:B------:R-:W3:Y:S04]  /*18610*/  LDL.LU R74, [R1+0x1440] ;  /* 0x00144000014a7983 */ /* 0x000ee80000300800 */
[----:B------:R-:W4:Y:S01]  /*18620*/  @P0 LDG.E.U16 R59, desc[UR6][R56.64] ;  /* 0x00000006383b0981 */ /* 0x000f22000c1e1500 */
[----:B------:R-:W-:-:S03]  /*18630*/  LEA.HI.X.SX32 R73, R75, R93, 0x1, P5 ;  /* 0x0000005d4b497211 */ /* 0x000fc600028f0eff */
[----:B------:R-:W-:Y:S01]  /*18640*/  STL [R1+0x18c8], R72 ;  /* 0x0018c84801007387 */ /* 0x000fe20000100800 */
[----:B0-----:R-:W-:-:S06]  /*18650*/  PRMT R62, RZ, 0x7610, R62 ;  /* 0x00007610ff3e7816 */ /* 0x001fcc000000003e */
[----:B------:R0:W2:Y:S04]  /*18660*/  @P0 LDG.E.U16 R62, desc[UR6][R72.64] ;  /* 0x00000006483e0981 */ /* 0x0000a8000c1e1500 */
[----:B------:R1:W-:Y:S04]  /*18670*/  STL [R1+0x1060], R58 ;  /* 0x0010603a01007387 */ /* 0x0003e80000100800 */
[----:B------:R-:W-:Y:S04]  /*18680*/  STL [R1+0x18c4], R73 ;  /* 0x0018c44901007387 */ /* 0x000fe80000100800 */
[----:B------:R-:W3:Y:S01]  /*18690*/  LDL.LU R75, [R1+0x1444] ;  /* 0x00144400014b7983 */ /* 0x000ee20000300800 */
[----:B-1----:R-:W-:-:S05]  /*186a0*/  LEA R58, P5, R76, R43, 0x1 ;  /* 0x0000002b4c3a7211 */ /* 0x002fca00078a08ff */
[----:B------:R-:W-:Y:S01]  /*186b0*/  STL [R1+0x18f8], R58 ;  /* 0x0018f83a01007387 */ /* 0x000fe20000100800 */
[----:B------:R-:W-:-:S03]  /*186c0*/  PRMT R63, RZ, 0x7610, R63 ;  /* 0x00007610ff3f7816 */ /* 0x000fc6000000003f */
[----:B------:R-:W3:Y:S04]  /*186d0*/  LDL.LU.64 R56, [R1+0x23f0] ;  /* 0x0023f00001387983 */ /* 0x000ee80000300a00 */
[----:B----4-:R1:W-:Y:S02]  /*186e0*/  STL [R1+0x105c], R59 ;  /* 0x00105c3b01007387 */ /* 0x0103e40000100800 */
[----:B-1----:R-:W-:Y:S02]  /*186f0*/  LEA.HI.X.SX32 R59, R76, R93, 0x1, P5 ;  /* 0x0000005d4c3b7211 */ /* 0x002fe400028f0eff */
[----:B------:R-:W-:-:S03]  /*18700*/  LEA R65, P5, R64, R43, 0x1 ;  /* 0x0000002b40417211 */ /* 0x000fc600078a08ff */
[----:B------:R1:W-:Y:S01]  /*18710*/  STL [R1+0x18f4], R59 ;  /* 0x0018f43b01007387 */ /* 0x0003e20000100800 */
[----:B0-----:R-:W-:-:S03]  /*18720*/  LEA.HI.X.SX32 R72, R64, R93, 0x1, P5 ;  /* 0x0000005d40487211 */ /* 0x001fc600028f0eff */
[----:B------:R-:W4:Y:S01]  /*18730*/  LDL.LU R76, [R1+0x143c] ;  /* 0x00143c00014c7983 */ /* 0x000f220000300800 */
[----:B------:R-:W-:-:S03]  /*18740*/  PRMT R22, RZ, 0x7610, R22 ;  /* 0x00007610ff167816 */ /* 0x000fc60000000016 */
[----:B------:R-:W3:Y:S01]  /*18750*/  @P0 LDG.E.U16 R63, desc[UR6][R58.64] ;  /* 0x000000063a3f0981 */ /* 0x000ee2000c1e1500 */
[----:B------:R-:W-:-:S03]  /*18760*/  @P0 IMAD.MOV.U32 R73, RZ, RZ, R72 ;  /* 0x000000ffff490224 */ /* 0x000fc600078e0048 */
[----:B------:R-:W-:Y:S04]  /*18770*/  STL [R1+0x1928], R65 ;  /* 0x0019284101007387 */ /* 0x000fe80000100800 */
[----:B--2---:R-:W-:Y:S04]  /*18780*/  STL [R1+0x1058], R62 ;  /* 0x0010583e01007387 */ /* 0x004fe80000100800 */
[----:B------:R0:W-:Y:S04]  /*18790*/  STL [R1+0x1924], R72 ;  /* 0x0019244801007387 */ /* 0x0001e80000100800 */
[----:B-1----:R-:W2:Y:S01]  /*187a0*/  LDL.LU.64 R58, [R1+0x23e8] ;  /* 0x0023e800013a7983 */ /* 0x002ea20000300a00 */
[----:B0-----:R-:W-:-:S05]  /*187b0*/  @P0 IMAD.MOV.U32 R72, RZ, RZ, R65 ;  /* 0x000000ffff480224 */ /* 0x001fca00078e0041 */
[----:B------:R-:W2:Y:S01]  /*187c0*/  @P0 LDG.E.U16 R22, desc[UR6][R72.64] ;  /* 0x0000000648160981 */ /* 0x000ea2000c1e1500 */
[----:B------:R-:W-:-:S05]  /*187d0*/  LEA R62, P5, R77, R43, 0x1 ;  /* 0x0000002b4d3e7211 */ /* 0x000fca00078a08ff */
[----:B------:R-:W-:Y:S01]  /*187e0*/  STL [R1+0x1958], R62 ;  /* 0x0019583e01007387 */ /* 0x000fe20000100800 */
[----:B------:R-:W-:Y:S02]  /*187f0*/  PRMT R28, RZ, 0x7610, R28 ;  /* 0x00007610ff1c7816 */ /* 0x000fe4000000001c */
[----:B------:R-:W-:Y:S01]  /*18800*/  PRMT R33, RZ, 0x7610, R33 ;  /* 0x00007610ff217816 */ /* 0x000fe20000000021 */
[----:B---3--:R0:W-:Y:S02]  /*18810*/  STL [R1+0x1054], R63 ;  /* 0x0010543f01007387 */ /* 0x0081e40000100800 */
[----:B0-----:R-:W-:Y:S02]  /*18820*/  LEA.HI.X.SX32 R63, R77, R93, 0x1, P5 ;  /* 0x0000005d4d3f7211 */ /* 0x001fe400028f0eff */
[C---:B------:R-:W-:Y:S01]  /*18830*/  LEA R64, P5, R66.reuse, R43, 0x1 ;  /* 0x0000002b42407211 */ /* 0x040fe200078a08ff */
[----:B------:R-:W3:Y:S04]  /*18840*/  LDL.LU R77, [R1+0x1438] ;  /* 0x00143800014d7983 */ /* 0x000ee80000300800 */
[----:B------:R0:W-:Y:S01]  /*18850*/  STL [R1+0x1954], R63 ;  /* 0x0019543f01007387 */ /* 0x0001e20000100800 */
[----:B------:R-:W-:-:S03]  /*18860*/  LEA.HI.X.SX32 R66, R66, R93, 0x1, P5 ;  /* 0x0000005d42427211 */ /* 0x000fc600028f0eff */
[----:B------:R-:W3:Y:S04]  /*18870*/  LDL.LU.64 R72, [R1+0x23e0] ;  /* 0x0023e00001487983 */ /* 0x000ee80000300a00 */
[----:B------:R-:W-:Y:S04]  /*18880*/  STL [R1+0x1988], R64 ;  /* 0x0019884001007387 */ /* 0x000fe80000100800 */
[----:B------:R-:W3:Y:S01]  /*18890*/  @P0 LDG.E.U16 R28, desc[UR6][R62.64] ;  /* 0x000000063e1c0981 */ /* 0x000ee2000c1e1500 */
[----:B------:R-:W-:-:S03]  /*188a0*/  PRMT R20, RZ, 0x7610, R20 ;  /* 0x00007610ff147816 */ /* 0x000fc60000000014 */
[----:B--2---:R1:W-:Y:S04]  /*188b0*/  STL [R1+0x1050], R22 ;  /* 0x0010501601007387 */ /* 0x0043e80000100800 */
[----:B------:R2:W-:Y:S04]  /*188c0*/  STL [R1+0x1984], R66 ;  /* 0x0019844201007387 */ /* 0x0005e80000100800 */
[----:B0-----:R-:W4:Y:S01]  /*188d0*/  LDL.LU.64 R62, [R1+0x23d8] ;  /* 0x0023d800013e7983 */ /* 0x001f220000300a00 */
[----:B-1----:R-:W-:-:S04]  /*188e0*/  LEA R22, P5, R67, R43, 0x1 ;  /* 0x0000002b43167211 */ /* 0x002fc800078a08ff */
[----:B------:R-:W-:Y:S01]  /*188f0*/  LEA.HI.X.SX32 R65, R67, R93, 0x1, P5 ;  /* 0x0000005d43417211 */ /* 0x000fe200028f0eff */
[----:B------:R-:W-:Y:S02]  /*18900*/  @P0 IMAD.MOV.U32 R67, RZ, RZ, R66 ;  /* 0x000000ffff430224 */ /* 0x000fe400078e0042 */
[----:B--2---:R-:W-:-:S05]  /*18910*/  @P0 IMAD.MOV.U32 R66, RZ, RZ, R64 ;  /* 0x000000ffff420224 */ /* 0x004fca00078e0040 */
[----:B------:R0:W2:Y:S02]  /*18920*/  @P0 LDG.E.U16 R33, desc[UR6][R66.64] ;  /* 0x0000000642210981 */ /* 0x0000a4000c1e1500 */
[----:B0-----:R-:W-:Y:S02]  /*18930*/  @P0 IMAD.MOV.U32 R66, RZ, RZ, R22 ;  /* 0x000000ffff420224 */ /* 0x001fe400078e0016 */
[----:B------:R-:W-:-:S05]  /*18940*/  @P0 IMAD.MOV.U32 R67, RZ, RZ, R65 ;  /* 0x000000ffff430224 */ /* 0x000fca00078e0041 */
[----:B------:R0:W4:Y:S04]  /*18950*/  @P0 LDG.E.U16 R20, desc[UR6][R66.64] ;  /* 0x0000000642140981 */ /* 0x000128000c1e1500 */
[----:B------:R-:W-:Y:S01]  /*18960*/  STL [R1+0x19b8], R22 ;  /* 0x0019b81601007387 */ /* 0x000fe20000100800 */
[----:B------:R-:W-:-:S03]  /*18970*/  PRMT R27, RZ, 0x7610, R27 ;  /* 0x00007610ff1b7816 */ /* 0x000fc6000000001b */
[----:B---3--:R1:W-:Y:S04]  /*18980*/  STL [R1+0x104c], R28 ;  /* 0x00104c1c01007387 */ /* 0x0083e80000100800 */
[----:B------:R-:W-:Y:S01]  /*18990*/  STL [R1+0x19b4], R65 ;  /* 0x0019b44101007387 */ /* 0x000fe20000100800 */
[----:B-1----:R-:W-:-:S05]  /*189a0*/  LEA R28, P5, R74, R43, 0x1 ;  /* 0x0000002b4a1c7211 */ /* 0x002fca00078a08ff */
[----:B------:R-:W-:Y:S01]  /*189b0*/  STL [R1+0x19e8], R28 ;  /* 0x0019e81c01007387 */ /* 0x000fe20000100800 */
[----:B0-----:R-:W-:Y:S01]  /*189c0*/  @P0 IMAD.MOV.U32 R66, RZ, RZ, R28 ;  /* 0x000000ffff420224 */ /* 0x001fe200078e001c */
[----:B------:R-:W-:Y:S02]  /*189d0*/  PRMT R23, RZ, 0x7610, R23 ;  /* 0x00007610ff177816 */ /* 0x000fe40000000017 */
[----:B------:R-:W-:Y:S02]  /*189e0*/  PRMT R73, RZ, 0x7610, R73 ;  /* 0x00007610ff497816 */ /* 0x000fe40000000049 */
[----:B------:R-:W-:Y:S01]  /*189f0*/  PRMT R21, RZ, 0x7610, R21 ;  /* 0x00007610ff157816 */ /* 0x000fe20000000015 */
[----:B--2---:R0:W-:Y:S02]  /*18a00*/  STL [R1+0x1048], R33 ;  /* 0x0010482101007387 */ /* 0x0041e40000100800 */
[----:B0-----:R-:W-:Y:S02]  /*18a10*/  LEA.HI.X.SX32 R33, R74, R93, 0x1, P5 ;  /* 0x0000005d4a217211 */ /* 0x001fe400028f0eff */
[----:B------:R-:W-:-:S03]  /*18a20*/  LEA R64, P5, R75, R43, 0x1 ;  /* 0x0000002b4b407211 */ /* 0x000fc600078a08ff */
[----:B------:R-:W-:Y:S01]  /*18a30*/  STL [R1+0x19e4], R33 ;  /* 0x0019e42101007387 */ /* 0x000fe20000100800 */
[----:B------:R-:W-:Y:S01]  /*18a40*/  @P0 IMAD.MOV.U32 R67, RZ, RZ, R33 ;  /* 0x000000ffff430224 */ /* 0x000fe200078e0021 */
[----:B------:R-:W-:Y:S02]  /*18a50*/  LEA.HI.X.SX32 R65, R75, R93, 0x1, P5 ;  /* 0x0000005d4b417211 */ /* 0x000fe400028f0eff */
[----:B------:R-:W-:Y:S04]  /*18a60*/  STL [R1+0x1a10], R64 ;  /* 0x001a104001007387 */ /* 0x000fe80000100800 */
[----:B------:R-:W2:Y:S04]  /*18a70*/  LDL.LU R22, [R1+0x14a8] ;  /* 0x0014a80001167983 */ /* 0x000ea80000300800 */
[----:B----4-:R0:W-:Y:S04]  /*18a80*/  STL [R1+0x1044], R20 ;  /* 0x0010441401007387 */ /* 0x0101e80000100800 */
[----:B------:R1:W3:Y:S04]  /*18a90*/  @P0 LDG.E.U16 R27, desc[UR6][R66.64] ;  /* 0x00000006421b0981 */ /* 0x0002e8000c1e1500 */
[----:B------:R-:W4:Y:S01]  /*18aa0*/  @P0 LDG.E.U16 R23, desc[UR6][R64.64] ;  /* 0x0000000640170981 */ /* 0x000f22000c1e1500 */
[----:B0-----:R-:W-:-:S04]  /*18ab0*/  LEA R20, P5, R76, R43, 0x1 ;  /* 0x0000002b4c147211 */ /* 0x001fc800078a08ff */
[----:B------:R-:W-:Y:S02]  /*18ac0*/  LEA.HI.X.SX32 R75, R76, R93, 0x1, P5 ;  /* 0x0000005d4c4b7211 */ /* 0x000fe400028f0eff */
[----:B-1----:R-:W-:Y:S01]  /*18ad0*/  LEA R66, P5, R77, R43, 0x1 ;  /* 0x0000002b4d427211 */ /* 0x002fe200078a08ff */
[----:B------:R-:W-:-:S03]  /*18ae0*/  @P0 IMAD.MOV.U32 R76, RZ, RZ, R20 ;  /* 0x000000ffff4c0224 */ /* 0x000fc600078e0014 */
[----:B------:R-:W-:Y:S01]  /*18af0*/  LEA.HI.X.SX32 R67, R77, R93, 0x1, P5 ;  /* 0x0000005d4d437211 */ /* 0x000fe200028f0eff */
[----:B------:R-:W-:-:S04]  /*18b00*/  @P0 IMAD.MOV.U32 R77, RZ, RZ, R75 ;  /* 0x000000ffff4d0224 */ /* 0x000fc800078e004b */
[----:B------:R-:W2:Y:S04]  /*18b10*/  @P0 LDG.E.U16 R21, desc[UR6][R66.64] ;  /* 0x0000000642150981 */ /* 0x000ea8000c1e1500 */
[----:B------:R-:W2:Y:S04]  /*18b20*/  @P0 LDG.E.U16 R73, desc[UR6][R76.64] ;  /* 0x000000064c490981 */ /* 0x000ea8000c1e1500 */
[----:B------:R-:W-:Y:S04]  /*18b30*/  STL [R1+0x1a0c], R65 ;  /* 0x001a0c4101007387 */ /* 0x000fe80000100800 */
[----:B------:R-:W2:Y:S04]  /*18b40*/  LDL.LU R28, [R1+0x14a4] ;  /* 0x0014a400011c7983 */ /* 0x000ea80000300800 */
[----:B------:R-:W-:Y:S01]  /*18b50*/  STL [R1+0x1a38], R20 ;  /* 0x001a381401007387 */ /* 0x000fe20000100800 */
[----:B------:R-:W-:-:S02]  /*18b60*/  PRMT R17, RZ, 0x7610, R17 ;  /* 0x00007610ff117816 */ /* 0x000fc40000000011 */
[----:B------:R-:W-:Y:S01]  /*18b70*/  PRMT R18, RZ, 0x7610, R18 ;  /* 0x00007610ff127816 */ /* 0x000fe20000000012 */
[----:B---3--:R0:W-:Y:S04]  /*18b80*/  STL [R1+0x1040], R27 ;  /* 0x0010401b01007387 */ /* 0x0081e80000100800 */
[----:B------:R-:W3:Y:S04]  /*18b90*/  LDL R33, [R1+0x1810] ;  /* 0x0018100001217983 */ /* 0x000ee80000100800 */
[----:B0-----:R-:W3:Y:S04]  /*18ba0*/  LDL R27, [R1+0x180c] ;  /* 0x00180c00011b7983 */ /* 0x001ee80000100800 */
[----:B------:R0:W-:Y:S04]  /*18bb0*/  STL [R1+0x1a34], R75 ;  /* 0x001a344b01007387 */ /* 0x0001e80000100800 */
[----:B------:R-:W3:Y:S04]  /*18bc0*/  LDL.LU.64 R64, [R1+0x23d0] ;  /* 0x0023d00001407983 */ /* 0x000ee80000300a00 */
[----:B------:R-:W-:Y:S04]  /*18bd0*/  STL [R1+0x1a60], R66 ;  /* 0x001a604201007387 */ /* 0x000fe80000100800 */
[----:B------:R-:W3:Y:S04]  /*18be0*/  LDL.LU R74, [R1+0x14a0] ;  /* 0x0014a000014a7983 */ /* 0x000ee80000300800 */
[----:B----4-:R1:W-:Y:S04]  /*18bf0*/  STL [R1+0x103c], R23 ;  /* 0x00103c1701007387 */ /* 0x0103e80000100800 */
[----:B------:R4:W-:Y:S04]  /*18c00*/  STL [R1+0x1a5c], R67 ;  /* 0x001a5c4301007387 */ /* 0x0009e80000100800 */
[----:B0-----:R-:W3:Y:S01]  /*18c10*/  LDL.LU R75, [R1+0x1498] ;  /* 0x00149800014b7983 */ /* 0x001ee20000300800 */
[----:B-1----:R-:W-:-:S04]  /*18c20*/  LEA R23, P5, R68, R43, 0x1 ;  /* 0x0000002b44177211 */ /* 0x002fc800078a08ff */
[----:B------:R-:W-:Y:S01]  /*18c30*/  LEA.HI.X.SX32 R68, R68, R93, 0x1, P5 ;  /* 0x0000005d44447211 */ /* 0x000fe200028f0eff */
[----:B------:R-:W-:Y:S01]  /*18c40*/  STL [R1+0x1a88], R23 ;  /* 0x001a881701007387 */ /* 0x000fe20000100800 */
[----:B------:R-:W-:-:S03]  /*18c50*/  LEA R20, P5, R69, R43, 0x1 ;  /* 0x0000002b45147211 */ /* 0x000fc600078a08ff */
[----:B--2---:R-:W-:Y:S04]  /*18c60*/  STL [R1+0x2334], R73 ;  /* 0x0023344901007387 */ /* 0x004fe80000100800 */
[----:B------:R-:W2:Y:S04]  /*18c70*/  LDL.LU R76, [R1+0x1494] ;  /* 0x00149400014c7983 */ /* 0x000ea80000300800 */
[----:B------:R-:W-:Y:S04]  /*18c80*/  STL [R1+0x1a84], R68 ;  /* 0x001a844401007387 */ /* 0x000fe80000100800 */
[----:B----4-:R-:W4:Y:S04]  /*18c90*/  LDL.LU.64 R66, [R1+0x23c8] ;  /* 0x0023c80001427983 */ /* 0x010f280000300a00 */
[----:B------:R-:W-:Y:S04]  /*18ca0*/  STL [R1+0x1ab0], R20 ;  /* 0x001ab01401007387 */ /* 0x000fe80000100800 */
[----:B------:R0:W-:Y:S02]  /*18cb0*/  STL [R1+0x1034], R21 ;  /* 0x0010341501007387 */ /* 0x0001e40000100800 */
[----:B0-----:R-:W-:Y:S01]  /*18cc0*/  LEA.HI.X.SX32 R21, R69, R93, 0x1, P5 ;  /* 0x0000005d45157211 */ /* 0x001fe200028f0eff */
[----:B------:R-:W-:-:S02]  /*18cd0*/  @P0 IMAD.MOV.U32 R69, RZ, RZ, R68 ;  /* 0x000000ffff450224 */ /* 0x000fc400078e0044 */
[----:B------:R-:W-:Y:S02]  /*18ce0*/  @P0 IMAD.MOV.U32 R68, RZ, RZ, R23 ;  /* 0x000000ffff440224 */ /* 0x000fe400078e0017 */
[----:B------:R0:W2:Y:S04]  /*18cf0*/  @P0 LDG.E.U16 R18, desc[UR6][R20.64] ;  /* 0x0000000614120981 */ /* 0x0000a8000c1e1500 */
[----:B------:R-:W2:Y:S01]  /*18d00*/  @P0 LDG.E.U16 R17, desc[UR6][R68.64] ;  /* 0x0000000644110981 */ /* 0x000ea2000c1e1500 */
[----:B------:R-:W-:-:S03]  /*18d10*/  PRMT R2, RZ, 0x7610, R2 ;  /* 0x00007610ff027816 */ /* 0x000fc60000000002 */
[----:B------:R-:W4:Y:S04]  /*18d20*/  LDL.LU.64 R68, [R1+0x23c0] ;  /* 0x0023c00001447983 */ /* 0x000f280000300a00 */
[----:B------:R-:W4:Y:S04]  /*18d30*/  LDL.LU R77, [R1+0x1490] ;  /* 0x00149000014d7983 */ /* 0x000f280000300800 */
[----:B------:R-:W-:Y:S01]  /*18d40*/  STL [R1+0x1aac], R21 ;  /* 0x001aac1501007387 */ /* 0x000fe20000100800 */
[----:B------:R-:W-:Y:S02]  /*18d50*/  PRMT R16, RZ, 0x7610, R16 ;  /* 0x00007610ff107816 */ /* 0x000fe40000000010 */
[----:B------:R-:W-:Y:S01]  /*18d60*/  PRMT R11, RZ, 0x7610, R11 ;  /* 0x00007610ff0b7816 */ /* 0x000fe2000000000b */
[----:B---3--:R-:W-:Y:S01]  /*18d70*/  @P0 IMAD.MOV.U32 R23, RZ, RZ, R27 ;  /* 0x000000ffff170224 */ /* 0x008fe200078e001b */
[----:B--2---:R1:W-:Y:S02]  /*18d80*/  STL [R1+0x1030], R17 ;  /* 0x0010301101007387 */ /* 0x0043e40000100800 */
[----:B-1----:R-:W-:-:S04]  /*18d90*/  LEA R17, P5, R22, R43, 0x1 ;  /* 0x0000002b16117211 */ /* 0x002fc800078a08ff */
[----:B0-----:R-:W-:Y:S01]  /*18da0*/  LEA.HI.X.SX32 R20, R22, R93, 0x1, P5 ;  /* 0x0000005d16147211 */ /* 0x001fe200028f0eff */
[----:B------:R-:W-:Y:S01]  /*18db0*/  @P0 IMAD.MOV.U32 R22, RZ, RZ, R33 ;  /* 0x000000ffff160224 */ /* 0x000fe200078e0021 */
[----:B------:R-:W-:Y:S04]  /*18dc0*/  STL [R1+0x1840], R17 ;  /* 0x0018401101007387 */ /* 0x000fe80000100800 */
[----:B------:R0:W2:Y:S04]  /*18dd0*/  @P0 LDG.E.U16 R2, desc[UR6][R22.64] ;  /* 0x0000000616020981 */ /* 0x0000a8000c1e1500 */
[----:B------:R1:W-:Y:S01]  /*18de0*/  STL [R1+0x102c], R18 ;  /* 0x00102c1201007387 */ /* 0x0003e20000100800 */
[----:B0-----:R-:W-:-:S02]  /*18df0*/  @P0 IMAD.MOV.U32 R22, RZ, RZ, R17 ;  /* 0x000000ffff160224 */ /* 0x001fc400078e0011 */
[----:B------:R-:W-:Y:S01]  /*18e00*/  @P0 IMAD.MOV.U32 R23, RZ, RZ, R20 ;  /* 0x000000ffff170224 */ /* 0x000fe200078e0014 */
[----:B-1----:R-:W-:-:S04]  /*18e10*/  LEA R18, P5, R28, R43, 0x1 ;  /* 0x0000002b1c127211 */ /* 0x002fc800078a08ff */
[----:B------:R0:W3:Y:S01]  /*18e20*/  @P0 LDG.E.U16 R16, desc[UR6][R22.64] ;  /* 0x0000000616100981 */ /* 0x0000e2000c1e1500 */
[----:B------:R-:W-:Y:S01]  /*18e30*/  LEA.HI.X.SX32 R21, R28, R93, 0x1, P5 ;  /* 0x0000005d1c157211 */ /* 0x000fe200028f0eff */
[----:B0-----:R-:W-:-:S04]  /*18e40*/  @P0 IMAD.MOV.U32 R22, RZ, RZ, R18 ;  /* 0x000000ffff160224 */ /* 0x001fc800078e0012 */
[----:B------:R-:W-:-:S05]  /*18e50*/  @P0 IMAD.MOV.U32 R23, RZ, RZ, R21 ;  /* 0x000000ffff170224 */ /* 0x000fca00078e0015 */
[----:B------:R-:W4:Y:S04]  /*18e60*/  @P0 LDG.E.U16 R11, desc[UR6][R22.64] ;  /* 0x00000006160b0981 */ /* 0x000f28000c1e1500 */
[----:B------:R0:W-:Y:S04]  /*18e70*/  STL [R1+0x183c], R20 ;  /* 0x00183c1401007387 */ /* 0x0001e80000100800 */
[----:B------:R-:W4:Y:S04]  /*18e80*/  LDL.LU R33, [R1+0x148c] ;  /* 0x00148c0001217983 */ /* 0x000f280000300800 */
[----:B------:R-:W-:Y:S01]  /*18e90*/  STL [R1+0x1870], R18 ;  /* 0x0018701201007387 */ /* 0x000fe20000100800 */
[----:B------:R-:W-:-:S02]  /*18ea0*/  PRMT R4, RZ, 0x7610, R4 ;  /* 0x00007610ff047816 */ /* 0x000fc40000000004 */
[----:B------:R-:W-:Y:S02]  /*18eb0*/  PRMT R5, RZ, 0x7610, R5 ;  /* 0x00007610ff057816 */ /* 0x000fe40000000005 */
[----:B------:R-:W-:Y:S01]  /*18ec0*/  PRMT R6, RZ, 0x7610, R6 ;  /* 0x00007610ff067816 */ /* 0x000fe20000000006 */
[----:B--2---:R1:W-:Y:S04]  /*18ed0*/  STL [R1+0x1028], R2 ;  /* 0x0010280201007387 */ /* 0x0043e80000100800 */
[----:B------:R-:W-:Y:S04]  /*18ee0*/  STL [R1+0x186c], R21 ;  /* 0x00186c1501007387 */ /* 0x000fe80000100800 */
[----:B0-----:R-:W2:Y:S01]  /*18ef0*/  LDL.LU R20, [R1+0x1488] ;  /* 0x0014880001147983 */ /* 0x001ea20000300800 */
[----:B-1----:R-:W-:-:S04]  /*18f00*/  LEA R2, P5, R74, R43, 0x1 ;  /* 0x0000002b4a027211 */ /* 0x002fc800078a08ff */
[----:B------:R-:W-:Y:S01]  /*18f10*/  LEA.HI.X.SX32 R17, R74, R93, 0x1, P5 ;  /* 0x0000005d4a117211 */ /* 0x000fe200028f0eff */
[----:B------:R-:W-:Y:S04]  /*18f20*/  STL [R1+0x18a0], R2 ;  /* 0x0018a00201007387 */ /* 0x000fe80000100800 */
[----:B---3--:R0:W-:Y:S01]  /*18f30*/  STL [R1+0x1024], R16 ;  /* 0x0010241001007387 */ /* 0x0081e20000100800 */
[----:B------:R-:W-:-:S03]  /*18f40*/  @P0 IMAD.MOV.U32 R74, RZ, RZ, R2 ;  /* 0x000000ffff4a0224 */ /* 0x000fc600078e0002 */
[----:B------:R-:W-:Y:S04]  /*18f50*/  STL [R1+0x189c], R17 ;  /* 0x00189c1101007387 */ /* 0x000fe80000100800 */
[----:B------:R-:W3:Y:S01]  /*18f60*/  LDL.LU R23, [R1+0x1484] ;  /* 0x0014840001177983 */ /* 0x000ee20000300800 */
[----:B0-----:R-:W-:-:S04]  /*18f70*/  LEA R16, P5, R75, R43, 0x1 ;  /* 0x0000002b4b107211 */ /* 0x001fc800078a08ff */
[----:B------:R-:W-:Y:S01]  /*18f80*/  LEA.HI.X.SX32 R18, R75, R93, 0x1, P5 ;  /* 0x0000005d4b127211 */ /* 0x000fe200028f0eff */
[----:B------:R-:W-:Y:S01]  /*18f90*/  @P0 IMAD.MOV.U32 R75, RZ, RZ, R17 ;  /* 0x000000ffff4b0224 */ /* 0x000fe200078e0011 */
[----:B------:R-:W-:Y:S04]  /*18fa0*/  STL [R1+0x18d0], R16 ;  /* 0x0018d01001007387 */ /* 0x000fe80000100800 */
[----:B----4-:R0:W-:Y:S04]  /*18fb0*/  STL [R1+0x1020], R11 ;  /* 0x0010200b01007387 */ /* 0x0101e80000100800 */
[----:B------:R1:W4:Y:S01]  /*18fc0*/  @P0 LDG.E.U16 R4, desc[UR6][R74.64] ;  /* 0x000000064a040981 */ /* 0x000322000c1e1500 */
[----:B0-----:R-:W-:Y:S01]  /*18fd0*/  LEA R11, P5, R76, R43, 0x1 ;  /* 0x0000002b4c0b7211 */ /* 0x001fe200078a08ff */
[----:B-1----:R-:W-:-:S02]  /*18fe0*/  @P0 IMAD.MOV.U32 R74, RZ, RZ, R16 ;  /* 0x000000ffff4a0224 */ /* 0x002fc400078e0010 */
[----:B------:R-:W-:Y:S01]  /*18ff0*/  @P0 IMAD.MOV.U32 R75, RZ, RZ, R18 ;  /* 0x000000ffff4b0224 */ /* 0x000fe200078e0012 */
[----:B------:R-:W-:Y:S02]  /*19000*/  LEA.HI.X.SX32 R17, R76, R93, 0x1, P5 ;  /* 0x0000005d4c117211 */ /* 0x000fe400028f0eff */
[C---:B------:R-:W-:Y:S02]  /*19010*/  LEA R2, P5, R77.reuse, R43, 0x1 ;  /* 0x0000002b4d027211 */ /* 0x040fe400078a08ff */
[----:B------:R-:W2:Y:S01]  /*19020*/  @P0 LDG.E.U16 R5, desc[UR6][R74.64] ;  /* 0x000000064a050981 */ /* 0x000ea2000c1e1500 */
[----:B------:R-:W-:Y:S01]  /*19030*/  @P0 IMAD.MOV.U32 R76, RZ, RZ, R11 ;  /* 0x000000ffff4c0224 */ /* 0x000fe200078e000b */
[----:B------:R-:W-:Y:S01]  /*19040*/  LEA.HI.X.SX32 R16, R77, R93, 0x1, P5 ;  /* 0x0000005d4d107211 */ /* 0x000fe200028f0eff */
[----:B------:R-:W-:-:S05]  /*19050*/  @P0 IMAD.MOV.U32 R77, RZ, RZ, R17 ;  /* 0x000000ffff4d0224 */ /* 0x000fca00078e0011 */
[----:B------:R-:W3:Y:S04]  /*19060*/  @P0 LDG.E.U16 R6, desc[UR6][R76.64] ;  /* 0x000000064c060981 */ /* 0x000ee8000c1e1500 */
[----:B------:R-:W-:Y:S04]  /*19070*/  STL [R1+0x18cc], R18 ;  /* 0x0018cc1201007387 */ /* 0x000fe80000100800 */
[----:B------:R-:W-:Y:S04]  /*19080*/  STL [R1+0x1900], R11 ;  /* 0x0019000b01007387 */ /* 0x000fe80000100800 */
[----:B------:R-:W3:Y:S01]  /*19090*/  LDL.LU R22, [R1+0x1480] ;  /* 0x0014800001167983 */ /* 0x000ee20000300800 */
[----:B------:R-:W-:-:S02]  /*190a0*/  PRMT R7, RZ, 0x7610, R7 ;  /* 0x00007610ff077816 */ /* 0x000fc40000000007 */
[----:B------:R-:W-:Y:S02]  /*190b0*/  PRMT R8, RZ, 0x7610, R8 ;  /* 0x00007610ff087816 */ /* 0x000fe40000000008 */
[----:B------:R-:W-:Y:S01]  /*190c0*/  PRMT R9, RZ, 0x7610, R9 ;  /* 0x00007610ff097816 */ /* 0x000fe20000000009 */
[----:B----4-:R0:W-:Y:S04]  /*190d0*/  STL [R1+0x231c], R4 ;  /* 0x00231c0401007387 */ /* 0x0101e80000100800 */
[----:B------:R-:W4:Y:S04]  /*190e0*/  LDL.LU.64 R74, [R1+0x23b8] ;  /* 0x0023b800014a7983 */ /* 0x000f280000300a00 */
[----:B------:R1:W-:Y:S01]  /*190f0*/  STL [R1+0x18fc], R17 ;  /* 0x0018fc1101007387 */ /* 0x0003e20000100800 */
[----:B0-----:R-:W-:-:S03]  /*19100*/  LEA R4, P5, R33, R43, 0x1 ;  /* 0x0000002b21047211 */ /* 0x001fc600078a08ff */
[----:B------:R-:W4:Y:S04]  /*19110*/  LDL.LU R27, [R1+0x147c] ;  /* 0x00147c00011b7983 */ /* 0x000f280000300800 */
[----:B------:R-:W-:Y:S01]  /*19120*/  STL [R1+0x1930], R2 ;  /* 0x0019300201007387 */ /* 0x000fe20000100800 */
[----:B-1----:R-:W-:-:S03]  /*19130*/  @P0 IMAD.MOV.U32 R17, RZ, RZ, R16 ;  /* 0x000000ffff110224 */ /* 0x002fc600078e0010 */
[----:B--2---:R0:W-:Y:S01]  /*19140*/  STL [R1+0x2320], R5 ;  /* 0x0023200501007387 */ /* 0x0041e20000100800 */
[----:B------:R-:W-:-:S03]  /*19150*/  LEA.HI.X.SX32 R11, R33, R93, 0x1, P5 ;  /* 0x0000005d210b7211 */ /* 0x000fc600028f0eff */
[----:B------:R-:W2:Y:S04]  /*19160*/  LDL.LU R28, [R1+0x1478] ;  /* 0x00147800011c7983 */ /* 0x000ea80000300800 */
[----:B------:R1:W-:Y:S01]  /*19170*/  STL [R1+0x192c], R16 ;  /* 0x00192c1001007387 */ /* 0x0003e20000100800 */
[----:B0-----:R-:W-:-:S03]  /*19180*/  LEA R5, P5, R20, R43, 0x1 ;  /* 0x0000002b14057211 */ /* 0x001fc600078a08ff */
[----:B------:R-:W2:Y:S01]  /*19190*/  LDL.LU.64 R76, [R1+0x23b0] ;  /* 0x0023b000014c7983 */ /* 0x000ea20000300a00 */
[----:B-1----:R-:W-:-:S03]  /*191a0*/  @P0 IMAD.MOV.U32 R16, RZ, RZ, R2 ;  /* 0x000000ffff100224 */ /* 0x002fc600078e0002 */
[----:B------:R-:W-:Y:S04]  /*191b0*/  STL [R1+0x1960], R4 ;  /* 0x0019600401007387 */ /* 0x000fe80000100800 */
[----:B------:R0:W2:Y:S04]  /*191c0*/  @P0 LDG.E.U16 R7, desc[UR6][R16.64] ;  /* 0x0000000610070981 */ /* 0x0000a8000c1e1500 */
[----:B---3--:R1:W-:Y:S04]  /*191d0*/  STL [R1+0x2324], R6 ;  /* 0x0023240601007387 */ /* 0x0083e80000100800 */
[----:B------:R-:W3:Y:S01]  /*191e0*/  LDL.LU R33, [R1+0x1474] ;  /* 0x0014740001217983 */ /* 0x000ee20000300800 */
[----:B0-----:R-:W-:-:S02]  /*191f0*/  @P0 IMAD.MOV.U32 R16, RZ, RZ, R4 ;  /* 0x000000ffff100224 */ /* 0x001fc400078e0004 */
[----:B------:R-:W-:Y:S01]  /*19200*/  @P0 IMAD.MOV.U32 R17, RZ, RZ, R11 ;  /* 0x000000ffff110224 */ /* 0x000fe200078e000b */
[----:B-1----:R-:W-:-:S04]  /*19210*/  LEA.HI.X.SX32 R6, R20, R93, 0x1, P5 ;  /* 0x0000005d14067211 */ /* 0x002fc800028f0eff */
[----:B------:R0:W3:Y:S02]  /*19220*/  @P0 LDG.E.U16 R8, desc[UR6][R16.64] ;  /* 0x0000000610080981 */ /* 0x0000e4000c1e1500 */
[----:B0-----:R-:W-:Y:S02]  /*19230*/  @P0 IMAD.MOV.U32 R16, RZ, RZ, R5 ;  /* 0x000000ffff100224 */ /* 0x001fe400078e0005 */
[----:B------:R-:W-:-:S05]  /*19240*/  @P0 IMAD.MOV.U32 R17, RZ, RZ, R6 ;  /* 0x000000ffff110224 */ /* 0x000fca00078e0006 */
[----:B------:R-:W4:Y:S01]  /*19250*/  @P0 LDG.E.U16 R9, desc[UR6][R16.64] ;  /* 0x0000000610090981 */ /* 0x000f22000c1e1500 */
[----:B------:R-:W-:-:S03]  /*19260*/  LEA R2, P5, R23, R43, 0x1 ;  /* 0x0000002b17027211 */ /* 0x000fc600078a08ff */
[----:B------:R-:W-:Y:S04]  /*19270*/  STL [R1+0x195c], R11 ;  /* 0x00195c0b01007387 */ /* 0x000fe80000100800 */
[----:B------:R-:W-:Y:S01]  /*19280*/  STL [R1+0x1990], R5 ;  /* 0x0019900501007387 */ /* 0x000fe20000100800 */
[----:B------:R-:W-:Y:S02]  /*19290*/  PRMT R10, RZ, 0x7610, R10 ;  /* 0x00007610ff0a7816 */ /* 0x000fe4000000000a */
[----:B------:R-:W-:Y:S01]  /*192a0*/  PRMT R49, RZ, 0x7610, R49 ;  /* 0x00007610ff317816 */ /* 0x000fe20000000031 */
[----:B--2---:R0:W-:Y:S04]  /*192b0*/  STL [R1+0x2328], R7 ;  /* 0x0023280701007387 */ /* 0x0041e80000100800 */
[----:B------:R1:W-:Y:S01]  /*192c0*/  STL [R1+0x198c], R6 ;  /* 0x00198c0601007387 */ /* 0x0003e20000100800 */
[----:B0-----:R-:W-:-:S03]  /*192d0*/  LEA.HI.X.SX32 R7, R23, R93, 0x1, P5 ;  /* 0x0000005d17077211 */ /* 0x001fc600028f0eff */
[----:B------:R-:W-:Y:S01]  /*192e0*/  STL [R1+0x19c0], R2 ;  /* 0x0019c00201007387 */ /* 0x000fe20000100800 */
[----:B------:R-:W-:-:S03]  /*192f0*/  LEA R4, P5, R22, R43, 0x1 ;  /* 0x0000002b16047211 */ /* 0x000fc600078a08ff */
[----:B---3--:R0:W-:Y:S01]  /*19300*/  STL [R1+0x232c], R8 ;  /* 0x00232c0801007387 */ /* 0x0081e20000100800 */
[----:B-1----:R-:W-:-:S03]  /*19310*/  LEA.HI.X.SX32 R6, R22, R93, 0x1, P5 ;  /* 0x0000005d16067211 */ /* 0x002fc600028f0eff */
[----:B------:R-:W-:Y:S01]  /*19320*/  STL [R1+0x19bc], R7 ;  /* 0x0019bc0701007387 */ /* 0x000fe20000100800 */
[----:B0-----:R-:W-:-:S03]  /*19330*/  @P0 IMAD.MOV.U32 R8, RZ, RZ, R2 ;  /* 0x000000ffff080224 */ /* 0x001fc600078e0002 */
[----:B----4-:R0:W-:Y:S02]  /*19340*/  STL [R1+0x2330], R9 ;  /* 0x0023300901007387 */ /* 0x0101e40000100800 */
[----:B0-----:R-:W-:-:S05]  /*19350*/  @P0 IMAD.MOV.U32 R9, RZ, RZ, R7 ;  /* 0x000000ffff090224 */ /* 0x001fca00078e0007 */
[----:B------:R0:W2:Y:S02]  /*19360*/  @P0 LDG.E.U16 R10, desc[UR6][R8.64] ;  /* 0x00000006080a0981 */ /* 0x0000a4000c1e1500 */
[----:B0-----:R-:W-:Y:S02]  /*19370*/  @P0 IMAD.MOV.U32 R8, RZ, RZ, R4 ;  /* 0x000000ffff080224 */ /* 0x001fe400078e0004 */
[----:B------:R-:W-:-:S05]  /*19380*/  @P0 IMAD.MOV.U32 R9, RZ, RZ, R6 ;  /* 0x000000ffff090224 */ /* 0x000fca00078e0006 */
[----:B------:R0:W3:Y:S01]  /*19390*/  @P0 LDG.E.U16 R49, desc[UR6][R8.64] ;  /* 0x0000000608310981 */ /* 0x0000e2000c1e1500 */
[----:B------:R-:W-:-:S04]  /*193a0*/  LEA R5, P5, R27, R43, 0x1 ;  /* 0x0000002b1b057211 */ /* 0x000fc800078a08ff */
[----:B------:R-:W-:Y:S02]  /*193b0*/  LEA.HI.X.SX32 R7, R27, R93, 0x1, P5 ;  /* 0x0000005d1b077211 */ /* 0x000fe400028f0eff */
[----:B------:R-:W-:Y:S01]  /*193c0*/  LEA R2, P5, R28, R43, 0x1 ;  /* 0x0000002b1c027211 */ /* 0x000fe200078a08ff */
[----:B------:R-:W-:Y:S01]  /*193d0*/  STL [R1+0x19f0], R4 ;  /* 0x0019f00401007387 */ /* 0x000fe20000100800 */
[----:B------:R-:W-:Y:S01]  /*193e0*/  PRMT R31, RZ, 0x7610, R31 ;  /* 0x00007610ff1f7816 */ /* 0x000fe2000000001f */
[----:B0-----:R-:W-:Y:S02]  /*193f0*/  @P0 IMAD.MOV.U32 R8, RZ, RZ, R5 ;  /* 0x000000ffff080224 */ /* 0x001fe400078e0005 */
[----:B------:R0:W-:Y:S01]  /*19400*/  STL [R1+0x19ec], R6 ;  /* 0x0019ec0601007387 */ /* 0x0001e20000100800 */
[----:B------:R-:W-:Y:S01]  /*19410*/  @P0 IMAD.MOV.U32 R9, RZ, RZ, R7 ;  /* 0x000000ffff090224 */ /* 0x000fe200078e0007 */
[----:B------:R-:W-:-:S04]  /*19420*/  PRMT R60, RZ, 0x7610, R60 ;  /* 0x00007610ff3c7816 */ /* 0x000fc8000000003c */
[----:B------:R1:W4:Y:S01]  /*19430*/  @P0 LDG.E.U16 R31, desc[UR6][R8.64] ;  /* 0x00000006081f0981 */ /* 0x000322000c1e1500 */
[----:B0-----:R-:W-:Y:S01]  /*19440*/  LEA.HI.X.SX32 R6, R28, R93, 0x1, P5 ;  /* 0x0000005d1c067211 */ /* 0x001fe200028f0eff */
[----:B-1----:R-:W-:-:S04]  /*19450*/  @P0 IMAD.MOV.U32 R8, RZ, RZ, R2 ;  /* 0x000000ffff080224 */ /* 0x002fc800078e0002 */
[----:B------:R-:W-:-:S05]  /*19460*/  @P0 IMAD.MOV.U32 R9, RZ, RZ, R6 ;  /* 0x000000ffff090224 */ /* 0x000fca00078e0006 */
[----:B------:R0:W4:Y:S01]  /*19470*/  @P0 LDG.E.U16 R60, desc[UR6][R8.64] ;  /* 0x00000006083c0981 */ /* 0x000122000c1e1500 */
[----:B------:R-:W-:-:S03]  /*19480*/  LEA R4, P5, R33, R43, 0x1 ;  /* 0x0000002b21047211 */ /* 0x000fc600078a08ff */
[----:B------:R-:W-:Y:S04]  /*19490*/  STL [R1+0x1a18], R5 ;  /* 0x001a180501007387 */ /* 0x000fe80000100800 */
[----:B--2---:R-:W-:Y:S04]  /*194a0*/  STL [R1+0x2338], R10 ;  /* 0x0023380a01007387 */ /* 0x004fe80000100800 */
[----:B------:R1:W-:Y:S04]  /*194b0*/  STL [R1+0x1a14], R7 ;  /* 0x001a140701007387 */ /* 0x0003e80000100800 */
[----:B------:R-:W2:Y:S04]  /*194c0*/  LDL.LU R18, [R1+0x14e0] ;  /* 0x0014e00001127983 */ /* 0x000ea80000300800 */
[----:B------:R-:W-:Y:S04]  /*194d0*/  STL [R1+0x1a40], R2 ;  /* 0x001a400201007387 */ /* 0x000fe80000100800 */
[----:B---3--:R-:W-:Y:S04]  /*194e0*/  STL [R1+0x233c], R49 ;  /* 0x00233c3101007387 */ /* 0x008fe80000100800 */
[----:B------:R3:W-:Y:S04]  /*194f0*/  STL [R1+0x1a3c], R6 ;  /* 0x001a3c0601007387 */ /* 0x0007e80000100800 */
[----:B------:R-:W2:Y:S04]  /*19500*/  LDL.LU R28, [R1+0x14dc] ;  /* 0x0014dc00011c7983 */ /* 0x000ea80000300800 */
[----:B------:R-:W-:Y:S04]  /*19510*/  STL [R1+0x1a68], R4 ;  /* 0x001a680401007387 */ /* 0x000fe80000100800 */
[----:B------:R-:W2:Y:S04]  /*19520*/  LDL R21, [R1+0x1814] ;  /* 0x0018140001157983 */ /* 0x000ea80000100800 */
[----:B------:R-:W2:Y:S01]  /*19530*/  LDL R20, [R1+0x1818] ;  /* 0x0018180001147983 */ /* 0x000ea20000100800 */
[----:B-1----:R-:W-:-:S02]  /*19540*/  LEA.HI.X.SX32 R7, R33, R93, 0x1, P5 ;  /* 0x0000005d21077211 */ /* 0x002fc400028f0eff */
[C---:B------:R-:W-:Y:S01]  /*19550*/  LEA R5, P5, R79.reuse, R43, 0x1 ;  /* 0x0000002b4f057211 */ /* 0x040fe200078a08ff */
[----:B----4-:R1:W-:Y:S01]  /*19560*/  STL [R1+0x2340], R31 ;  /* 0x0023401f01007387 */ /* 0x0103e20000100800 */
[----:B------:R-:W-:Y:S01]  /*19570*/  PRMT R51, RZ, 0x7610, R51 ;  /* 0x00007610ff337816 */ /* 0x000fe20000000033 */
[----:B0-----:R-:W-:Y:S01]  /*19580*/  @P0 IMAD.MOV.U32 R8, RZ, RZ, R4 ;  /* 0x000000ffff080224 */ /* 0x001fe200078e0004 */
[----:B---3--:R-:W-:Y:S01]  /*19590*/  LEA.HI.X.SX32 R6, R79, R93, 0x1, P5 ;  /* 0x0000005d4f067211 */ /* 0x008fe200028f0eff */
[----:B------:R0:W-:Y:S01]  /*195a0*/  STL [R1+0x1a64], R7 ;  /* 0x001a640701007387 */ /* 0x0001e20000100800 */
[----:B------:R-:W-:-:S03]  /*195b0*/  @P0 IMAD.MOV.U32 R9, RZ, RZ, R7 ;  /* 0x000000ffff090224 */ /* 0x000fc600078e0007 */
[----:B------:R-:W3:Y:S01]  /*195c0*/  LDL.LU R23, [R1+0x14d8] ;  /* 0x0014d80001177983 */ /* 0x000ee20000300800 */
[----:B------:R-:W-:Y:S01]  /*195d0*/  LEA R2, P5, R78, R43, 0x1 ;  /* 0x0000002b4e027211 */ /* 0x000fe200078a08ff */
[----:B-1----:R-:W1:Y:S02]  /*195e0*/  LDC R31, c[0x0][0x3b0] ;  /* 0x0000ec00ff1f7b82 */ /* 0x002e640000000800 */
[----:B------:R-:W-:Y:S01]  /*195f0*/  STL [R1+0x1a90], R5 ;  /* 0x001a900501007387 */ /* 0x000fe20000100800 */
[----:B------:R-:W-:-:S03]  /*19600*/  PRMT R52, RZ, 0x7610, R52 ;  /* 0x00007610ff347816 */ /* 0x000fc60000000034 */
[----:B------:R-:W-:Y:S01]  /*19610*/  STL [R1+0x2344], R60 ;  /* 0x0023443c01007387 */ /* 0x000fe20000100800 */
[----:B0-----:R-:W-:-:S03]  /*19620*/  @P0 IMAD.MOV.U32 R7, RZ, RZ, R6 ;  /* 0x000000ffff070224 */ /* 0x001fc600078e0006 */
[----:B------:R-:W4:Y:S01]  /*19630*/  LDL.LU R79, [R1+0x23a8] ;  /* 0x0023a800014f7983 */ /* 0x000f220000300800 */
[----:B------:R-:W-:-:S03]  /*19640*/  LEA.HI.X.SX32 R4, R78, R93, 0x1, P5 ;  /* 0x0000005d4e047211 */ /* 0x000fc600028f0eff */
[----:B------:R-:W3:Y:S04]  /*19650*/  LDL.LU R22, [R1+0x14d0] ;  /* 0x0014d00001167983 */ /* 0x000ee80000300800 */
[----:B------:R0:W-:Y:S04]  /*19660*/  STL [R1+0x1a8c], R6 ;  /* 0x001a8c0601007387 */ /* 0x0001e80000100800 */
[----:B------:R-:W3:Y:S01]  /*19670*/  @P0 LDG.E.U16 R51, desc[UR6][R8.64] ;  /* 0x0000000608330981 */ /* 0x000ee2000c1e1500 */
[----:B------:R-:W-:Y:S01]  /*19680*/  PRMT R67, RZ, 0x7610, R67 ;  /* 0x00007610ff437816 */ /* 0x000fe20000000043 */
[----:B0-----:R-:W-:Y:S01]  /*19690*/  @P0 IMAD.MOV.U32 R6, RZ, RZ, R5 ;  /* 0x000000ffff060224 */ /* 0x001fe200078e0005 */
[----:B------:R-:W-:-:S04]  /*196a0*/  PRMT R68, RZ, 0x7610, R68 ;  /* 0x00007610ff447816 */ /* 0x000fc80000000044 */
[----:B------:R0:W4:Y:S02]  /*196b0*/  @P0 LDG.E.U16 R52, desc[UR6][R6.64] ;  /* 0x0000000606340981 */ /* 0x000124000c1e1500 */
[----:B0-----:R-:W-:Y:S02]  /*196c0*/  @P0 IMAD.MOV.U32 R6, RZ, RZ, R2 ;  /* 0x000000ffff060224 */ /* 0x001fe400078e0002 */
[----:B------:R-:W-:-:S05]  /*196d0*/  @P0 IMAD.MOV.U32 R7, RZ, RZ, R4 ;  /* 0x000000ffff070224 */ /* 0x000fca00078e0004 */
[----:B------:R0:W4:Y:S01]  /*196e0*/  @P0 LDG.E.U16 R67, desc[UR6][R6.64] ;  /* 0x0000000606430981 */ /* 0x000122000c1e1500 */
[----:B--2---:R-:W-:Y:S02]  /*196f0*/  @P0 IMAD.MOV.U32 R9, RZ, RZ, R21 ;  /* 0x000000ffff090224 */ /* 0x004fe400078e0015 */
[----:B------:R-:W-:-:S05]  /*19700*/  @P0 IMAD.MOV.U32 R8, RZ, RZ, R20 ;  /* 0x000000ffff080224 */ /* 0x000fca00078e0014 */
[----:B------:R2:W4:Y:S01]  /*19710*/  @P0 LDG.E.U16 R68, desc[UR6][R8.64] ;  /* 0x0000000608440981 */ /* 0x000522000c1e1500 */
[----:B------:R-:W-:-:S03]  /*19720*/  LEA R5, P5, R18, R43, 0x1 ;  /* 0x0000002b12057211 */ /* 0x000fc600078a08ff */
[----:B------:R-:W-:Y:S01]  /*19730*/  STL [R1+0x1ab8], R2 ;  /* 0x001ab80201007387 */ /* 0x000fe20000100800 */
[----:B0-----:R-:W-:Y:S02]  /*19740*/  LEA.HI.X.SX32 R7, R18, R93, 0x1, P5 ;  /* 0x0000005d12077211 */ /* 0x001fe400028f0eff */
[----:B------:R-:W-:Y:S01]  /*19750*/  PRMT R91, RZ, 0x7610, R91 ;  /* 0x00007610ff5b7816 */ /* 0x000fe2000000005b */
[----:B--2---:R-:W-:Y:S02]  /*19760*/  @P0 IMAD.MOV.U32 R8, RZ, RZ, R5 ;  /* 0x000000ffff080224 */ /* 0x004fe400078e0005 */
[----:B------:R-:W-:Y:S01]  /*19770*/  @P0 IMAD.MOV.U32 R9, RZ, RZ, R7 ;  /* 0x000000ffff090224 */ /* 0x000fe200078e0007 */
[----:B------:R-:W-:-:S04]  /*19780*/  PRMT R90, RZ, 0x7610, R90 ;  /* 0x00007610ff5a7816 */ /* 0x000fc8000000005a */
[----:B------:R0:W2:Y:S04]  /*19790*/  @P0 LDG.E.U16 R91, desc[UR6][R8.64] ;  /* 0x00000006085b0981 */ /* 0x0000a8000c1e1500 */
[----:B---3--:R-:W-:Y:S04]  /*197a0*/  STL [R1+0x2348], R51 ;  /* 0x0023483301007387 */ /* 0x008fe80000100800 */
[----:B------:R-:W3:Y:S04]  /*197b0*/  LDL.LU R78, [R1+0x23a4] ;  /* 0x0023a400014e7983 */ /* 0x000ee80000300800 */
[----:B------:R-:W3:Y:S04]  /*197c0*/  LDL.LU R33, [R1+0x14cc] ;  /* 0x0014cc0001217983 */ /* 0x000ee80000300800 */
[----:B------:R0:W-:Y:S04]  /*197d0*/  STL [R1+0x1ab4], R4 ;  /* 0x001ab40401007387 */ /* 0x0001e80000100800 */
[----:B----4-:R-:W-:Y:S01]  /*197e0*/  STL [R1+0x234c], R52 ;  /* 0x00234c3401007387 */ /* 0x010fe20000100800 */
[----:B0-----:R-:W-:-:S03]  /*197f0*/  LEA R4, P5, R28, R43, 0x1 ;  /* 0x0000002b1c047211 */ /* 0x001fc600078a08ff */
[----:B------:R-:W-:Y:S01]  /*19800*/  STL [R1+0x1848], R5 ;  /* 0x0018480501007387 */ /* 0x000fe20000100800 */
[----:B------:R-:W-:-:S03]  /*19810*/  LEA.HI.X.SX32 R6, R28, R93, 0x1, P5 ;  /* 0x0000005d1c067211 */ /* 0x000fc600028f0eff */
[----:B------:R-:W4:Y:S01]  /*19820*/  LDL.LU R27, [R1+0x14c8] ;  /* 0x0014c800011b7983 */ /* 0x000f220000300800 */
[----:B------:R-:W-:Y:S01]  /*19830*/  LEA R2, P5, R23, R43, 0x1 ;  /* 0x0000002b17027211 */ /* 0x000fe200078a08ff */
[----:B------:R-:W-:Y:S02]  /*19840*/  @P0 IMAD.MOV.U32 R8, RZ, RZ, R4 ;  /* 0x000000ffff080224 */ /* 0x000fe400078e0004 */
[----:B------:R-:W-:Y:S01]  /*19850*/  STL [R1+0x2350], R67 ;  /* 0x0023504301007387 */ /* 0x000fe20000100800 */
[----:B------:R-:W-:-:S03]  /*19860*/  @P0 IMAD.MOV.U32 R9, RZ, RZ, R6 ;  /* 0x000000ffff090224 */ /* 0x000fc600078e0006 */
[----:B------:R0:W-:Y:S01]  /*19870*/  STL [R1+0x1844], R7 ;  /* 0x0018440701007387 */ /* 0x0001e20000100800 */
[----:B------:R-:W-:-:S03]  /*19880*/  PRMT R89, RZ, 0x7610, R89 ;  /* 0x00007610ff597816 */ /* 0x000fc60000000059 */
[----:B------:R1:W4:Y:S01]  /*19890*/  @P0 LDG.E.U16 R90, desc[UR6][R8.64] ;  /* 0x00000006085a0981 */ /* 0x000322000c1e1500 */
[----:B0-----:R-:W-:Y:S02]  /*198a0*/  LEA.HI.X.SX32 R7, R23, R93, 0x1, P5 ;  /* 0x0000005d17077211 */ /* 0x001fe400028f0eff */
[----:B------:R-:W-:Y:S01]  /*198b0*/  LEA R5, P5, R22, R43, 0x1 ;  /* 0x0000002b16057211 */ /* 0x000fe200078a08ff */
[----:B-1----:R-:W-:Y:S02]  /*198c0*/  @P0 IMAD.MOV.U32 R8, RZ, RZ, R2 ;  /* 0x000000ffff080224 */ /* 0x002fe400078e0002 */
[----:B------:R-:W-:Y:S01]  /*198d0*/  @P0 IMAD.MOV.U32 R9, RZ, RZ, R7 ;  /* 0x000000ffff090224 */ /* 0x000fe200078e0007 */
[----:B------:R-:W-:-:S04]  /*198e0*/  PRMT R88, RZ, 0x7610, R88 ;  /* 0x00007610ff587816 */ /* 0x000fc80000000058 */
[----:B------:R0:W4:Y:S02]  /*198f0*/  @P0 LDG.E.U16 R89, desc[UR6][R8.64] ;  /* 0x0000000608590981 */ /* 0x000124000c1e1500 */
[----:B0-----:R-:W-:Y:S02]  /*19900*/  @P0 IMAD.MOV.U32 R8, RZ, RZ, R5 ;  /* 0x000000ffff080224 */ /* 0x001fe400078e0005 */
[----:B------:R-:W-:Y:S04]  /*19910*/  STL [R1+0x2354], R68 ;  /* 0x0023544401007387 */ /* 0x000fe80000100800 */
[----:B------:R-:W-:Y:S04]  /*19920*/  STL [R1+0x1878], R4 ;  /* 0x0018780401007387 */ /* 0x000fe80000100800 */
[----:B------:R-:W4:Y:S04]  /*19930*/  LDL.LU R28, [R1+0x14c4] ;  /* 0x0014c400011c7983 */ /* 0x000f280000300800 */
[----:B------:R0:W-:Y:S02]  /*19940*/  STL [R1+0x1874], R6 ;  /* 0x0018740601007387 */ /* 0x0001e40000100800 */
[----:B0-----:R-:W-:-:S02]  /*19950*/  LEA.HI.X.SX32 R6, R22, R93, 0x1, P5 ;  /* 0x0000005d16067211 */ /* 0x001fc400028f0eff */
[----:B------:R-:W-:Y:S03]  /*19960*/  STL [R1+0x18a8], R2 ;  /* 0x0018a80201007387 */ /* 0x000fe60000100800 */
[----:B------:R-:W-:Y:S01]  /*19970*/  @P0 IMAD.MOV.U32 R9, RZ, RZ, R6 ;  /* 0x000000ffff090224 */ /* 0x000fe200078e0006 */
[----:B------:R-:W4:Y:S04]  /*19980*/  LDL.LU R20, [R1+0x14c0] ;  /* 0x0014c00001147983 */ /* 0x000f280000300800 */
[----:B------:R0:W4:Y:S04]  /*19990*/  @P0 LDG.E.U16 R88, desc[UR6][R8.64] ;  /* 0x0000000608580981 */ /* 0x000128000c1e1500 */
[----:B--2---:R-:W-:Y:S01]  /*199a0*/  STL [R1+0x2358], R91 ;  /* 0x0023585b01007387 */ /* 0x004fe20000100800 */
[----:B---3--:R-:W-:-:S03]  /*199b0*/  LEA R4, P5, R33, R43, 0x1 ;  /* 0x0000002b21047211 */ /* 0x008fc600078a08ff */
[----:B------:R1:W-:Y:S01]  /*199c0*/  STL [R1+0x18a4], R7 ;  /* 0x0018a40701007387 */ /* 0x0003e20000100800 */
[----:B------:R-:W-:Y:S01]  /*199d0*/  PRMT R87, RZ, 0x7610, R87 ;  /* 0x00007610ff577816 */ /* 0x000fe20000000057 */
[----:B0-----:R-:W-:Y:S02]  /*199e0*/  @P0 IMAD.MOV.U32 R8, RZ, RZ, R4 ;  /* 0x000000ffff080224 */ /* 0x001fe400078e0004 */
[----:B------:R-:W2:Y:S01]  /*199f0*/  LDL.LU R23, [R1+0x14bc] ;  /* 0x0014bc0001177983 */ /* 0x000ea20000300800 */
[----:B-1----:R-:W-:-:S03]  /*19a00*/  LEA.HI.X.SX32 R7, R33, R93, 0x1, P5 ;  /* 0x0000005d21077211 */ /* 0x002fc600028f0eff */
[----:B------:R-:W-:Y:S02]  /*19a10*/  STL [R1+0x18d8], R5 ;  /* 0x0018d80501007387 */ /* 0x000fe40000100800 */
[----:B------:R-:W-:Y:S01]  /*19a20*/  @P0 IMAD.MOV.U32 R9, RZ, RZ, R7 ;  /* 0x000000ffff090224 */ /* 0x000fe200078e0007 */
[----:B----4-:R-:W-:-:S04]  /*19a30*/  LEA R2, P5, R27, R43, 0x1 ;  /* 0x0000002b1b027211 */ /* 0x010fc800078a08ff */
[----:B------:R0:W3:Y:S01]  /*19a40*/  @P0 LDG.E.U16 R87, desc[UR6][R8.64] ;  /* 0x0000000608570981 */ /* 0x0000e2000c1e1500 */
[----:B------:R-:W-:-:S03]  /*19a50*/  PRMT R86, RZ, 0x7610, R86 ;  /* 0x00007610ff567816 */ /* 0x000fc60000000056 */
[----:B------:R-:W-:Y:S04]  /*19a60*/  STL [R1+0x235c], R90 ;  /* 0x00235c5a01007387 */ /* 0x000fe80000100800 */
[----:B------:R1:W-:Y:S01]  /*19a70*/  STL [R1+0x18d4], R6 ;  /* 0x0018d40601007387 */ /* 0x0003e20000100800 */
[----:B0-----:R-:W-:-:S03]  /*19a80*/  @P0 IMAD.MOV.U32 R8, RZ, RZ, R2 ;  /* 0x000000ffff080224 */ /* 0x001fc600078e0002 */
[----:B------:R-:W-:Y:S04]  /*19a90*/  STL [R1+0x1908], R4 ;  /* 0x0019080401007387 */ /* 0x000fe80000100800 */
[----:B------:R-:W4:Y:S01]  /*19aa0*/  LDL.LU R22, [R1+0x14b8] ;  /* 0x0014b80001167983 */ /* 0x000f220000300800 */
[----:B-1----:R-:W-:-:S03]  /*19ab0*/  LEA.HI.X.SX32 R6, R27, R93, 0x1, P5 ;  /* 0x0000005d1b067211 */ /* 0x002fc600028f0eff */
[----:B------:R-:W-:Y:S02]  /*19ac0*/  STL [R1+0x2360], R89 ;  /* 0x0023605901007387 */ /* 0x000fe40000100800 */
[----:B------:R-:W-:Y:S02]  /*19ad0*/  @P0 IMAD.MOV.U32 R9, RZ, RZ, R6 ;  /* 0x000000ffff090224 */ /* 0x000fe400078e0006 */
[----:B------:R0:W-:Y:S01]  /*19ae0*/  STL [R1+0x1904], R7 ;  /* 0x0019040701007387 */ /* 0x0001e20000100800 */
[----:B------:R-:W-:-:S03]  /*19af0*/  PRMT R85, RZ, 0x7610, R85 ;  /* 0x00007610ff557816 */ /* 0x000fc60000000055 */
[----:B------:R-:W4:Y:S04]  /*19b00*/  LDL.LU R33, [R1+0x14b4] ;  /* 0x0014b40001217983 */ /* 0x000f280000300800 */
[----:B------:R-:W-:Y:S04]  /*19b10*/  STL [R1+0x1938], R2 ;  /* 0x0019380201007387 */ /* 0x000fe80000100800 */
[----:B------:R1:W4:Y:S01]  /*19b20*/  @P0 LDG.E.U16 R86, desc[UR6][R8.64] ;  /* 0x0000000608560981 */ /* 0x000322000c1e1500 */
[----:B------:R-:W-:Y:S02]  /*19b30*/  PRMT R84, RZ, 0x7610, R84 ;  /* 0x00007610ff547816 */ /* 0x000fe40000000054 */
[----:B------:R-:W-:-:S04]  /*19b40*/  LEA R5, P5, R28, R43, 0x1 ;  /* 0x0000002b1c057211 */ /* 0x000fc800078a08ff */
[----:B0-----:R-:W-:Y:S01]  /*19b50*/  LEA.HI.X.SX32 R7, R28, R93, 0x1, P5 ;  /* 0x0000005d1c077211 */ /* 0x001fe200028f0eff */
[----:B-1----:R-:W-:-:S04]  /*19b60*/  @P0 IMAD.MOV.U32 R8, RZ, RZ, R5 ;  /* 0x000000ffff080224 */ /* 0x002fc800078e0005 */
[----:B------:R-:W-:-:S05]  /*19b70*/  @P0 IMAD.MOV.U32 R9, RZ, RZ, R7 ;  /* 0x000000ffff090224 */ /* 0x000fca00078e0007 */
[----:B------:R0:W4:Y:S01]  /*19b80*/  @P0 LDG.E.U16 R85, desc[UR6][R8.64] ;  /* 0x0000000608550981 */ /* 0x000122000c1e1500 */
[----:B------:R-:W-:-:S03]  /*19b90*/  LEA R4, P5, R20, R43, 0x1 ;  /* 0x0000002b14047211 */ /* 0x000fc600078a08ff */
[----:B------:R-:W-:Y:S04]  /*19ba0*/  STL [R1+0x2364], R88 ;  /* 0x0023645801007387 */ /* 0x000fe80000100800 */
[----:B------:R-:W4:Y:S04]  /*19bb0*/  LDL.LU R27, [R1+0x14b0] ;  /* 0x0014b000011b7983 */ /* 0x000f280000300800 */
[----:B------:R1:W-:Y:S01]  /*19bc0*/  STL [R1+0x1934], R6 ;  /* 0x0019340601007387 */ /* 0x0003e20000100800 */
[----:B0-----:R-:W-:Y:S01]  /*19bd0*/  @P0 IMAD.MOV.U32 R8, RZ, RZ, R4 ;  /* 0x000000ffff080224 */ /* 0x001fe200078e0004 */
[----:B-1----:R-:W-:-:S05]  /*19be0*/  LEA.HI.X.SX32 R6, R20, R93, 0x1, P5 ;  /* 0x0000005d14067211 */ /* 0x002fca00028f0eff */
[----:B------:R-:W-:-:S05]  /*19bf0*/  @P0 IMAD.MOV.U32 R9, RZ, RZ, R6 ;  /* 0x000000ffff090224 */ /* 0x000fca00078e0006 */
[----:B------:R0:W4:Y:S01]  /*19c00*/  @P0 LDG.E.U16 R84, desc[UR6][R8.64] ;  /* 0x0000000608540981 */ /* 0x000122000c1e1500 */
[----:B--2---:R-:W-:-:S03]  /*19c10*/  LEA R2, P5, R23, R43, 0x1 ;  /* 0x0000002b17027211 */ /* 0x004fc600078a08ff */
[----:B------:R-:W-:Y:S04]  /*19c20*/  STL [R1+0x1968], R5 ;  /* 0x0019680501007387 */ /* 0x000fe80000100800 */
[----:B---3--:R-:W-:Y:S04]  /*19c30*/  STL [R1+0x2368], R87 ;  /* 0x0023685701007387 */ /* 0x008fe80000100800 */
[----:B------:R-:W2:Y:S04]  /*19c40*/  LDL.LU R28, [R1+0x14ac] ;  /* 0x0014ac00011c7983 */ /* 0x000ea80000300800 */
[----:B------:R1:W-:Y:S01]  /*19c50*/  STL [R1+0x1964], R7 ;  /* 0x0019640701007387 */ /* 0x0003e20000100800 */
[----:B------:R-:W-:Y:S01]  /*19c60*/  PRMT R79, RZ, 0x7610, R79 ;  /* 0x00007610ff4f7816 */ /* 0x000fe2000000004f */
[----:B0-----:R-:W-:Y:S01]  /*19c70*/  @P0 IMAD.MOV.U32 R8, RZ, RZ, R2 ;  /* 0x000000ffff080224 */ /* 0x001fe200078e0002 */
[----:B-1----:R-:W-:Y:S01]  /*19c80*/  LEA.HI.X.SX32 R7, R23, R93, 0x1, P5 ;  /* 0x0000005d17077211 */ /* 0x002fe200028f0eff */
[----:B------:R-:W-:Y:S01]  /*19c90*/  STL [R1+0x1998], R4 ;  /* 0x0019980401007387 */ /* 0x000fe20000100800 */
[----:B----4-:R-:W-:-:S03]  /*19ca0*/  LEA R5, P5, R22, R43, 0x1 ;  /* 0x0000002b16057211 */ /* 0x010fc600078a08ff */
[----:B------:R-:W-:-:S05]  /*19cb0*/  @P0 IMAD.MOV.U32 R9, RZ, RZ, R7 ;  /* 0x000000ffff090224 */ /* 0x000fca00078e0007 */
[----:B------:R0:W3:Y:S01]  /*19cc0*/  @P0 LDG.E.U16 R79, desc[UR6][R8.64] ;  /* 0x00000006084f0981 */ /* 0x0000e2000c1e1500 */
[----:B------:R-:W-:-:S03]  /*19cd0*/  PRMT R78, RZ, 0x7610, R78 ;  /* 0x00007610ff4e7816 */ /* 0x000fc6000000004e */
[----:B------:R-:W-:Y:S04]  /*19ce0*/  STL [R1+0x236c], R86 ;  /* 0x00236c5601007387 */ /* 0x000fe80000100800 */
[----:B------:R1:W-:Y:S01]  /*19cf0*/  STL [R1+0x1994], R6 ;  /* 0x0019940601007387 */ /* 0x0003e20000100800 */
[----:B0-----:R-:W-:-:S03]  /*19d00*/  @P0 IMAD.MOV.U32 R8, RZ, RZ, R5 ;  /* 0x000000ffff080224 */ /* 0x001fc600078e0005 */
[----:B------:R-:W-:Y:S01]  /*19d10*/  STL [R1+0x19c8], R2 ;  /* 0x0019c80201007387 */ /* 0x000fe20000100800 */
[----:B-1----:R-:W-:Y:S02]  /*19d20*/  LEA.HI.X.SX32 R6, R22, R93, 0x1, P5 ;  /* 0x0000005d16067211 */ /* 0x002fe400028f0eff */
[----:B------:R-:W-:-:S03]  /*19d30*/  LEA R4, P5, R33, R43, 0x1 ;  /* 0x0000002b21047211 */ /* 0x000fc600078a08ff */
[----:B------:R-:W-:Y:S01]  /*19d40*/  @P0 IMAD.MOV.U32 R9, RZ, RZ, R6 ;  /* 0x000000ffff090224 */ /* 0x000fe200078e0006 */
[----:B------:R-:W-:-:S04]  /*19d50*/  PRMT R77, RZ, 0x7610, R77 ;  /* 0x00007610ff4d7816 */ /* 0x000fc8000000004d */
[----:B------:R0:W4:Y:S01]  /*19d60*/  @P0 LDG.E.U16 R78, desc[UR6][R8.64] ;  /* 0x00000006084e0981 */ /* 0x000122000c1e1500 */
[----:B------:R-:W-:Y:S01]  /*19d70*/  PRMT R76, RZ, 0x7610, R76 ;  /* 0x00007610ff4c7816 */ /* 0x000fe2000000004c */
[----:B0-----:R-:W-:Y:S02]  /*19d80*/  @P0 IMAD.MOV.U32 R8, RZ, RZ, R4 ;  /* 0x000000ffff080224 */ /* 0x001fe400078e0004 */
[----:B------:R-:W-:Y:S04]  /*19d90*/  STL [R1+0x2370], R85 ;  /* 0x0023705501007387 */ /* 0x000fe80000100800 */
[----:B------:R0:W-:Y:S02]  /*19da0*/  STL [R1+0x19c4], R7 ;  /* 0x0019c40701007387 */ /* 0x0001e40000100800 */
[----:B0-----:R-:W-:-:S02]  /*19db0*/  LEA.HI.X.SX32 R7, R33, R93, 0x1, P5 ;  /* 0x0000005d21077211 */ /* 0x001fc400028f0eff */
[----:B------:R-:W-:-:S03]  /*19dc0*/  LEA R2, P5, R27, R43, 0x1 ;  /* 0x0000002b1b027211 */ /* 0x000fc600078a08ff */
[----:B------:R-:W-:-:S05]  /*19dd0*/  @P0 IMAD.MOV.U32 R9, RZ, RZ, R7 ;  /* 0x000000ffff090224 */ /* 0x000fca00078e0007 */
[----:B------:R0:W4:Y:S04]  /*19de0*/  @P0 LDG.E.U16 R77, desc[UR6][R8.64] ;  /* 0x00000006084d0981 */ /* 0x000128000c1e1500 */
[----:B------:R-:W-:Y:S04]  /*19df0*/  STL [R1+0x2374], R84 ;  /* 0x0023745401007387 */ /* 0x000fe80000100800 */
[----:B------:R-:W-:Y:S04]  /*19e00*/  STL [R1+0x19f8], R5 ;  /* 0x0019f80501007387 */ /* 0x000fe80000100800 */
        /* <DEDUP_REMOVED lines=8> */
[----:B------:R1:W-:Y:S01]  /*19e90*/  STL [R1+0x1a1c], R7 ;  /* 0x001a1c0701007387 */ /* 0x0003e20000100800 */
[----:B------:R-:W-:Y:S01]  /*19ea0*/  PRMT R75, RZ, 0x7610, R75 ;  /* 0x00007610ff4b7816 */ /* 0x000fe2000000004b */
[----:B0-----:R-:W-:-:S02]  /*19eb0*/  @P0 IMAD.MOV.U32 R8, RZ, RZ, R5 ;  /* 0x000000ffff080224 */ /* 0x001fc400078e0005 */
[----:B------:R-:W2:Y:S01]  /*19ec0*/  LDL.LU R33, [R1+0x1510] ;  /* 0x0015100001217983 */ /* 0x000ea20000300800 */
[----:B-1----:R-:W-:-:S05]  /*19ed0*/  LEA.HI.X.SX32 R7, R28, R93, 0x1, P5 ;  /* 0x0000005d1c077211 */ /* 0x002fca00028f0eff */
[----:B------:R-:W-:Y:S01]  /*19ee0*/  @P0 IMAD.MOV.U32 R9, RZ, RZ, R7 ;  /* 0x000000ffff090224 */ /* 0x000fe200078e0007 */
[----:B------:R-:W-:Y:S04]  /*19ef0*/  STL [R1+0x1a48], R2 ;  /* 0x001a480201007387 */ /* 0x000fe80000100800 */
[----:B------:R-:W3:Y:S01]  /*19f00*/  @P0 LDG.E.U16 R75, desc[UR6][R8.64] ;  /* 0x00000006084b0981 */ /* 0x000ee2000c1e1500 */
[----:B------:R-:W-:-:S03]  /*19f10*/  LEA R4, P5, R71, R43, 0x1 ;  /* 0x0000002b47047211 */ /* 0x000fc600078a08ff */
[----:B----4-:R-:W-:Y:S04]  /*19f20*/  STL [R1+0x237c], R78 ;  /* 0x00237c4e01007387 */ /* 0x010fe80000100800 */
[----:B------:R0:W-:Y:S04]  /*19f30*/  STL [R1+0x1a44], R6 ;  /* 0x001a440601007387 */ /* 0x0001e80000100800 */
[----:B------:R-:W4:Y:S04]  /*19f40*/  LDL.LU R23, [R1+0x150c] ;  /* 0x00150c0001177983 */ /* 0x000f280000300800 */
[----:B------:R-:W-:Y:S04]  /*19f50*/  STL [R1+0x1a70], R5 ;  /* 0x001a700501007387 */ /* 0x000fe80000100800 */
[----:B------:R-:W4:Y:S01]  /*19f60*/  LDL R18, [R1+0x181c] ;  /* 0x00181c0001127983 */ /* 0x000f220000100800 */
[----:B0-----:R-:W-:-:S03]  /*19f70*/  LEA.HI.X.SX32 R6, R71, R93, 0x1, P5 ;  /* 0x0000005d47067211 */ /* 0x001fc600028f0eff */
[----:B------:R-:W4:Y:S01]  /*19f80*/  LDL R20, [R1+0x1820] ;  /* 0x0018200001147983 */ /* 0x000f220000100800 */
[----:B------:R-:W-:-:S03]  /*19f90*/  PRMT R74, RZ, 0x7610, R74 ;  /* 0x00007610ff4a7816 */ /* 0x000fc6000000004a */
[----:B------:R-:W-:Y:S04]  /*19fa0*/  STL [R1+0x2380], R77 ;  /* 0x0023804d01007387 */ /* 0x000fe80000100800 */
[----:B------:R-:W4:Y:S04]  /*19fb0*/  LDL.LU R22, [R1+0x1508] ;  /* 0x0015080001167983 */ /* 0x000f280000300800 */
[----:B------:R0:W-:Y:S04]  /*19fc0*/  STL [R1+0x1a6c], R7 ;  /* 0x001a6c0701007387 */ /* 0x0001e80000100800 */
[----:B------:R-:W-:Y:S01]  /*19fd0*/  STL [R1+0x1a98], R4 ;  /* 0x001a980401007387 */ /* 0x000fe20000100800 */
[----:B0-----:R-:W-:-:S03]  /*19fe0*/  @P0 IMAD.MOV.U32 R7, RZ, RZ, R6 ;  /* 0x000000ffff070224 */ /* 0x001fc600078e0006 */
[----:B------:R-:W-:Y:S04]  /*19ff0*/  STL [R1+0x2384], R76 ;  /* 0x0023844c01007387 */ /* 0x000fe80000100800 */
[----:B------:R-:W4:Y:S04]  /*1a000*/  LDL.LU R71, [R1+0x23a0] ;  /* 0x0023a00001477983 */ /* 0x000f280000300800 */
[----:B------:R-:W4:Y:S04]  /*1a010*/  LDL.LU R27, [R1+0x1504] ;  /* 0x00150400011b7983 */ /* 0x000f280000300800 */
[----:B------:R0:W-:Y:S01]  /*1a020*/  STL [R1+0x1a94], R6 ;  /* 0x001a940601007387 */ /* 0x0001e20000100800 */
[----:B------:R-:W-:-:S03]  /*1a030*/  LEA R2, P5, R70, R43, 0x1 ;  /* 0x0000002b46027211 */ /* 0x000fc600078a08ff */
[----:B------:R-:W4:Y:S01]  /*1a040*/  LDL.LU R28, [R1+0x1500] ;  /* 0x00150000011c7983 */ /* 0x000f220000300800 */
[----:B0-----:R-:W-:-:S05]  /*1a050*/  @P0 IMAD.MOV.U32 R6, RZ, RZ, R4 ;  /* 0x000000ffff060224 */ /* 0x001fca00078e0004 */
[----:B------:R0:W4:Y:S01]  /*1a060*/  @P0 LDG.E.U16 R74, desc[UR6][R6.64] ;  /* 0x00000006064a0981 */ /* 0x000122000c1e1500 */
[----:B------:R-:W-:-:S03]  /*1a070*/  LEA.HI.X.SX32 R5, R70, R93, 0x1, P5 ;  /* 0x0000005d46057211 */ /* 0x000fc600028f0eff */
[----:B------:R-:W-:Y:S04]  /*1a080*/  STL [R1+0x1ac0], R2 ;  /* 0x001ac00201007387 */ /* 0x000fe80000100800 */
[----:B---3--:R-:W-:Y:S04]  /*1a090*/  STL [R1+0x2388], R75 ;  /* 0x0023884b01007387 */ /* 0x008fe80000100800 */
[----:B------:R-:W3:Y:S01]  /*1a0a0*/  LDL.LU R70, [R1+0x239c] ;  /* 0x00239c0001467983 */ /* 0x000ee20000300800 */
[----:B------:R-:W-:Y:S01]  /*1a0b0*/  PRMT R72, RZ, 0x7610, R72 ;  /* 0x00007610ff487816 */ /* 0x000fe20000000048 */
[----:B0-----:R-:W-:Y:S01]  /*1a0c0*/  @P0 IMAD.MOV.U32 R6, RZ, RZ, R2 ;  /* 0x000000ffff060224 */ /* 0x001fe200078e0002 */
[C---:B--2---:R-:W-:Y:S01]  /*1a0d0*/  LEA R4, P5, R33.reuse, R43, 0x1 ;  /* 0x0000002b21047211 */ /* 0x044fe200078a08ff */
[----:B------:R-:W-:Y:S01]  /*1a0e0*/  @P0 IMAD.MOV.U32 R7, RZ, RZ, R5 ;  /* 0x000000ffff070224 */ /* 0x000fe200078e0005 */
[----:B------:R-:W2:Y:S04]  /*1a0f0*/  LDL.LU R21, [R1+0x14fc] ;  /* 0x0014fc0001157983 */ /* 0x000ea80000300800 */
[----:B------:R0:W-:Y:S04]  /*1a100*/  STL [R1+0x1abc], R5 ;  /* 0x001abc0501007387 */ /* 0x0001e80000100800 */
[----:B------:R1:W2:Y:S02]  /*1a110*/  @P0 LDG.E.U16 R72, desc[UR6][R6.64] ;  /* 0x0000000606480981 */ /* 0x0002a4000c1e1500 */
[----:B-1----:R-:W-:-:S02]  /*1a120*/  LEA.HI.X.SX32 R7, R33, R93, 0x1, P5 ;  /* 0x0000005d21077211 */ /* 0x002fc400028f0eff */
[----:B----4-:R-:W-:Y:S04]  /*1a130*/  STL [R1+0x238c], R74 ;  /* 0x00238c4a01007387 */ /* 0x010fe80000100800 */
[----:B------:R-:W-:Y:S04]  /*1a140*/  STL [R1+0x1850], R4 ;  /* 0x0018500401007387 */ /* 0x000fe80000100800 */
[----:B------:R-:W4:Y:S01]  /*1a150*/  LDL.LU R33, [R1+0x14f8] ;  /* 0x0014f80001217983 */ /* 0x000f220000300800 */
[----:B------:R-:W-:Y:S01]  /*1a160*/  PRMT R71, RZ, 0x7610, R71 ;  /* 0x00007610ff477816 */ /* 0x000fe20000000047 */
[----:B------:R-:W-:Y:S01]  /*1a170*/  @P0 IMAD.MOV.U32 R8, RZ, RZ, R20 ;  /* 0x000000ffff080224 */ /* 0x000fe200078e0014 */
[----:B0-----:R-:W-:Y:S01]  /*1a180*/  LEA R5, P5, R23, R43, 0x1 ;  /* 0x0000002b17057211 */ /* 0x001fe200078a08ff */
[----:B------:R-:W-:Y:S01]  /*1a190*/  @P0 IMAD.MOV.U32 R9, RZ, RZ, R18 ;  /* 0x000000ffff090224 */ /* 0x000fe200078e0012 */
[----:B------:R0:W-:Y:S01]  /*1a1a0*/  STL [R1+0x184c], R7 ;  /* 0x00184c0701007387 */ /* 0x0001e20000100800 */
[----:B---3--:R-:W-:-:S02]  /*1a1b0*/  PRMT R70, RZ, 0x7610, R70 ;  /* 0x00007610ff467816 */ /* 0x008fc40000000046 */
[----:B------:R-:W-:Y:S01]  /*1a1c0*/  LEA.HI.X.SX32 R6, R23, R93, 0x1, P5 ;  /* 0x0000005d17067211 */ /* 0x000fe200028f0eff */
[----:B------:R1:W3:Y:S01]  /*1a1d0*/  @P0 LDG.E.U16 R71, desc[UR6][R8.64] ;  /* 0x0000000608470981 */ /* 0x0002e2000c1e1500 */
[----:B------:R-:W-:-:S03]  /*1a1e0*/  LEA R2, P5, R22, R43, 0x1 ;  /* 0x0000002b16027211 */ /* 0x000fc600078a08ff */
[----:B------:R-:W-:Y:S04]  /*1a1f0*/  STL [R1+0x1880], R5 ;  /* 0x0018800501007387 */ /* 0x000fe80000100800 */
[----:B------:R-:W3:Y:S01]  /*1a200*/  LDL.LU R20, [R1+0x14f4] ;  /* 0x0014f40001147983 */ /* 0x000ee20000300800 */
[----:B-1----:R-:W-:Y:S02]  /*1a210*/  @P0 IMAD.MOV.U32 R8, RZ, RZ, R4 ;  /* 0x000000ffff080224 */ /* 0x002fe400078e0004 */
[----:B------:R-:W-:Y:S01]  /*1a220*/  @P0 IMAD.MOV.U32 R9, RZ, RZ, R7 ;  /* 0x000000ffff090224 */ /* 0x000fe200078e0007 */
[----:B------:R1:W-:Y:S01]  /*1a230*/  STL [R1+0x187c], R6 ;  /* 0x00187c0601007387 */ /* 0x0003e20000100800 */
[----:B0-----:R-:W-:Y:S02]  /*1a240*/  LEA.HI.X.SX32 R7, R22, R93, 0x1, P5 ;  /* 0x0000005d16077211 */ /* 0x001fe400028f0eff */
[----:B------:R-:W-:Y:S01]  /*1a250*/  PRMT R69, RZ, 0x7610, R69 ;  /* 0x00007610ff457816 */ /* 0x000fe20000000045 */
[----:B------:R0:W3:Y:S01]  /*1a260*/  @P0 LDG.E.U16 R70, desc[UR6][R8.64] ;  /* 0x0000000608460981 */ /* 0x0000e2000c1e1500 */
[----:B------:R-:W-:-:S03]  /*1a270*/  LEA R4, P5, R27, R43, 0x1 ;  /* 0x0000002b1b047211 */ /* 0x000fc600078a08ff */
[----:B------:R-:W-:Y:S04]  /*1a280*/  STL [R1+0x18b0], R2 ;  /* 0x0018b00201007387 */ /* 0x000fe80000100800 */
[----:B------:R-:W3:Y:S01]  /*1a290*/  LDL.LU R23, [R1+0x14f0] ;  /* 0x0014f00001177983 */ /* 0x000ee20000300800 */
[----:B0-----:R-:W-:Y:S02]  /*1a2a0*/  @P0 IMAD.MOV.U32 R8, RZ, RZ, R5 ;  /* 0x000000ffff080224 */ /* 0x001fe400078e0005 */
[----:B------:R-:W-:Y:S01]  /*1a2b0*/  @P0 IMAD.MOV.U32 R9, RZ, RZ, R6 ;  /* 0x000000ffff090224 */ /* 0x000fe200078e0006 */
[----:B-1----:R-:W-:Y:S01]  /*1a2c0*/  LEA.HI.X.SX32 R6, R27, R93, 0x1, P5 ;  /* 0x0000005d1b067211 */ /* 0x002fe200028f0eff */
[----:B------:R0:W-:Y:S01]  /*1a2d0*/  STL [R1+0x18ac], R7 ;  /* 0x0018ac0701007387 */ /* 0x0001e20000100800 */
[----:B------:R-:W-:-:S02]  /*1a2e0*/  LEA R5, P5, R28, R43, 0x1 ;  /* 0x0000002b1c057211 */ /* 0x000fc400078a08ff */
[----:B------:R-:W-:Y:S01]  /*1a2f0*/  PRMT R66, RZ, 0x7610, R66 ;  /* 0x00007610ff427816 */ /* 0x000fe20000000042 */
[----:B------:R1:W3:Y:S04]  /*1a300*/  @P0 LDG.E.U16 R69, desc[UR6][R8.64] ;  /* 0x0000000608450981 */ /* 0x0002e8000c1e1500 */
[----:B------:R-:W3:Y:S01]  /*1a310*/  LDL.LU R22, [R1+0x14ec] ;  /* 0x0014ec0001167983 */ /* 0x000ee20000300800 */
[----:B------:R-:W-:-:S03]  /*1a320*/  PRMT R65, RZ, 0x7610, R65 ;  /* 0x00007610ff417816 */ /* 0x000fc60000000041 */
[----:B------:R-:W-:Y:S01]  /*1a330*/  STL [R1+0x18e0], R4 ;  /* 0x0018e00401007387 */ /* 0x000fe20000100800 */
[----:B-1----:R-:W-:Y:S02]  /*1a340*/  @P0 IMAD.MOV.U32 R8, RZ, RZ, R2 ;  /* 0x000000ffff080224 */ /* 0x002fe400078e0002 */
[----:B------:R-:W-:Y:S01]  /*1a350*/  @P0 IMAD.MOV.U32 R9, RZ, RZ, R7 ;  /* 0x000000ffff090224 */ /* 0x000fe200078e0007 */
[----:B0-----:R-:W-:Y:S01]  /*1a360*/  LEA.HI.X.SX32 R7, R28, R93, 0x1, P5 ;  /* 0x0000005d1c077211 */ /* 0x001fe200028f0eff */
[----:B------:R0:W-:Y:S01]  /*1a370*/  STL [R1+0x18dc], R6 ;  /* 0x0018dc0601007387 */ /* 0x0001e20000100800 */
[----:B--2---:R-:W-:-:S03]  /*1a380*/  LEA R2, P5, R21, R43, 0x1 ;  /* 0x0000002b15027211 */ /* 0x004fc600078a08ff */
[----:B------:R-:W2:Y:S04]  /*1a390*/  LDL.LU R27, [R1+0x14e8] ;  /* 0x0014e800011b7983 */ /* 0x000ea80000300800 */
[----:B------:R1:W2:Y:S04]  /*1a3a0*/  @P0 LDG.E.U16 R66, desc[UR6][R8.64] ;  /* 0x0000000608420981 */ /* 0x0002a8000c1e1500 */
[----:B------:R-:W-:Y:S04]  /*1a3b0*/  STL [R1+0x1910], R5 ;  /* 0x0019100501007387 */ /* 0x000fe80000100800 */
[----:B------:R4:W-:Y:S01]  /*1a3c0*/  STL [R1+0x190c], R7 ;  /* 0x00190c0701007387 */ /* 0x0009e20000100800 */
[----:B-1----:R-:W-:-:S02]  /*1a3d0*/  @P0 IMAD.MOV.U32 R8, RZ, RZ, R4 ;  /* 0x000000ffff080224 */ /* 0x002fc400078e0004 */
[----:B------:R-:W-:Y:S01]  /*1a3e0*/  @P0 IMAD.MOV.U32 R9, RZ, RZ, R6 ;  /* 0x000000ffff090224 */ /* 0x000fe200078e0006 */
[----:B0-----:R-:W-:Y:S01]  /*1a3f0*/  LEA.HI.X.SX32 R6, R21, R93, 0x1, P5 ;  /* 0x0000005d15067211 */ /* 0x001fe200028f0eff */
[----:B------:R-:W2:Y:S04]  /*1a400*/  LDL.LU R28, [R1+0x14e4] ;  /* 0x0014e400011c7983 */ /* 0x000ea80000300800 */
[----:B------:R0:W2:Y:S04]  /*1a410*/  @P0 LDG.E.U16 R65, desc[UR6][R8.64] ;  /* 0x0000000608410981 */ /* 0x0000a8000c1e1500 */
[----:B------:R-:W-:Y:S04]  /*1a420*/  STL [R1+0x1940], R2 ;  /* 0x0019400201007387 */ /* 0x000fe80000100800 */
[----:B------:R1:W-:Y:S01]  /*1a430*/  STL [R1+0x193c], R6 ;  /* 0x00193c0601007387 */ /* 0x0003e20000100800 */
[----:B0-----:R-:W-:Y:S01]  /*1a440*/  @P0 IMAD.MOV.U32 R9, RZ, RZ, R7 ;  /* 0x000000ffff090224 */ /* 0x001fe200078e0007 */
[----:B----4-:R-:W-:-:S04]  /*1a450*/  LEA R4, P5, R33, R43, 0x1 ;  /* 0x0000002b21047211 */ /* 0x010fc800078a08ff */
[----:B------:R-:W-:Y:S01]  /*1a460*/  LEA.HI.X.SX32 R7, R33, R93, 0x1, P5 ;  /* 0x0000005d21077211 */ /* 0x000fe200028f0eff */
[----:B------:R-:W-:Y:S04]  /*1a470*/  STL [R1+0x1970], R4 ;  /* 0x0019700401007387 */ /* 0x000fe80000100800 */
[----:B------:R-:W4:Y:S01]  /*1a480*/  LDL.LU R33, [R1+0x149c] ;  /* 0x00149c0001217983 */ /* 0x000f220000300800 */
[----:B------:R-:W-:Y:S01]  /*1a490*/  PRMT R64, RZ, 0x7610, R64 ;  /* 0x00007610ff407816 */ /* 0x000fe20000000040 */
[----:B------:R-:W-:Y:S01]  /*1a4a0*/  @P0 IMAD.MOV.U32 R8, RZ, RZ, R5 ;  /* 0x000000ffff080224 */ /* 0x000fe200078e0005 */
[----:B------:R-:W-:-:S04]  /*1a4b0*/  PRMT R63, RZ, 0x7610, R63 ;  /* 0x00007610ff3f7816 */ /* 0x000fc8000000003f */
[----:B------:R0:W4:Y:S01]  /*1a4c0*/  @P0 LDG.E.U16 R64, desc[UR6][R8.64] ;  /* 0x0000000608400981 */ /* 0x000122000c1e1500 */
[C---:B---3--:R-:W-:Y:S02]  /*1a4d0*/  LEA R5, P5, R20.reuse, R43, 0x1 ;  /* 0x0000002b14057211 */ /* 0x048fe400078a08ff */
[----:B------:R-:W-:Y:S01]  /*1a4e0*/  PRMT R62, RZ, 0x7610, R62 ;  /* 0x00007610ff3e7816 */ /* 0x000fe2000000003e */
[----:B0-----:R-:W-:Y:S02]  /*1a4f0*/  @P0 IMAD.MOV.U32 R8, RZ, RZ, R2 ;  /* 0x000000ffff080224 */ /* 0x001fe400078e0002 */
[----:B------:R-:W-:Y:S01]  /*1a500*/  @P0 IMAD.MOV.U32 R9, RZ, RZ, R6 ;  /* 0x000000ffff090224 */ /* 0x000fe200078e0006 */
[----:B-1----:R-:W-:-:S04]  /*1a510*/  LEA.HI.X.SX32 R6, R20, R93, 0x1, P5 ;  /* 0x0000005d14067211 */ /* 0x002fc800028f0eff */
[----:B------:R0:W3:Y:S01]  /*1a520*/  @P0 LDG.E.U16 R63, desc[UR6][R8.64] ;  /* 0x00000006083f0981 */ /* 0x0000e2000c1e1500 */
[----:B------:R-:W-:-:S03]  /*1a530*/  LEA R2, P5, R23, R43, 0x1 ;  /* 0x0000002b17027211 */ /* 0x000fc600078a08ff */
[----:B------:R1:W-:Y:S01]  /*1a540*/  STL [R1+0x196c], R7 ;  /* 0x00196c0701007387 */ /* 0x0003e20000100800 */
[----:B------:R-:W-:Y:S01]  /*1a550*/  PRMT R61, RZ, 0x7610, R61 ;  /* 0x00007610ff3d7816 */ /* 0x000fe2000000003d */
[----:B0-----:R-:W-:Y:S02]  /*1a560*/  @P0 IMAD.MOV.U32 R8, RZ, RZ, R4 ;  /* 0x000000ffff080224 */ /* 0x001fe400078e0004 */
[----:B------:R-:W-:Y:S01]  /*1a570*/  @P0 IMAD.MOV.U32 R9, RZ, RZ, R7 ;  /* 0x000000ffff090224 */ /* 0x000fe200078e0007 */
[----:B-1----:R-:W-:Y:S02]  /*1a580*/  LEA.HI.X.SX32 R7, R23, R93, 0x1, P5 ;  /* 0x0000005d17077211 */ /* 0x002fe400028f0eff */
[----:B------:R-:W-:Y:S02]  /*1a590*/  LEA R4, P5, R22, R43, 0x1 ;  /* 0x0000002b16047211 */ /* 0x000fe400078a08ff */
[----:B------:R0:W3:Y:S04]  /*1a5a0*/  @P0 LDG.E.U16 R62, desc[UR6][R8.64] ;  /* 0x00000006083e0981 */ /* 0x0000e8000c1e1500 */
[----:B------:R-:W-:Y:S01]  /*1a5b0*/  STL [R1+0x19a0], R5 ;  /* 0x0019a00501007387 */ /* 0x000fe20000100800 */
[----:B------:R-:W-:-:S03]  /*1a5c0*/  PRMT R59, RZ, 0x7610, R59 ;  /* 0x00007610ff3b7816 */ /* 0x000fc6000000003b */
[----:B------:R1:W-:Y:S01]  /*1a5d0*/  STL [R1+0x199c], R6 ;  /* 0x00199c0601007387 */ /* 0x0003e20000100800 */
[----:B0-----:R-:W-:Y:S02]  /*1a5e0*/  @P0 IMAD.MOV.U32 R8, RZ, RZ, R5 ;  /* 0x000000ffff080224 */ /* 0x001fe400078e0005 */
[----:B------:R-:W-:Y:S01]  /*1a5f0*/  @P0 IMAD.MOV.U32 R9, RZ, RZ, R6 ;  /* 0x000000ffff090224 */ /* 0x000fe200078e0006 */
[----:B------:R-:W-:Y:S04]  /*1a600*/  STL [R1+0x19d0], R2 ;  /* 0x0019d00201007387 */ /* 0x000fe80000100800 */
[----:B------:R0:W3:Y:S01]  /*1a610*/  @P0 LDG.E.U16 R61, desc[UR6][R8.64] ;  /* 0x00000006083d0981 */ /* 0x0000e2000c1e1500 */
[----:B-1----:R-:W-:Y:S02]  /*1a620*/  LEA.HI.X.SX32 R6, R22, R93, 0x1, P5 ;  /* 0x0000005d16067211 */ /* 0x002fe400028f0eff */
[----:B--2---:R-:W-:Y:S01]  /*1a630*/  LEA R5, P5, R27, R43, 0x1 ;  /* 0x0000002b1b057211 */ /* 0x004fe200078a08ff */
[----:B------:R1:W-:Y:S04]  /*1a640*/  STL [R1+0x19cc], R7 ;  /* 0x0019cc0701007387 */ /* 0x0003e80000100800 */
[----:B------:R-:W-:Y:S01]  /*1a650*/  STL [R1+0x1a00], R4 ;  /* 0x001a000401007387 */ /* 0x000fe20000100800 */
[----:B0-----:R-:W-:-:S02]  /*1a660*/  @P0 IMAD.MOV.U32 R8, RZ, RZ, R2 ;  /* 0x000000ffff080224 */ /* 0x001fc400078e0002 */
[----:B------:R-:W-:Y:S01]  /*1a670*/  @P0 IMAD.MOV.U32 R9, RZ, RZ, R7 ;  /* 0x000000ffff090224 */ /* 0x000fe200078e0007 */
[----:B------:R0:W-:Y:S01]  /*1a680*/  STL [R1+0x19fc], R6 ;  /* 0x0019fc0601007387 */ /* 0x0001e20000100800 */
[----:B-1----:R-:W-:Y:S02]  /*1a690*/  LEA.HI.X.SX32 R7, R27, R93, 0x1, P5 ;  /* 0x0000005d1b077211 */ /* 0x002fe400028f0eff */
[----:B------:R-:W-:Y:S01]  /*1a6a0*/  LEA R2, P5, R28, R43, 0x1 ;  /* 0x0000002b1c027211 */ /* 0x000fe200078a08ff */
[----:B------:R-:W-:Y:S04]  /*1a6b0*/  STL [R1+0x1a28], R5 ;  /* 0x001a280501007387 */ /* 0x000fe80000100800 */
[----:B------:R-:W2:Y:S04]  /*1a6c0*/  LDL.LU R23, [R1+0x1540] ;  /* 0x0015400001177983 */ /* 0x000ea80000300800 */
[----:B------:R1:W3:Y:S01]  /*1a6d0*/  @P0 LDG.E.U16 R59, desc[UR6][R8.64] ;  /* 0x00000006083b0981 */ /* 0x0002e2000c1e1500 */
[----:B------:R-:W-:-:S03]  /*1a6e0*/  PRMT R58, RZ, 0x7610, R58 ;  /* 0x00007610ff3a7816 */ /* 0x000fc6000000003a */
[----:B------:R4:W-:Y:S04]  /*1a6f0*/  STL [R1+0x1a24], R7 ;  /* 0x001a240701007387 */ /* 0x0009e80000100800 */
[----:B------:R-:W3:Y:S01]  /*1a700*/  LDL.LU R27, [R1+0x153c] ;  /* 0x00153c00011b7983 */ /* 0x000ee20000300800 */
[----:B-1----:R-:W-:Y:S01]  /*1a710*/  @P0 IMAD.MOV.U32 R9, RZ, RZ, R6 ;  /* 0x000000ffff090224 */ /* 0x002fe200078e0006 */
[----:B0-----:R-:W-:Y:S01]  /*1a720*/  LEA.HI.X.SX32 R6, R28, R93, 0x1, P5 ;  /* 0x0000005d1c067211 */ /* 0x001fe200028f0eff */
[----:B------:R-:W-:Y:S01]  /*1a730*/  @P0 IMAD.MOV.U32 R8, RZ, RZ, R4 ;  /* 0x000000ffff080224 */ /* 0x000fe200078e0004 */
[----:B------:R-:W-:Y:S04]  /*1a740*/  STL [R1+0x1a50], R2 ;  /* 0x001a500201007387 */ /* 0x000fe80000100800 */
[----:B------:R-:W3:Y:S04]  /*1a750*/  LDL R21, [R1+0x1824] ;  /* 0x0018240001157983 */ /* 0x000ee80000100800 */
[----:B------:R-:W3:Y:S04]  /*1a760*/  LDL R22, [R1+0x1828] ;  /* 0x0018280001167983 */ /* 0x000ee80000100800 */
[----:B------:R0:W-:Y:S01]  /*1a770*/  STL [R1+0x1a4c], R6 ;  /* 0x001a4c0601007387 */ /* 0x0001e20000100800 */
[----:B------:R-:W-:-:S03]  /*1a780*/  PRMT R57, RZ, 0x7610, R57 ;  /* 0x00007610ff397816 */ /* 0x000fc60000000039 */
[----:B------:R1:W3:Y:S02]  /*1a790*/  @P0 LDG.E.U16 R58, desc[UR6][R8.64] ;  /* 0x00000006083a0981 */ /* 0x0002e4000c1e1500 */
[----:B-1----:R-:W-:Y:S02]  /*1a7a0*/  @P0 IMAD.MOV.U32 R9, RZ, RZ, R7 ;  /* 0x000000ffff090224 */ /* 0x002fe400078e0007 */
[----:B------:R-:W-:-:S05]  /*1a7b0*/  @P0 IMAD.MOV.U32 R8, RZ, RZ, R5 ;  /* 0x000000ffff080224 */ /* 0x000fca00078e0005 */
[----:B------:R1:W3:Y:S02]  /*1a7c0*/  @P0 LDG.E.U16 R57, desc[UR6][R8.64] ;  /* 0x0000000608390981 */ /* 0x0002e4000c1e1500 */
[----:B-1----:R-:W-:Y:S01]  /*1a7d0*/  @P0 IMAD.MOV.U32 R9, RZ, RZ, R6 ;  /* 0x000000ffff090224 */ /* 0x002fe200078e0006 */
[----:B----4-:R-:W-:-:S05]  /*1a7e0*/  LEA R4, P5, R33, R43, 0x1 ;  /* 0x0000002b21047211 */ /* 0x010fca00078a08ff */
[----:B------:R-:W-:Y:S04]  /*1a7f0*/  STL [R1+0x1a78], R4 ;  /* 0x001a780401007387 */ /* 0x000fe80000100800 */
[----:B------:R-:W4:Y:S01]  /*1a800*/  LDL.LU R28, [R1+0x1538] ;  /* 0x00153800011c7983 */ /* 0x000f220000300800 */
[----:B------:R-:W-:Y:S02]  /*1a810*/  LEA.HI.X.SX32 R7, R33, R93, 0x1, P5 ;  /* 0x0000005d21077211 */ /* 0x000fe400028f0eff */
[----:B------:R-:W-:-:S03]  /*1a820*/  LEA R5, P5, R81, R43, 0x1 ;  /* 0x0000002b51057211 */ /* 0x000fc600078a08ff */
[----:B------:R1:W-:Y:S01]  /*1a830*/  STL [R1+0x1a74], R7 ;  /* 0x001a740701007387 */ /* 0x0003e20000100800 */
[----:B0-----:R-:W-:-:S03]  /*1a840*/  LEA.HI.X.SX32 R6, R81, R93, 0x1, P5 ;  /* 0x0000005d51067211 */ /* 0x001fc600028f0eff */
[----:B------:R-:W4:Y:S04]  /*1a850*/  LDL.LU R33, [R1+0x1534] ;  /* 0x0015340001217983 */ /* 0x000f280000300800 */
[----:B------:R-:W-:Y:S04]  /*1a860*/  STL [R1+0x1aa0], R5 ;  /* 0x001aa00501007387 */ /* 0x000fe80000100800 */
[----:B------:R0:W-:Y:S04]  /*1a870*/  STL [R1+0x1a9c], R6 ;  /* 0x001a9c0601007387 */ /* 0x0001e80000100800 */
[----:B------:R-:W4:Y:S01]  /*1a880*/  LDL.LU R81, [R1+0x1530] ;  /* 0x0015300001517983 */ /* 0x000f220000300800 */
[----:B------:R-:W-:Y:S01]  /*1a890*/  PRMT R56, RZ, 0x7610, R56 ;  /* 0x00007610ff387816 */ /* 0x000fe20000000038 */
[----:B------:R-:W-:Y:S01]  /*1a8a0*/  @P0 IMAD.MOV.U32 R8, RZ, RZ, R2 ;  /* 0x000000ffff080224 */ /* 0x000fe200078e0002 */
[----:B------:R-:W-:-:S02]  /*1a8b0*/  LEA R2, P5, R92, R43, 0x1 ;  /* 0x0000002b5c027211 */ /* 0x000fc400078a08ff */
[----:B------:R-:W-:Y:S02]  /*1a8c0*/  PRMT R54, RZ, 0x7610, R54 ;  /* 0x00007610ff367816 */ /* 0x000fe40000000036 */
[----:B------:R0:W4:Y:S01]  /*1a8d0*/  @P0 LDG.E.U16 R56, desc[UR6][R8.64] ;  /* 0x0000000608380981 */ /* 0x000122000c1e1500 */
[----:B------:R-:W-:Y:S01]  /*1a8e0*/  PRMT R53, RZ, 0x7610, R53 ;  /* 0x00007610ff357816 */ /* 0x000fe20000000035 */
[----:B0-----:R-:W-:Y:S02]  /*1a8f0*/  @P0 IMAD.MOV.U32 R9, RZ, RZ, R7 ;  /* 0x000000ffff090224 */ /* 0x001fe400078e0007 */
[----:B-1----:R-:W-:Y:S02]  /*1a900*/  @P0 IMAD.MOV.U32 R7, RZ, RZ, R6 ;  /* 0x000000ffff070224 */ /* 0x002fe400078e0006 */
[----:B------:R-:W-:Y:S01]  /*1a910*/  @P0 IMAD.MOV.U32 R8, RZ, RZ, R4 ;  /* 0x000000ffff080224 */ /* 0x000fe200078e0004 */
[----:B------:R-:W-:Y:S01]  /*1a920*/  LEA.HI.X.SX32 R4, R92, R93, 0x1, P5 ;  /* 0x0000005d5c047211 */ /* 0x000fe200028f0eff */
[----:B------:R-:W-:Y:S01]  /*1a930*/  @P0 IMAD.MOV.U32 R6, RZ, RZ, R5 ;  /* 0x000000ffff060224 */ /* 0x000fe200078e0005 */
[----:B------:R-:W-:Y:S04]  /*1a940*/  STL [R1+0x1ac8], R2 ;  /* 0x001ac80201007387 */ /* 0x000fe80000100800 */
[----:B------:R0:W4:Y:S01]  /*1a950*/  @P0 LDG.E.U16 R54, desc[UR6][R6.64] ;  /* 0x0000000606360981 */ /* 0x000122000c1e1500 */
[----:B------:R-:W-:-:S03]  /*1a960*/  PRMT R55, RZ, 0x7610, R55 ;  /* 0x00007610ff377816 */ /* 0x000fc60000000037 */
[----:B------:R-:W4:Y:S04]  /*1a970*/  LDL.LU R92, [R1+0x2398] ;  /* 0x00239800015c7983 */ /* 0x000f280000300800 */
[----:B------:R-:W4:Y:S01]  /*1a980*/  LDL.LU R20, [R1+0x152c] ;  /* 0x00152c0001147983 */ /* 0x000f220000300800 */
[----:B0-----:R-:W-:Y:S02]  /*1a990*/  @P0 IMAD.MOV.U32 R6, RZ, RZ, R2 ;  /* 0x000000ffff060224 */ /* 0x001fe400078e0002 */
[----:B------:R-:W-:Y:S01]  /*1a9a0*/  @P0 IMAD.MOV.U32 R7, RZ, RZ, R4 ;  /* 0x000000ffff070224 */ /* 0x000fe200078e0004 */
[----:B------:R3:W-:Y:S04]  /*1a9b0*/  STL [R1+0x1ac4], R4 ;  /* 0x001ac40401007387 */ /* 0x0007e80000100800 */
[----:B------:R0:W4:Y:S01]  /*1a9c0*/  @P0 LDG.E.U16 R53, desc[UR6][R6.64] ;  /* 0x0000000606350981 */ /* 0x000122000c1e1500 */
[----:B--2---:R-:W-:-:S03]  /*1a9d0*/  LEA R5, P5, R23, R43, 0x1 ;  /* 0x0000002b17057211 */ /* 0x004fc600078a08ff */
[----:B------:R1:W2:Y:S01]  /*1a9e0*/  @P0 LDG.E.U16 R55, desc[UR6][R8.64] ;  /* 0x0000000608370981 */ /* 0x0002a2000c1e1500 */
[----:B------:R-:W-:-:S03]  /*1a9f0*/  PRMT R50, RZ, 0x7610, R50 ;  /* 0x00007610ff327816 */ /* 0x000fc60000000032 */
[----:B------:R-:W-:Y:S01]  /*1aa00*/  STL [R1+0x1858], R5 ;  /* 0x0018580501007387 */ /* 0x000fe20000100800 */
[----:B0-----:R-:W-:-:S03]  /*1aa10*/  LEA.HI.X.SX32 R7, R23, R93, 0x1, P5 ;  /* 0x0000005d17077211 */ /* 0x001fc600028f0eff */
[----:B------:R-:W2:Y:S01]  /*1aa20*/  LDL.LU R23, [R1+0x1528] ;  /* 0x0015280001177983 */ /* 0x000ea20000300800 */
[----:B---3--:R-:W-:-:S03]  /*1aa30*/  LEA R4, P5, R27, R43, 0x1 ;  /* 0x0000002b1b047211 */ /* 0x008fc600078a08ff */
[----:B------:R0:W-:Y:S01]  /*1aa40*/  STL [R1+0x1854], R7 ;  /* 0x0018540701007387 */ /* 0x0001e20000100800 */
[----:B------:R-:W-:-:S03]  /*1aa50*/  LEA.HI.X.SX32 R6, R27, R93, 0x1, P5 ;  /* 0x0000005d1b067211 */ /* 0x000fc600028f0eff */
[----:B------:R-:W-:Y:S01]  /*1aa60*/  STL [R1+0x1888], R4 ;  /* 0x0018880401007387 */ /* 0x000fe20000100800 */
[----:B-1----:R-:W-:Y:S02]  /*1aa70*/  @P0 IMAD.MOV.U32 R9, RZ, RZ, R21 ;  /* 0x000000ffff090224 */ /* 0x002fe400078e0015 */
[----:B------:R-:W-:Y:S02]  /*1aa80*/  @P0 IMAD.MOV.U32 R8, RZ, RZ, R22 ;  /* 0x000000ffff080224 */ /* 0x000fe400078e0016 */
[----:B------:R-:W3:Y:S04]  /*1aa90*/  LDL.LU R22, [R1+0x1524] ;  /* 0x0015240001167983 */ /* 0x000ee80000300800 */
[----:B------:R1:W3:Y:S01]  /*1aaa0*/  @P0 LDG.E.U16 R50, desc[UR6][R8.64] ;  /* 0x0000000608320981 */ /* 0x0002e2000c1e1500 */
[----:B------:R-:W-:-:S03]  /*1aab0*/  PRMT R48, RZ, 0x7610, R48 ;  /* 0x00007610ff307816 */ /* 0x000fc60000000030 */
[----:B------:R0:W-:Y:S01]  /*1aac0*/  STL [R1+0x1884], R6 ;  /* 0x0018840601007387 */ /* 0x0001e20000100800 */
[----:B-1----:R-:W-:Y:S02]  /*1aad0*/  @P0 IMAD.MOV.U32 R9, RZ, RZ, R7 ;  /* 0x000000ffff090224 */ /* 0x002fe400078e0007 */
[----:B------:R-:W-:Y:S01]  /*1aae0*/  @P0 IMAD.MOV.U32 R8, RZ, RZ, R5 ;  /* 0x000000ffff080224 */ /* 0x000fe200078e0005 */
[----:B------:R-:W-:-:S04]  /*1aaf0*/  PRMT R47, RZ, 0x7610, R47 ;  /* 0x00007610ff2f7816 */ /* 0x000fc8000000002f */
[----:B------:R1:W3:Y:S02]  /*1ab00*/  @P0 LDG.E.U16 R48, desc[UR6][R8.64] ;  /* 0x0000000608300981 */ /* 0x0002e4000c1e1500 */
[----:B-1----:R-:W-:Y:S02]  /*1ab10*/  @P0 IMAD.MOV.U32 R9, RZ, RZ, R6 ;  /* 0x000000ffff090224 */ /* 0x002fe400078e0006 */
[----:B------:R-:W-:-:S05]  /*1ab20*/  @P0 IMAD.MOV.U32 R8, RZ, RZ, R4 ;  /* 0x000000ffff080224 */ /* 0x000fca00078e0004 */
[----:B------:R1:W3:Y:S01]  /*1ab30*/  @P0 LDG.E.U16 R47, desc[UR6][R8.64] ;  /* 0x00000006082f0981 */ /* 0x0002e2000c1e1500 */
[----:B----4-:R-:W-:-:S04]  /*1ab40*/  LEA R2, P5, R28, R43, 0x1 ;  /* 0x0000002b1c027211 */ /* 0x010fc800078a08ff */
[----:B0-----:R-:W-:Y:S01]  /*1ab50*/  LEA.HI.X.SX32 R7, R28, R93, 0x1, P5 ;  /* 0x0000005d1c077211 */ /* 0x001fe200028f0eff */
[----:B------:R-:W-:Y:S04]  /*1ab60*/  STL [R1+0x18b8], R2 ;  /* 0x0018b80201007387 */ /* 0x000fe80000100800 */
[----:B------:R-:W4:Y:S01]  /*1ab70*/  LDL.LU R27, [R1+0x1520] ;  /* 0x00152000011b7983 */ /* 0x000f220000300800 */
[----:B------:R-:W-:-:S03]  /*1ab80*/  LEA R5, P5, R33, R43, 0x1 ;  /* 0x0000002b21057211 */ /* 0x000fc600078a08ff */
[----:B------:R0:W-:Y:S04]  /*1ab90*/  STL [R1+0x18b4], R7 ;  /* 0x0018b40701007387 */ /* 0x0001e80000100800 */
[----:B------:R-:W4:Y:S01]  /*1aba0*/  LDL.LU R28, [R1+0x151c] ;  /* 0x00151c00011c7983 */ /* 0x000f220000300800 */
[----:B------:R-:W-:-:S03]  /*1abb0*/  LEA.HI.X.SX32 R6, R33, R93, 0x1, P5 ;  /* 0x0000005d21067211 */ /* 0x000fc600028f0eff */
[----:B------:R-:W-:Y:S01]  /*1abc0*/  STL [R1+0x18e8], R5 ;  /* 0x0018e80501007387 */ /* 0x000fe20000100800 */
[----:B------:R-:W-:-:S03]  /*1abd0*/  LEA R4, P5, R81, R43, 0x1 ;  /* 0x0000002b51047211 */ /* 0x000fc600078a08ff */
[----:B------:R-:W4:Y:S01]  /*1abe0*/  LDL.LU R33, [R1+0x1518] ;  /* 0x0015180001217983 */ /* 0x000f220000300800 */
[----:B-1----:R-:W-:Y:S01]  /*1abf0*/  @P0 IMAD.MOV.U32 R9, RZ, RZ, R7 ;  /* 0x000000ffff090224 */ /* 0x002fe200078e0007 */
[----:B0-----:R-:W-:Y:S02]  /*1ac00*/  LEA.HI.X.SX32 R7, R81, R93, 0x1, P5 ;  /* 0x0000005d51077211 */ /* 0x001fe400028f0eff */
[----:B------:R0:W-:Y:S04]  /*1ac10*/  STL [R1+0x18e4], R6 ;  /* 0x0018e40601007387 */ /* 0x0001e80000100800 */
[----:B------:R-:W-:Y:S04]  /*1ac20*/  STL [R1+0x1918], R4 ;  /* 0x0019180401007387 */ /* 0x000fe80000100800 */
[----:B------:R-:W4:Y:S01]  /*1ac30*/  LDL.LU R81, [R1+0x1514] ;  /* 0x0015140001517983 */ /* 0x000f220000300800 */
[----:B------:R-:W-:Y:S01]  /*1ac40*/  PRMT R46, RZ, 0x7610, R46 ;  /* 0x00007610ff2e7816 */ /* 0x000fe2000000002e */
[----:B------:R-:W-:Y:S01]  /*1ac50*/  @P0 IMAD.MOV.U32 R8, RZ, RZ, R2 ;  /* 0x000000ffff080224 */ /* 0x000fe200078e0002 */
[----:B------:R-:W-:-:S04]  /*1ac60*/  PRMT R45, RZ, 0x7610, R45 ;  /* 0x00007610ff2d7816 */ /* 0x000fc8000000002d */
[----:B------:R1:W4:Y:S01]  /*1ac70*/  @P0 LDG.E.U16 R46, desc[UR6][R8.64] ;  /* 0x00000006082e0981 */ /* 0x000322000c1e1500 */
[----:B------:R-:W-:Y:S01]  /*1ac80*/  PRMT R44, RZ, 0x7610, R44 ;  /* 0x00007610ff2c7816 */ /* 0x000fe2000000002c */
[----:B-1----:R-:W-:Y:S02]  /*1ac90*/  @P0 IMAD.MOV.U32 R8, RZ, RZ, R5 ;  /* 0x000000ffff080224 */ /* 0x002fe400078e0005 */
[----:B------:R-:W-:Y:S01]  /*1aca0*/  @P0 IMAD.MOV.U32 R9, RZ, RZ, R6 ;  /* 0x000000ffff090224 */ /* 0x000fe200078e0006 */
[----:B------:R-:W-:-:S04]  /*1acb0*/  LEA R2, P5, R20, R43, 0x1 ;  /* 0x0000002b14027211 */ /* 0x000fc800078a08ff */
[----:B------:R1:W4:Y:S01]  /*1acc0*/  @P0 LDG.E.U16 R45, desc[UR6][R8.64] ;  /* 0x00000006082d0981 */ /* 0x000322000c1e1500 */
[----:B0-----:R-:W-:-:S03]  /*1acd0*/  LEA.HI.X.SX32 R6, R20, R93, 0x1, P5 ;  /* 0x0000005d14067211 */ /* 0x001fc600028f0eff */
[----:B------:R0:W-:Y:S01]  /*1ace0*/  STL [R1+0x1914], R7 ;  /* 0x0019140701007387 */ /* 0x0001e20000100800 */
[----:B------:R-:W-:Y:S01]  /*1acf0*/  PRMT R42, RZ, 0x7610, R42 ;  /* 0x00007610ff2a7816 */ /* 0x000fe2000000002a */
[----:B-1----:R-:W-:Y:S02]  /*1ad00*/  @P0 IMAD.MOV.U32 R8, RZ, RZ, R4 ;  /* 0x000000ffff080224 */ /* 0x002fe400078e0004 */
[----:B------:R-:W-:Y:S01]  /*1ad10*/  @P0 IMAD.MOV.U32 R9, RZ, RZ, R7 ;  /* 0x000000ffff090224 */ /* 0x000fe200078e0007 */
[----:B--2---:R-:W-:-:S04]  /*1ad20*/  LEA R5, P5, R23, R43, 0x1 ;  /* 0x0000002b17057211 */ /* 0x004fc800078a08ff */
[----:B------:R1:W2:Y:S01]  /*1ad30*/  @P0 LDG.E.U16 R44, desc[UR6][R8.64] ;  /* 0x00000006082c0981 */ /* 0x0002a2000c1e1500 */
[----:B0-----:R-:W-:-:S03]  /*1ad40*/  LEA.HI.X.SX32 R7, R23, R93, 0x1, P5 ;  /* 0x0000005d17077211 */ /* 0x001fc600028f0eff */
[----:B------:R-:W-:Y:S01]  /*1ad50*/  STL [R1+0x1948], R2 ;  /* 0x0019480201007387 */ /* 0x000fe20000100800 */
[----:B------:R-:W-:-:S03]  /*1ad60*/  PRMT R41, RZ, 0x7610, R41 ;  /* 0x00007610ff297816 */ /* 0x000fc60000000029 */
[----:B------:R0:W-:Y:S01]  /*1ad70*/  STL [R1+0x1944], R6 ;  /* 0x0019440601007387 */ /* 0x0001e20000100800 */
[----:B-1----:R-:W-:Y:S02]  /*1ad80*/  @P0 IMAD.MOV.U32 R8, RZ, RZ, R2 ;  /* 0x000000ffff080224 */ /* 0x002fe400078e0002 */
[----:B------:R-:W-:Y:S01]  /*1ad90*/  @P0 IMAD.MOV.U32 R9, RZ, RZ, R6 ;  /* 0x000000ffff090224 */ /* 0x000fe200078e0006 */
[----:B---3--:R-:W-:-:S04]  /*1ada0*/  LEA R4, P5, R22, R43, 0x1 ;  /* 0x0000002b16047211 */ /* 0x008fc800078a08ff */
[----:B------:R1:W3:Y:S01]  /*1adb0*/  @P0 LDG.E.U16 R42, desc[UR6][R8.64] ;  /* 0x00000006082a0981 */ /* 0x0002e2000c1e1500 */
[----:B0-----:R-:W-:-:S03]  /*1adc0*/  LEA.HI.X.SX32 R6, R22, R93, 0x1, P5 ;  /* 0x0000005d16067211 */ /* 0x001fc600028f0eff */
[----:B------:R-:W-:Y:S04]  /*1add0*/  STL [R1+0x1978], R5 ;  /* 0x0019780501007387 */ /* 0x000fe80000100800 */
[----:B------:R0:W-:Y:S01]  /*1ade0*/  STL [R1+0x1974], R7 ;  /* 0x0019740701007387 */ /* 0x0001e20000100800 */
[----:B-1----:R-:W-:Y:S02]  /*1adf0*/  @P0 IMAD.MOV.U32 R8, RZ, RZ, R5 ;  /* 0x000000ffff080224 */ /* 0x002fe400078e0005 */
[----:B------:R-:W-:Y:S01]  /*1ae00*/  @P0 IMAD.MOV.U32 R9, RZ, RZ, R7 ;  /* 0x000000ffff090224 */ /* 0x000fe200078e0007 */
[----:B------:R-:W-:Y:S01]  /*1ae10*/  STL [R1+0x19a8], R4 ;  /* 0x0019a80401007387 */ /* 0x000fe20000100800 */
[----:B------:R-:W-:-:S03]  /*1ae20*/  PRMT R40, RZ, 0x7610, R40 ;  /* 0x00007610ff287816 */ /* 0x000fc60000000028 */
[----:B------:R1:W2:Y:S04]  /*1ae30*/  @P0 LDG.E.U16 R41, desc[UR6][R8.64] ;  /* 0x0000000608290981 */ /* 0x0002a8000c1e1500 */
[----:B------:R0:W-:Y:S01]  /*1ae40*/  STL [R1+0x19a4], R6 ;  /* 0x0019a40601007387 */ /* 0x0001e20000100800 */
[----:B-1----:R-:W-:Y:S02]  /*1ae50*/  @P0 IMAD.MOV.U32 R9, RZ, RZ, R6 ;  /* 0x000000ffff090224 */ /* 0x002fe400078e0006 */
[----:B------:R-:W-:Y:S01]  /*1ae60*/  @P0 IMAD.MOV.U32 R8, RZ, RZ, R4 ;  /* 0x000000ffff080224 */ /* 0x000fe200078e0004 */
[----:B------:R-:W-:-:S04]  /*1ae70*/  PRMT R39, RZ, 0x7610, R39 ;  /* 0x00007610ff277816 */ /* 0x000fc80000000027 */
[----:B------:R1:W2:Y:S01]  /*1ae80*/  @P0 LDG.E.U16 R40, desc[UR6][R8.64] ;  /* 0x0000000608280981 */ /* 0x0002a2000c1e1500 */
[----:B------:R-:W-:Y:S02]  /*1ae90*/  PRMT R38, RZ, 0x7610, R38 ;  /* 0x00007610ff267816 */ /* 0x000fe40000000026 */
[----:B----4-:R-:W-:-:S04]  /*1aea0*/  LEA R2, P5, R27, R43, 0x1 ;  /* 0x0000002b1b027211 */ /* 0x010fc800078a08ff */
[----:B0-----:R-:W-:Y:S02]  /*1aeb0*/  LEA.HI.X.SX32 R7, R27, R93, 0x1, P5 ;  /* 0x0000005d1b077211 */ /* 0x001fe400028f0eff */
[C---:B------:R-:W-:Y:S01]  /*1aec0*/  LEA R5, P5, R28.reuse, R43, 0x1 ;  /* 0x0000002b1c057211 */ /* 0x040fe200078a08ff */
[----:B------:R-:W-:Y:S03]  /*1aed0*/  STL [R1+0x19d8], R2 ;  /* 0x0019d80201007387 */ /* 0x000fe60000100800 */
[----:B------:R-:W-:Y:S01]  /*1aee0*/  LEA.HI.X.SX32 R6, R28, R93, 0x1, P5 ;  /* 0x0000005d1c067211 */ /* 0x000fe200028f0eff */
[----:B------:R0:W-:Y:S01]  /*1aef0*/  STL [R1+0x19d4], R7 ;  /* 0x0019d40701007387 */ /* 0x0001e20000100800 */
[----:B------:R-:W-:-:S03]  /*1af00*/  LEA R4, P5, R33, R43, 0x1 ;  /* 0x0000002b21047211 */ /* 0x000fc600078a08ff */
[----:B------:R-:W-:Y:S01]  /*1af10*/  STL [R1+0x1a08], R5 ;  /* 0x001a080501007387 */ /* 0x000fe20000100800 */
[----:B-1----:R-:W-:Y:S02]  /*1af20*/  @P0 IMAD.MOV.U32 R8, RZ, RZ, R2 ;  /* 0x000000ffff080224 */ /* 0x002fe400078e0002 */
[----:B------:R-:W-:Y:S01]  /*1af30*/  @P0 IMAD.MOV.U32 R9, RZ, RZ, R7 ;  /* 0x000000ffff090224 */ /* 0x000fe200078e0007 */
[----:B------:R1:W-:Y:S01]  /*1af40*/  STL [R1+0x1a04], R6 ;  /* 0x001a040601007387 */ /* 0x0003e20000100800 */
[----:B0-----:R-:W-:-:S03]  /*1af50*/  LEA.HI.X.SX32 R7, R33, R93, 0x1, P5 ;  /* 0x0000005d21077211 */ /* 0x001fc600028f0eff */
[----:B------:R-:W-:Y:S01]  /*1af60*/  STL [R1+0x1a30], R4 ;  /* 0x001a300401007387 */ /* 0x000fe20000100800 */
[----:B------:R-:W-:-:S03]  /*1af70*/  LEA R2, P5, R81, R43, 0x1 ;  /* 0x0000002b51027211 */ /* 0x000fc600078a08ff */
[----:B------:R-:W4:Y:S04]  /*1af80*/  LDL.LU R27, [R1+0x1560] ;  /* 0x00156000011b7983 */ /* 0x000f280000300800 */
[----:B------:R0:W2:Y:S04]  /*1af90*/  @P0 LDG.E.U16 R39, desc[UR6][R8.64] ;  /* 0x0000000608270981 */ /* 0x0000a8000c1e1500 */
[----:B------:R1:W-:Y:S04]  /*1afa0*/  STL [R1+0x1a2c], R7 ;  /* 0x001a2c0701007387 */ /* 0x0003e80000100800 */
[----:B------:R-:W-:Y:S01]  /*1afb0*/  STL [R1+0x1a58], R2 ;  /* 0x001a580201007387 */ /* 0x000fe20000100800 */
[----:B0-----:R-:W-:Y:S01]  /*1afc0*/  @P0 IMAD.MOV.U32 R9, RZ, RZ, R6 ;  /* 0x000000ffff090224 */ /* 0x001fe200078e0006 */
[----:B-1----:R-:W-:Y:S01]  /*1afd0*/  LEA.HI.X.SX32 R6, R81, R93, 0x1, P5 ;  /* 0x0000005d51067211 */ /* 0x002fe200028f0eff */
[----:B------:R-:W-:Y:S01]  /*1afe0*/  @P0 IMAD.MOV.U32 R8, RZ, RZ, R5 ;  /* 0x000000ffff080224 */ /* 0x000fe200078e0005 */
[----:B------:R-:W2:Y:S01]  /*1aff0*/  LDL R81, [R1+0x1830] ;  /* 0x0018300001517983 */ /* 0x000ea20000100800 */
[----:B------:R-:W-:-:S03]  /*1b000*/  LEA R5, P5, R92, R43, 0x1 ;  /* 0x0000002b5c057211 */ /* 0x000fc600078a08ff */
[----:B------:R0:W3:Y:S04]  /*1b010*/  @P0 LDG.E.U16 R38, desc[UR6][R8.64] ;  /* 0x0000000608260981 */ /* 0x0000e8000c1e1500 */
[----:B------:R-:W3:Y:S04]  /*1b020*/  LDL R28, [R1+0x182c] ;  /* 0x00182c00011c7983 */ /* 0x000ee80000100800 */
[----:B------:R1:W-:Y:S01]  /*1b030*/  STL [R1+0x1a54], R6 ;  /* 0x001a540601007387 */ /* 0x0003e20000100800 */
[----:B0-----:R-:W-:Y:S01]  /*1b040*/  @P0 IMAD.MOV.U32 R9, RZ, RZ, R7 ;  /* 0x000000ffff090224 */ /* 0x001fe200078e0007 */
[----:B------:R-:W-:-:S02]  /*1b050*/  LEA.HI.X.SX32 R7, R92, R93, 0x1, P5 ;  /* 0x0000005d5c077211 */ /* 0x000fc400028f0eff */
[----:B------:R-:W-:Y:S04]  /*1b060*/  STL [R1+0x1a80], R5 ;  /* 0x001a800501007387 */ /* 0x000fe80000100800 */
[----:B------:R-:W3:Y:S01]  /*1b070*/  LDL.LU R92, [R1+0x2394] ;  /* 0x00239400015c7983 */ /* 0x000ee20000300800 */
[----:B------:R-:W-:Y:S01]  /*1b080*/  PRMT R37, RZ, 0x7610, R37 ;  /* 0x00007610ff257816 */ /* 0x000fe20000000025 */
[----:B------:R-:W-:Y:S01]  /*1b090*/  @P0 IMAD.MOV.U32 R8, RZ, RZ, R4 ;  /* 0x000000ffff080224 */ /* 0x000fe200078e0004 */
[----:B------:R-:W-:Y:S02]  /*1b0a0*/  LEA R4, P5, R80, R43, 0x1 ;  /* 0x0000002b50047211 */ /* 0x000fe400078a08ff */
[----:B------:R-:W-:Y:S02]  /*1b0b0*/  PRMT R35, RZ, 0x7610, R35 ;  /* 0x00007610ff237816 */ /* 0x000fe40000000023 */
[----:B------:R0:W3:Y:S04]  /*1b0c0*/  @P0 LDG.E.U16 R37, desc[UR6][R8.64] ;  /* 0x0000000608250981 */ /* 0x0000e8000c1e1500 */
[----:B------:R1:W-:Y:S01]  /*1b0d0*/  STL [R1+0x1a7c], R7 ;  /* 0x001a7c0701007387 */ /* 0x0003e20000100800 */
[----:B0-----:R-:W-:-:S02]  /*1b0e0*/  @P0 IMAD.MOV.U32 R8, RZ, RZ, R2 ;  /* 0x000000ffff080224 */ /* 0x001fc400078e0002 */
[----:B------:R-:W-:Y:S01]  /*1b0f0*/  @P0 IMAD.MOV.U32 R9, RZ, RZ, R6 ;  /* 0x000000ffff090224 */ /* 0x000fe200078e0006 */
[----:B-1----:R-:W-:Y:S01]  /*1b100*/  LEA.HI.X.SX32 R6, R80, R93, 0x1, P5 ;  /* 0x0000005d50067211 */ /* 0x002fe200028f0eff */
[----:B------:R-:W-:Y:S01]  /*1b110*/  STL [R1+0x1aa8], R4 ;  /* 0x001aa80401007387 */ /* 0x000fe20000100800 */
[----:B------:R-:W-:-:S03]  /*1b120*/  LEA R2, P5, R36, R43, 0x1 ;  /* 0x0000002b24027211 */ /* 0x000fc600078a08ff */
[----:B------:R0:W3:Y:S01]  /*1b130*/  @P0 LDG.E.U16 R35, desc[UR6][R8.64] ;  /* 0x0000000608230981 */ /* 0x0000e2000c1e1500 */
[----:B------:R-:W-:-:S03]  /*1b140*/  PRMT R32, RZ, 0x7610, R32 ;  /* 0x00007610ff207816 */ /* 0x000fc60000000020 */
[----:B------:R-:W3:Y:S04]  /*1b150*/  LDL.LU R33, [R1+0x1558] ;  /* 0x0015580001217983 */ /* 0x000ee80000300800 */
[----:B------:R-:W3:Y:S01]  /*1b160*/  LDL.LU R80, [R1+0x1554] ;  /* 0x0015540001507983 */ /* 0x000ee20000300800 */
[----:B0-----:R-:W-:-:S03]  /*1b170*/  @P0 IMAD.MOV.U32 R9, RZ, RZ, R7 ;  /* 0x000000ffff090224 */ /* 0x001fc600078e0007 */
[----:B------:R0:W-:Y:S01]  /*1b180*/  STL [R1+0x1aa4], R6 ;  /* 0x001aa40601007387 */ /* 0x0001e20000100800 */
[----:B------:R-:W-:Y:S02]  /*1b190*/  @P0 IMAD.MOV.U32 R7, RZ, RZ, R6 ;  /* 0x000000ffff070224 */ /* 0x000fe400078e0006 */
[----:B------:R-:W-:Y:S01]  /*1b1a0*/  @P0 IMAD.MOV.U32 R8, RZ, RZ, R5 ;  /* 0x000000ffff080224 */ /* 0x000fe200078e0005 */
[----:B------:R-:W-:Y:S01]  /*1b1b0*/  LEA.HI.X.SX32 R5, R36, R93, 0x1, P5 ;  /* 0x0000005d24057211 */ /* 0x000fe200028f0eff */
[----:B------:R-:W3:Y:S01]  /*1b1c0*/  LDL.LU R21, [R1+0xec8] ;  /* 0x000ec80001157983 */ /* 0x000ee20000300800 */
[----:B0-----:R-:W-:-:S03]  /*1b1d0*/  @P0 IMAD.MOV.U32 R6, RZ, RZ, R4 ;  /* 0x000000ffff060224 */ /* 0x001fc600078e0004 */
[----:B------:R-:W-:Y:S01]  /*1b1e0*/  STL [R1+0x1ad0], R2 ;  /* 0x001ad00201007387 */ /* 0x000fe20000100800 */
[----:B------:R-:W-:-:S03]  /*1b1f0*/  PRMT R30, RZ, 0x7610, R30 ;  /* 0x00007610ff1e7816 */ /* 0x000fc6000000001e */
[----:B------:R0:W3:Y:S04]  /*1b200*/  @P0 LDG.E.U16 R32, desc[UR6][R6.64] ;  /* 0x0000000606200981 */ /* 0x0000e8000c1e1500 */
[----:B------:R-:W3:Y:S04]  /*1b210*/  LDL.LU R23, [R1+0x1550] ;  /* 0x0015500001177983 */ /* 0x000ee80000300800 */
[----:B------:R-:W3:Y:S01]  /*1b220*/  LDL.LU R36, [R1+0xecc] ;  /* 0x000ecc0001247983 */ /* 0x000ee20000300800 */
[----:B0-----:R-:W-:Y:S02]  /*1b230*/  @P0 IMAD.MOV.U32 R6, RZ, RZ, R2 ;  /* 0x000000ffff060224 */ /* 0x001fe400078e0002 */
[----:B------:R-:W-:Y:S01]  /*1b240*/  @P0 IMAD.MOV.U32 R7, RZ, RZ, R5 ;  /* 0x000000ffff070224 */ /* 0x000fe200078e0005 */
[----:B------:R0:W-:Y:S04]  /*1b250*/  STL [R1+0x1acc], R5 ;  /* 0x001acc0501007387 */ /* 0x0001e80000100800 */
[----:B------:R2:W3:Y:S01]  /*1b260*/  @P0 LDG.E.U16 R30, desc[UR6][R6.64] ;  /* 0x00000006061e0981 */ /* 0x0004e2000c1e1500 */
[----:B------:R-:W-:-:S02]  /*1b270*/  PRMT R26, RZ, 0x7610, R26 ;  /* 0x00007610ff1a7816 */ /* 0x000fc4000000001a */
[----:B----4-:R-:W-:-:S04]  /*1b280*/  LEA R4, P5, R27, R43, 0x1 ;  /* 0x0000002b1b047211 */ /* 0x010fc800078a08ff */
[----:B0-----:R-:W-:Y:S01]  /*1b290*/  LEA.HI.X.SX32 R5, R27, R93, 0x1, P5 ;  /* 0x0000005d1b057211 */ /* 0x001fe200028f0eff */
[----:B------:R0:W-:Y:S04]  /*1b2a0*/  STL [R1+0x1860], R4 ;  /* 0x0018600401007387 */ /* 0x0001e80000100800 */
[----:B------:R0:W4:Y:S01]  /*1b2b0*/  @P0 LDG.E.U16 R26, desc[UR6][R4.64] ;  /* 0x00000006041a0981 */ /* 0x000122000c1e1500 */
[----:B--2---:R-:W-:-:S03]  /*1b2c0*/  @P0 IMAD.MOV.U32 R6, RZ, RZ, R81 ;  /* 0x000000ffff060224 */ /* 0x004fc600078e0051 */
[----:B------:R-:W2:Y:S04]  /*1b2d0*/  LDL R81, [R1+0x568] ;  /* 0x0005680001517983 */ /* 0x000ea80000100800 */
[----:B------:R1:W-:Y:S04]  /*1b2e0*/  STL [R1+0x185c], R5 ;  /* 0x00185c0501007387 */ /* 0x0003e80000100800 */
[----:B------:R-:W2:Y:S01]  /*1b2f0*/  LDL.LU R20, [R1+0xec0] ;  /* 0x000ec00001147983 */ /* 0x000ea20000300800 */
[----:B---3--:R-:W-:-:S04]  /*1b300*/  LEA R2, P5, R92, R43, 0x1 ;  /* 0x0000002b5c027211 */ /* 0x008fc800078a08ff */
[----:B0-----:R-:W-:Y:S01]  /*1b310*/  LEA.HI.X.SX32 R4, R92, R93, 0x1, P5 ;  /* 0x0000005d5c047211 */ /* 0x001fe200028f0eff */
[----:B------:R0:W-:Y:S04]  /*1b320*/  STL [R1+0x1890], R2 ;  /* 0x0018900201007387 */ /* 0x0001e80000100800 */
[----:B------:R-:W3:Y:S04]  /*1b330*/  LDL.LU R22, [R1+0x154c] ;  /* 0x00154c0001167983 */ /* 0x000ee80000300800 */
[----:B------:R-:W3:Y:S04]  /*1b340*/  LDL.LU R92, [R1+0x2390] ;  /* 0x00239000015c7983 */ /* 0x000ee80000300800 */
[----:B------:R-:W3:Y:S01]  /*1b350*/  LDL.LU R27, [R1+0x1548] ;  /* 0x00154800011b7983 */ /* 0x000ee20000300800 */
[----:B------:R-:W-:Y:S01]  /*1b360*/  PRMT R34, RZ, 0x7610, R34 ;  /* 0x00007610ff227816 */ /* 0x000fe20000000022 */
[----:B------:R-:W-:Y:S01]  /*1b370*/  @P0 IMAD.MOV.U32 R7, RZ, RZ, R28 ;  /* 0x000000ffff070224 */ /* 0x000fe200078e001c */
[----:B------:R-:W-:Y:S01]  /*1b380*/  PRMT R29, RZ, 0x7610, R29 ;  /* 0x00007610ff1d7816 */ /* 0x000fe2000000001d */
[----:B------:R-:W4:Y:S01]  /*1b390*/  LDL.LU R28, [R1+0xeac] ;  /* 0x000eac00011c7983 */ /* 0x000f220000300800 */
[----:B------:R-:W-:-:S03]  /*1b3a0*/  PRMT R12, RZ, 0x7610, R12 ;  /* 0x00007610ff0c7816 */ /* 0x000fc6000000000c */
[----:B------:R0:W4:Y:S04]  /*1b3b0*/  @P0 LDG.E.U16 R34, desc[UR6][R8.64] ;  /* 0x0000000608220981 */ /* 0x000128000c1e1500 */
[----:B------:R0:W4:Y:S01]  /*1b3c0*/  @P0 LDG.E.U16 R29, desc[UR6][R6.64] ;  /* 0x00000006061d0981 */ /* 0x000122000c1e1500 */
[C---:B-1----:R-:W-:Y:S01]  /*1b3d0*/  LEA R5, P5, R80.reuse, R43, 0x1 ;  /* 0x0000002b50057211 */ /* 0x042fe200078a08ff */
[----:B0-----:R-:W-:Y:S02]  /*1b3e0*/  @P0 IMAD.MOV.U32 R8, RZ, RZ, R2 ;  /* 0x000000ffff080224 */ /* 0x001fe400078e0002 */
[----:B------:R-:W-:Y:S01]  /*1b3f0*/  @P0 IMAD.MOV.U32 R9, RZ, RZ, R4 ;  /* 0x000000ffff090224 */ /* 0x000fe200078e0004 */
[----:B------:R0:W-:Y:S04]  /*1b400*/  STL [R1+0x188c], R4 ;  /* 0x00188c0401007387 */ /* 0x0001e80000100800 */
[----:B------:R1:W4:Y:S01]  /*1b410*/  @P0 LDG.E.U16 R12, desc[UR6][R8.64] ;  /* 0x00000006080c0981 */ /* 0x000322000c1e1500 */
[----:B------:R-:W-:-:S02]  /*1b420*/  LEA.HI.X.SX32 R6, R80, R93, 0x1, P5 ;  /* 0x0000005d50067211 */ /* 0x000fc400028f0eff */
[----:B------:R-:W-:Y:S02]  /*1b430*/  PRMT R13, RZ, 0x7610, R13 ;  /* 0x00007610ff0d7816 */ /* 0x000fe4000000000d */
[----:B------:R-:W-:Y:S01]  /*1b440*/  PRMT R24, RZ, 0x7610, R24 ;  /* 0x00007610ff187816 */ /* 0x000fe20000000018 */
[----:B--2---:R-:W-:Y:S01]  /*1b450*/  @!P4 IMAD.MOV R20, RZ, RZ, -R20 ;  /* 0x000000ffff14c224 */ /* 0x004fe200078e0a14 */
[----:B------:R-:W-:-:S04]  /*1b460*/  LEA R7, P4, R33, R43, 0x1 ;  /* 0x0000002b21077211 */ /* 0x000fc800078808ff */
[----:B-1----:R-:W-:Y:S01]  /*1b470*/  LEA.HI.X.SX32 R8, R33, R93, 0x1, P4 ;  /* 0x0000005d21087211 */ /* 0x002fe200020f0eff */
[----:B------:R-:W-:Y:S01]  /*1b480*/  STL [R1+0x18c0], R7 ;  /* 0x0018c00701007387 */ /* 0x000fe20000100800 */
[----:B------:R-:W-:-:S03]  /*1b490*/  LEA R2, P4, R23, R43, 0x1 ;  /* 0x0000002b17027211 */ /* 0x000fc600078808ff */
[----:B------:R-:W-:Y:S04]  /*1b4a0*/  STL [R1+0x18f0], R5 ;  /* 0x0018f00501007387 */ /* 0x000fe80000100800 */
[----:B------:R-:W2:Y:S01]  /*1b4b0*/  LDL.LU R18, [R1+0x1544] ;  /* 0x0015440001127983 */ /* 0x000ea20000300800 */
[----:B0-----:R-:W-:-:S03]  /*1b4c0*/  LEA.HI.X.SX32 R4, R23, R93, 0x1, P4 ;  /* 0x0000005d17047211 */ /* 0x001fc600020f0eff */
[----:B------:R0:W-:Y:S04]  /*1b4d0*/  STL [R1+0x18bc], R8 ;  /* 0x0018bc0801007387 */ /* 0x0001e80000100800 */
[----:B------:R-:W2:Y:S04]  /*1b4e0*/  LDL.LU R33, [R1+0xec4] ;  /* 0x000ec40001217983 */ /* 0x000ea80000300800 */
[----:B------:R-:W2:Y:S01]  /*1b4f0*/  LDL.LU R80, [R1+0xea8] ;  /* 0x000ea80001507983 */ /* 0x000ea20000300800 */
[----:B---3--:R-:W-:-:S03]  /*1b500*/  ISETP.GT.U32.AND P5, PT, R92, R21, PT ;  /* 0x000000155c00720c */ /* 0x008fc60003fa4070 */
[----:B------:R-:W-:Y:S04]  /*1b510*/  STL [R1+0x1920], R2 ;  /* 0x0019200201007387 */ /* 0x000fe80000100800 */
[----:B------:R1:W-:Y:S01]  /*1b520*/  STL [R1+0x18ec], R6 ;  /* 0x0018ec0601007387 */ /* 0x0003e20000100800 */
[----:B------:R-:W-:-:S03]  /*1b530*/  ISETP.GT.U32.AND P4, PT, R92, R36, PT ;  /* 0x000000245c00720c */ /* 0x000fc60003f84070 */
[----:B------:R3:W-:Y:S01]  /*1b540*/  STL [R1+0x191c], R4 ;  /* 0x00191c0401007387 */ /* 0x0007e20000100800 */
[----:B------:R-:W-:-:S03]  /*1b550*/  @P0 IMAD.MOV.U32 R9, RZ, RZ, R8 ;  /* 0x000000ffff090224 */ /* 0x000fc600078e0008 */
[----:B------:R-:W2:Y:S01]  /*1b560*/  LDL.LU R23, [R1+0x141c] ;  /* 0x00141c0001177983 */ /* 0x000ea20000300800 */
[----:B0-----:R-:W-:Y:S02]  /*1b570*/  @P0 IMAD.MOV.U32 R8, RZ, RZ, R7 ;  /* 0x000000ffff080224 */ /* 0x001fe400078e0007 */
[----:B------:R-:W-:Y:S02]  /*1b580*/  @P0 IMAD.MOV.U32 R7, RZ, RZ, R6 ;  /* 0x000000ffff070224 */ /* 0x000fe400078e0006 */
[----:B-1----:R-:W-:Y:S02]  /*1b590*/  @P0 IMAD.MOV.U32 R6, RZ, RZ, R5 ;  /* 0x000000ffff060224 */ /* 0x002fe400078e0005 */
[----:B------:R-:W-:Y:S02]  /*1b5a0*/  @P0 IMAD.MOV.U32 R5, RZ, RZ, R4 ;  /* 0x000000ffff050224 */ /* 0x000fe400078e0004 */
[----:B---3--:R-:W-:Y:S01]  /*1b5b0*/  @P0 IMAD.MOV.U32 R4, RZ, RZ, R2 ;  /* 0x000000ffff040224 */ /* 0x008fe200078e0002 */
[----:B------:R-:W3:Y:S01]  /*1b5c0*/  @P0 LDG.E.U16 R24, desc[UR6][R6.64] ;  /* 0x0000000606180981 */ /* 0x000ee2000c1e1500 */
[----:B------:R-:W-:-:S03]  /*1b5d0*/  @!P5 IMAD.IADD R21, R21, 0x1, -R92 ;  /* 0x000000011515d824 */ /* 0x000fc600078e0a5c */
[----:B------:R0:W3:Y:S01]  /*1b5e0*/  @P0 LDG.E.U16 R13, desc[UR6][R4.64] ;  /* 0x00000006040d0981 */ /* 0x0000e2000c1e1500 */
[----:B------:R-:W-:Y:S01]  /*1b5f0*/  @!P4 IMAD.IADD R36, R36, 0x1, -R92 ;  /* 0x000000012424c824 */ /* 0x000fe200078e0a5c */
[CC--:B------:R-:W-:Y:S02]  /*1b600*/  LEA R2, P4, R27.reuse, R43.reuse, 0x1 ;  /* 0x0000002b1b027211 */ /* 0x0c0fe400078808ff */
[C---:B0-----:R-:W-:Y:S02]  /*1b610*/  LEA R5, P5, R22.reuse, R43, 0x1 ;  /* 0x0000002b16057211 */ /* 0x041fe400078a08ff */
[-C--:B------:R-:W-:Y:S02]  /*1b620*/  LEA.HI.X.SX32 R6, R27, R93.reuse, 0x1, P4 ;  /* 0x0000005d1b067211 */ /* 0x080fe400020f0eff */
[----:B------:R-:W-:Y:S01]  /*1b630*/  LEA.HI.X.SX32 R7, R22, R93, 0x1, P5 ;  /* 0x0000005d16077211 */ /* 0x000fe200028f0eff */
[----:B------:R-:W-:Y:S04]  /*1b640*/  STL [R1+0x1950], R5 ;  /* 0x0019500501007387 */ /* 0x000fe80000100800 */
[----:B------:R-:W-:Y:S04]  /*1b650*/  STL [R1+0x1980], R2 ;  /* 0x0019800201007387 */ /* 0x000fe80000100800 */
[----:B------:R0:W-:Y:S04]  /*1b660*/  STL [R1+0x194c], R7 ;  /* 0x00194c0701007387 */ /* 0x0001e80000100800 */
[----:B------:R-:W3:Y:S04]  /*1b670*/  LDL R22, [R1+0x13d4] ;  /* 0x0013d40001167983 */ /* 0x000ee80000100800 */
[----:B------:R1:W-:Y:S04]  /*1b680*/  STL [R1+0x197c], R6 ;  /* 0x00197c0601007387 */ /* 0x0003e80000100800 */
[----:B------:R-:W3:Y:S01]  /*1b690*/  LDL.LU R27, [R1+0x1410] ;  /* 0x00141000011b7983 */ /* 0x000ee20000300800 */
[----:B------:R-:W-:Y:S01]  /*1b6a0*/  PRMT R25, RZ, 0x7610, R25 ;  /* 0x00007610ff197816 */ /* 0x000fe20000000019 */
[----:B------:R-:W-:Y:S01]  /*1b6b0*/  @P0 IMAD.MOV.U32 R11, RZ, RZ, R7 ;  /* 0x000000ffff0b0224 */ /* 0x000fe200078e0007 */
[----:B------:R-:W-:Y:S01]  /*1b6c0*/  PRMT R15, RZ, 0x7610, R15 ;  /* 0x00007610ff0f7816 */ /* 0x000fe2000000000f */
[----:B0-----:R-:W-:Y:S01]  /*1b6d0*/  @P0 IMAD.MOV.U32 R7, RZ, RZ, R6 ;  /* 0x000000ffff070224 */ /* 0x001fe200078e0006 */
[----:B----4-:R-:W-:Y:S01]  /*1b6e0*/  ISETP.GT.U32.AND P5, PT, R92, R28, PT ;  /* 0x0000001c5c00720c */ /* 0x010fe20003fa4070 */
[----:B-1----:R-:W-:Y:S01]  /*1b6f0*/  @P0 IMAD.MOV.U32 R6, RZ, RZ, R2 ;  /* 0x000000ffff060224 */ /* 0x002fe200078e0002 */
[----:B------:R0:W4:Y:S01]  /*1b700*/  @P0 LDG.E.U16 R25, desc[UR6][R8.64] ;  /* 0x0000000608190981 */ /* 0x000122000c1e1500 */
[----:B------:R-:W-:-:S03]  /*1b710*/  @P0 IMAD.MOV.U32 R10, RZ, RZ, R5 ;  /* 0x000000ffff0a0224 */ /* 0x000fc600078e0005 */
[----:B------:R1:W4:Y:S01]  /*1b720*/  @P0 LDG.E.U16 R15, desc[UR6][R6.64] ;  /* 0x00000006060f0981 */ /* 0x000322000c1e1500 */
[----:B0-----:R-:W-:-:S06]  /*1b730*/  VIADD R9, R81, 0x5f ;  /* 0x0000005f51097836 */ /* 0x001fcc0000000000 */
[----:B------:R-:W-:Y:S01]  /*1b740*/  @!P5 IMAD.IADD R28, R28, 0x1, -R92 ;  /* 0x000000011c1cd824 */ /* 0x000fe200078e0a5c */
[----:B------:R-:W-:Y:S02]  /*1b750*/  IABS R4, R9 ;  /* 0x0000000900047213 */ /* 0x000fe40000000000 */
[----:B------:R-:W-:Y:S01]  /*1b760*/  PRMT R14, RZ, 0x7610, R14 ;  /* 0x00007610ff0e7816 */ /* 0x000fe2000000000e */
[----:B------:R-:W-:Y:S01]  /*1b770*/  @!P3 IMAD.MOV R21, RZ, RZ, -R21 ;  /* 0x000000ffff15b224 */ /* 0x000fe200078e0a15 */
[----:B------:R-:W-:Y:S01]  /*1b780*/  ISETP.GT.U32.AND P3, PT, R92, R28, PT ;  /* 0x0000001c5c00720c */ /* 0x000fe20003f64070 */
[----:B------:R-:W-:Y:S01]  /*1b790*/  VIADD R60, R81, 0x67 ;  /* 0x00000067513c7836 */ /* 0x000fe20000000000 */
[----:B------:R-:W-:-:S06]  /*1b7a0*/  PRMT R19, RZ, 0x7610, R19 ;  /* 0x00007610ff137816 */ /* 0x000fcc0000000013 */
[----:B------:R-:W4:Y:S05]  /*1b7b0*/  @P0 LDG.E.U16 R19, desc[UR6][R10.64] ;  /* 0x000000060a130981 */ /* 0x000f2a000c1e1500 */
[----:B------:R-:W-:Y:S01]  /*1b7c0*/  @!P3 IMAD.IADD R28, R28, 0x1, -R92 ;  /* 0x000000011c1cb824 */ /* 0x000fe200078e0a5c */
[----:B--2---:R-:W-:-:S04]  /*1b7d0*/  LEA R5, P4, R18, R43, 0x1 ;  /* 0x0000002b12057211 */ /* 0x004fc800078808ff */
[----:B-1----:R-:W-:Y:S02]  /*1b7e0*/  LEA.HI.X.SX32 R6, R18, R93, 0x1, P4 ;  /* 0x0000005d12067211 */ /* 0x002fe400020f0eff */
[----:B------:R-:W-:Y:S01]  /*1b7f0*/  ISETP.GT.U32.AND P4, PT, R92, R33, PT ;  /* 0x000000215c00720c */ /* 0x000fe20003f84070 */
[----:B------:R-:W-:Y:S02]  /*1b800*/  STL [R1+0x19b0], R5 ;  /* 0x0019b00501007387 */ /* 0x000fe40000100800 */
[----:B------:R-:W-:Y:S02]  /*1b810*/  @P0 IMAD.MOV.U32 R7, RZ, RZ, R6 ;  /* 0x000000ffff070224 */ /* 0x000fe400078e0006 */
[----:B------:R-:W-:Y:S01]  /*1b820*/  IMAD.HI.U32 R2, R80, R4, RZ ;  /* 0x0000000450027227 */ /* 0x000fe200078e00ff */
[----:B------:R0:W-:Y:S03]  /*1b830*/  STL [R1+0x19ac], R6 ;  /* 0x0019ac0601007387 */ /* 0x0001e60000100800 */
[----:B------:R-:W-:Y:S01]  /*1b840*/  IMAD.MOV R2, RZ, RZ, -R2 ;  /* 0x000000ffff027224 */ /* 0x000fe200078e0a02 */
[----:B------:R-:W2:Y:S03]  /*1b850*/  LDL.LU R17, [R1+0x11f0] ;  /* 0x0011f00001117983 */ /* 0x000ea60000300800 */
[----:B------:R-:W-:Y:S01]  /*1b860*/  @!P4 IMAD.IADD R33, R33, 0x1, -R92 ;  /* 0x000000012121c824 */ /* 0x000fe200078e0a5c */
[----:B------:R-:W2:Y:S01]  /*1b870*/  LDL.LU R49, [R1+0x13b0] ;  /* 0x0013b00001317983 */ /* 0x000ea20000300800 */
[----:B0-----:R-:W-:Y:S01]  /*1b880*/  @P0 IMAD.MOV.U32 R6, RZ, RZ, R5 ;  /* 0x000000ffff060224 */ /* 0x001fe200078e0005 */
[----:B------:R-:W-:-:S04]  /*1b890*/  ISETP.GE.AND P5, PT, R23, RZ, PT ;  /* 0x000000ff1700720c */ /* 0x000fc80003fa6270 */
[----:B------:R0:W4:Y:S01]  /*1b8a0*/  @P0 LDG.E.U16 R14, desc[UR6][R6.64] ;  /* 0x00000006060e0981 */ /* 0x000122000c1e1500 */
[----:B------:R-:W-:-:S03]  /*1b8b0*/  ISETP.GT.U32.AND P4, PT, R92, R33, PT ;  /* 0x000000215c00720c */ /* 0x000fc60003f84070 */
[----:B------:R-:W4:Y:S01]  /*1b8c0*/  LDL.LU R10, [R1+0x13ac] ;  /* 0x0013ac00010a7983 */ /* 0x000f220000300800 */
[----:B0-----:R-:W-:-:S04]  /*1b8d0*/  IMAD R6, R92, R2, R4 ;  /* 0x000000025c067224 */ /* 0x001fc800078e0204 */
[----:B------:R-:W-:Y:S01]  /*1b8e0*/  @!P5 IMAD.MOV R36, RZ, RZ, -R36 ;  /* 0x000000ffff24d224 */ /* 0x000fe200078e0a24 */
[----:B------:R-:W-:Y:S01]  /*1b8f0*/  ISETP.GT.U32.AND P5, PT, R92, R6, PT ;  /* 0x000000065c00720c */ /* 0x000fe20003fa4070 */
[----:B------:R-:W-:-:S03]  /*1b900*/  VIADD R5, R81, 0x65 ;  /* 0x0000006551057836 */ /* 0x000fc60000000000 */
[----:B------:R-:W-:Y:S02]  /*1b910*/  @!P4 IMAD.IADD R33, R33, 0x1, -R92 ;  /* 0x000000012121c824 */ /* 0x000fe400078e0a5c */
[----:B------:R-:W-:-:S07]  /*1b920*/  IABS R2, R5 ;  /* 0x0000000500027213 */ /* 0x000fce0000000000 */
[----:B------:R-:W-:Y:S02]  /*1b930*/  @!P5 IMAD.IADD R6, R6, 0x1, -R92 ;  /* 0x000000010606d824 */ /* 0x000fe400078e0a5c */
[----:B------:R-:W-:-:S03]  /*1b940*/  IMAD.MOV.U32 R7, RZ, RZ, R2 ;  /* 0x000000ffff077224 */ /* 0x000fc600078e0002 */
[----:B------:R-:W-:Y:S01]  /*1b950*/  ISETP.GT.U32.AND P5, PT, R92, R6, PT ;  /* 0x000000065c00720c */ /* 0x000fe20003fa4070 */
[----:B------:R-:W-:Y:S01]  /*1b960*/  VIADD R4, R81, 0x66 ;  /* 0x0000006651047836 */ /* 0x000fe20000000000 */
[----:B---3--:R-:W-:Y:S01]  /*1b970*/  ISETP.GE.AND P4, PT, R27, RZ, PT ;  /* 0x000000ff1b00720c */ /* 0x008fe20003f86270 */
[----:B------:R-:W-:Y:S02]  /*1b980*/  IMAD.MOV.U32 R27, RZ, RZ, R33 ;  /* 0x000000ffff1b7224 */ /* 0x000fe400078e0021 */
[----:B------:R-:W-:Y:S01]  /*1b990*/  IMAD.HI.U32 R2, R80, R7, RZ ;  /* 0x0000000750027227 */ /* 0x000fe200078e00ff */
[----:B------:R-:W-:-:S03]  /*1b9a0*/  IABS R8, R4 ;  /* 0x0000000400087213 */ /* 0x000fc60000000000 */
[----:B------:R-:W-:-:S06]  /*1b9b0*/  IMAD.MOV R2, RZ, RZ, -R2 ;  /* 0x000000ffff027224 */ /* 0x000fcc00078e0a02 */
[----:B------:R-:W-:Y:S01]  /*1b9c0*/  @!P4 IMAD.MOV R27, RZ, RZ, -R27 ;  /* 0x000000ffff1bc224 */ /* 0x000fe200078e0a1b */
[----:B------:R-:W-:Y:S01]  /*1b9d0*/  ISETP.GE.AND P4, PT, R9, RZ, PT ;  /* 0x000000ff0900720c */ /* 0x000fe20003f86270 */
[----:B------:R-:W-:Y:S02]  /*1b9e0*/  @!P5 IMAD.IADD R6, R6, 0x1, -R92 ;  /* 0x000000010606d824 */ /* 0x000fe400078e0a5c */
[----:B------:R-:W-:Y:S02]  /*1b9f0*/  IMAD R2, R92, R2, R7 ;  /* 0x000000025c027224 */ /* 0x000fe400078e0207 */
[----:B------:R-:W-:-:S04]  /*1ba00*/  IMAD.HI.U32 R7, R80, R8, RZ ;  /* 0x0000000850077227 */ /* 0x000fc800078e00ff */
[----:B------:R-:W-:Y:S02]  /*1ba10*/  IMAD.MOV.U32 R33, RZ, RZ, R6 ;  /* 0x000000ffff217224 */ /* 0x000fe400078e0006 */
[----:B------:R-:W-:Y:S02]  /*1ba20*/  IMAD.MOV R7, RZ, RZ, -R7 ;  /* 0x000000ffff077224 */ /* 0x000fe400078e0a07 */
[----:B------:R-:W-:Y:S01]  /*1ba30*/  @!P4 IMAD.MOV R33, RZ, RZ, -R33 ;  /* 0x000000ffff21c224 */ /* 0x000fe200078e0a21 */
[----:B------:R-:W-:Y:S02]  /*1ba40*/  ISETP.GE.AND P4, PT, R5, RZ, PT ;  /* 0x000000ff0500720c */ /* 0x000fe40003f86270 */
[----:B------:R-:W-:Y:S01]  /*1ba50*/  ISETP.GE.AND P3, PT, R22, RZ, PT ;  /* 0x000000ff1600720c */ /* 0x000fe20003f66270 */
[----:B------:R-:W-:Y:S01]  /*1ba60*/  IMAD.MOV.U32 R22, RZ, RZ, R28 ;  /* 0x000000ffff167224 */ /* 0x000fe200078e001c */
[----:B------:R-:W-:Y:S01]  /*1ba70*/  IABS R5, R60 ;  /* 0x0000003c00057213 */ /* 0x000fe20000000000 */
[----:B------:R-:W-:-:S02]  /*1ba80*/  IMAD R28, R92, R7, R8 ;  /* 0x000000075c1c7224 */ /* 0x000fc400078e0208 */
[----:B------:R-:W3:Y:S02]  /*1ba90*/  LDL.LU R7, [R1+0x13a8] ;  /* 0x0013a80001077983 */ /* 0x000ee40000300800 */
[----:B------:R-:W-:Y:S02]  /*1baa0*/  IMAD.MOV.U32 R18, RZ, RZ, R5 ;  /* 0x000000ffff127224 */ /* 0x000fe400078e0005 */
[----:B------:R-:W3:Y:S04]  /*1bab0*/  LDL.LU R6, [R1+0x1394] ;  /* 0x0013940001067983 */ /* 0x000ee80000300800 */
[----:B------:R-:W3:Y:S04]  /*1bac0*/  LDL.LU R5, [R1+0x1390] ;  /* 0x0013900001057983 */ /* 0x000ee80000300800 */
[----:B------:R-:W3:Y:S01]  /*1bad0*/  LDL.LU R73, [R1+0x138c] ;  /* 0x00138c0001497983 */ /* 0x000ee20000300800 */
[----:B------:R-:W-:Y:S01]  /*1bae0*/  @!P3 IMAD.MOV R22, RZ, RZ, -R22 ;  /* 0x000000ffff16b224 */ /* 0x000fe200078e0a16 */
[----:B------:R-:W-:-:S13]  /*1baf0*/  ISETP.GT.U32.AND P3, PT, R92, R2, PT ;  /* 0x000000025c00720c */ /* 0x000fda0003f64070 */
[----:B------:R-:W-:-:S05]  /*1bb00*/  @!P3 IMAD.IADD R2, R2, 0x1, -R92 ;  /* 0x000000010202b824 */ /* 0x000fca00078e0a5c */
[----:B------:R-:W-:Y:S01]  /*1bb10*/  ISETP.GT.U32.AND P3, PT, R92, R2, PT ;  /* 0x000000025c00720c */ /* 0x000fe20003f64070 */
[C---:B------:R-:W-:Y:S02]  /*1bb20*/  VIADD R11, R81.reuse, 0x6e ;  /* 0x0000006e510b7836 */ /* 0x040fe40000000000 */
[----:B------:R-:W-:-:S03]  /*1bb30*/  VIADD R52, R81, 0x6d ;  /* 0x0000006d51347836 */ /* 0x000fc60000000000 */
[----:B------:R-:W-:Y:S02]  /*1bb40*/  IABS R8, R11 ;  /* 0x0000000b00087213 */ /* 0x000fe40000000000 */
[----:B------:R-:W-:-:S05]  /*1bb50*/  IABS R9, R52 ;  /* 0x0000003400097213 */ /* 0x000fca0000000000 */
[----:B------:R-:W-:Y:S01]  /*1bb60*/  @!P3 IMAD.IADD R2, R2, 0x1, -R92 ;  /* 0x000000010202b824 */ /* 0x000fe200078e0a5c */
[----:B------:R-:W-:Y:S02]  /*1bb70*/  ISETP.GE.AND P3, PT, R4, RZ, PT ;  /* 0x000000ff0400720c */ /* 0x000fe40003f66270 */
[----:B------:R-:W3:Y:S01]  /*1bb80*/  LDL.LU R4, [R1+0x1388] ;  /* 0x0013880001047983 */ /* 0x000ee20000300800 */
[----:B------:R-:W-:Y:S02]  /*1bb90*/  IMAD.MOV.U32 R51, RZ, RZ, R8 ;  /* 0x000000ffff337224 */ /* 0x000fe400078e0008 */
[----:B------:R-:W-:Y:S01]  /*1bba0*/  IMAD.HI.U32 R16, R80, R18, RZ ;  /* 0x0000001250107227 */ /* 0x000fe200078e00ff */
[----:B------:R-:W-:-:S03]  /*1bbb0*/  LOP3.LUT R85, R0, 0x60, RZ, 0x3c, !PT ;  /* 0x0000006000557812 */ /* 0x000fc600078e3cff */
[----:B------:R-:W-:-:S04]  /*1bbc0*/  IMAD.HI.U32 R8, R80, R9, RZ ;  /* 0x0000000950087227 */ /* 0x000fc800078e00ff */
[----:B------:R-:W-:Y:S02]  /*1bbd0*/  IMAD.MOV R16, RZ, RZ, -R16 ;  /* 0x000000ffff107224 */ /* 0x000fe400078e0a10 */
[----:B------:R-:W-:Y:S02]  /*1bbe0*/  IMAD.MOV R8, RZ, RZ, -R8 ;  /* 0x000000ffff087224 */ /* 0x000fe400078e0a08 */
[C---:B------:R-:W-:Y:S02]  /*1bbf0*/  IMAD R18, R92.reuse, R16, R18 ;  /* 0x000000105c127224 */ /* 0x040fe400078e0212 */
[C---:B------:R-:W-:Y:S02]  /*1bc00*/  IMAD R16, R92.reuse, R8, R9 ;  /* 0x000000085c107224 */ /* 0x040fe400078e0209 */
[----:B------:R-:W3:Y:S04]  /*1bc10*/  LDL.LU R9, [R1+0x1374] ;  /* 0x0013740001097983 */ /* 0x000ee80000300800 */
[----:B------:R-:W3:Y:S04]  /*1bc20*/  LDL.LU R8, [R1+0x1370] ;  /* 0x0013700001087983 */ /* 0x000ee80000300800 */
[----:B--2---:R-:W-:Y:S04]  /*1bc30*/  STS.U16 [R85+UR76+0x9300], R49 ;  /* 0x0093003155007988 */ /* 0x004fe8000800044c */
[----:B----4-:R-:W-:Y:S04]  /*1bc40*/  STS.U16 [R85+UR76+0x11300], R10 ;  /* 0x0113000a55007988 */ /* 0x010fe8000800044c */
[----:B---3--:R0:W-:Y:S04]  /*1bc50*/  STS.U16 [R85+UR76+0x19300], R7 ;  /* 0x0193000755007988 */ /* 0x0081e8000800044c */
[----:B------:R1:W-:Y:S04]  /*1bc60*/  STS.U16 [R85+UR76+0x1700], R6 ;  /* 0x0017000655007988 */ /* 0x0003e8000800044c */
[----:B------:R-:W-:Y:S04]  /*1bc70*/  STS.U16 [R85+UR76+0x9700], R5 ;  /* 0x0097000555007988 */ /* 0x000fe8000800044c */
[----:B0-----:R-:W2:Y:S04]  /*1bc80*/  LDL.LU R7, [R1+0x136c] ;  /* 0x00136c0001077983 */ /* 0x001ea80000300800 */
[----:B-1----:R-:W3:Y:S04]  /*1bc90*/  LDL.LU R6, [R1+0x1368] ;  /* 0x0013680001067983 */ /* 0x002ee80000300800 */
[----:B------:R-:W4:Y:S04]  /*1bca0*/  LDL.LU R76, [R1+0x1334] ;  /* 0x00133400014c7983 */ /* 0x000f280000300800 */
[----:B------:R0:W-:Y:S04]  /*1bcb0*/  STS.U16 [R85+UR76+0x11700], R73 ;  /* 0x0117004955007988 */ /* 0x0001e8000800044c */
[----:B------:R-:W4:Y:S04]  /*1bcc0*/  LDL.LU R77, [R1+0x1330] ;  /* 0x00133000014d7983 */ /* 0x000f280000300800 */
[----:B0-----:R-:W4:Y:S01]  /*1bcd0*/  LDL.LU R73, [R1+0x132c] ;  /* 0x00132c0001497983 */ /* 0x001f220000300800 */
[----:B------:R-:W-:Y:S01]  /*1bce0*/  ISETP.GT.U32.AND P5, PT, R92, R28, PT ;  /* 0x0000001c5c00720c */ /* 0x000fe20003fa4070 */
[----:B------:R-:W-:-:S02]  /*1bcf0*/  IMAD.MOV.U32 R23, RZ, RZ, R2 ;  /* 0x000000ffff177224 */ /* 0x000fc400078e0002 */
[----:B------:R-:W4:Y:S10]  /*1bd00*/  LDL.LU R78, [R1+0x1328] ;  /* 0x00132800014e7983 */ /* 0x000f340000300800 */
[----:B------:R-:W-:Y:S01]  /*1bd10*/  @!P5 IMAD.IADD R28, R28, 0x1, -R92 ;  /* 0x000000011c1cd824 */ /* 0x000fe200078e0a5c */
[----:B------:R-:W4:Y:S04]  /*1bd20*/  LDL.LU R79, [R1+0x1324] ;  /* 0x00132400014f7983 */ /* 0x000f280000300800 */
[----:B------:R-:W-:Y:S01]  /*1bd30*/  ISETP.GT.U32.AND P5, PT, R92, R28, PT ;  /* 0x0000001c5c00720c */ /* 0x000fe20003fa4070 */
[----:B------:R-:W4:Y:S01]  /*1bd40*/  LDL.LU R84, [R1+0x1320] ;  /* 0x0013200001547983 */ /* 0x000f220000300800 */
[----:B------:R-:W-:-:S03]  /*1bd50*/  IMAD.HI.U32 R2, R80, R51, RZ ;  /* 0x0000003350027227 */ /* 0x000fc600078e00ff */
[----:B------:R-:W4:Y:S01]  /*1bd60*/  LDL.LU R86, [R1+0x131c] ;  /* 0x00131c0001567983 */ /* 0x000f220000300800 */
[----:B------:R-:W-:-:S03]  /*1bd70*/  IMAD.MOV R2, RZ, RZ, -R2 ;  /* 0x000000ffff027224 */ /* 0x000fc600078e0a02 */
[----:B------:R-:W4:Y:S04]  /*1bd80*/  LDL.LU R87, [R1+0x1318] ;  /* 0x0013180001577983 */ /* 0x000f280000300800 */
[----:B------:R-:W4:Y:S01]  /*1bd90*/  LDL.LU R88, [R1+0x1304] ;  /* 0x0013040001587983 */ /* 0x000f220000300800 */
[----:B------:R-:W-:-:S03]  /*1bda0*/  @!P5 IMAD.IADD R28, R28, 0x1, -R92 ;  /* 0x000000011c1cd824 */ /* 0x000fc600078e0a5c */
[----:B------:R-:W4:Y:S01]  /*1bdb0*/  LDL.LU R89, [R1+0x1300] ;  /* 0x0013000001597983 */ /* 0x000f220000300800 */
[----:B------:R-:W-:-:S03]  /*1bdc0*/  ISETP.GE.AND P5, PT, R52, RZ, PT ;  /* 0x000000ff3400720c */ /* 0x000fc60003fa6270 */
[----:B------:R-:W4:Y:S01]  /*1bdd0*/  LDL.LU R90, [R1+0x12fc] ;  /* 0x0012fc00015a7983 */ /* 0x000f220000300800 */
[----:B------:R-:W-:-:S03]  /*1bde0*/  IMAD R2, R92, R2, R51 ;  /* 0x000000025c027224 */ /* 0x000fc600078e0233 */
[----:B------:R-:W4:Y:S04]  /*1bdf0*/  LDL.LU R91, [R1+0x12f8] ;  /* 0x0012f800015b7983 */ /* 0x000f280000300800 */
[----:B------:R-:W4:Y:S04]  /*1be00*/  LDL.LU R68, [R1+0x129c] ;  /* 0x00129c0001447983 */ /* 0x000f280000300800 */
[----:B------:R-:W4:Y:S04]  /*1be10*/  LDL.LU R67, [R1+0x1298] ;  /* 0x0012980001437983 */ /* 0x000f280000300800 */
[----:B------:R-:W4:Y:S04]  /*1be20*/  LDL.LU R52, [R1+0x1294] ;  /* 0x0012940001347983 */ /* 0x000f280000300800 */
[----:B------:R-:W4:Y:S04]  /*1be30*/  LDL.LU R51, [R1+0x1290] ;  /* 0x0012900001337983 */ /* 0x000f280000300800 */
[----:B------:R0:W-:Y:S04]  /*1be40*/  STS.U16 [R85+UR76+0x19700], R4 ;  /* 0x0197000455007988 */ /* 0x0001e8000800044c */
[----:B------:R-:W4:Y:S04]  /*1be50*/  LDL.LU R5, [R1+0x128c] ;  /* 0x00128c0001057983 */ /* 0x000f280000300800 */
[----:B0-----:R-:W4:Y:S01]  /*1be60*/  LDL.LU R4, [R1+0x1288] ;  /* 0x0012880001047983 */ /* 0x001f220000300800 */
[----:B------:R-:W-:Y:S01]  /*1be70*/  SEL R17, R83, R17, !P1 ;  /* 0x0000001153117207 */ /* 0x000fe20004800000 */
[----:B------:R-:W-:Y:S01]  /*1be80*/  @!P4 IMAD.MOV R23, RZ, RZ, -R23 ;  /* 0x000000ffff17c224 */ /* 0x000fe200078e0a17 */
[----:B------:R-:W-:Y:S01]  /*1be90*/  ISETP.GE.AND P4, PT, R60, RZ, PT ;  /* 0x000000ff3c00720c */ /* 0x000fe20003f86270 */
[----:B------:R0:W-:Y:S02]  /*1bea0*/  STS.U16 [R85+UR76+0x1b00], R9 ;  /* 0x001b000955007988 */ /* 0x0001e4000800044c */
[----:B------:R-:W-:-:S02]  /*1beb0*/  IMAD R17, R17, R31, RZ ;  /* 0x0000001f11117224 */ /* 0x000fc400078e02ff */
[----:B------:R-:W4:Y:S04]  /*1bec0*/  LDL.LU R60, [R1+0x1284] ;  /* 0x00128400013c7983 */ /* 0x000f280000300800 */
[----:B------:R-:W4:Y:S04]  /*1bed0*/  LDL.LU R31, [R1+0x1280] ;  /* 0x00128000011f7983 */ /* 0x000f280000300800 */
[----:B------:R1:W-:Y:S04]  /*1bee0*/  STS.U16 [R85+UR76+0x9b00], R8 ;  /* 0x009b000855007988 */ /* 0x0003e8000800044c */
[----:B------:R-:W4:Y:S04]  /*1bef0*/  LDL.LU R49, [R1+0x125c] ;  /* 0x00125c0001317983 */ /* 0x000f280000300800 */
[----:B------:R-:W4:Y:S04]  /*1bf00*/  LDL.LU R10, [R1+0x1258] ;  /* 0x00125800010a7983 */ /* 0x000f280000300800 */
[----:B0-----:R-:W4:Y:S04]  /*1bf10*/  LDL.LU R9, [R1+0x1254] ;  /* 0x0012540001097983 */ /* 0x001f280000300800 */
[----:B-1----:R-:W4:Y:S04]  /*1bf20*/  LDL.LU R8, [R1+0x1250] ;  /* 0x0012500001087983 */ /* 0x002f280000300800 */
[----:B--2---:R0:W-:Y:S04]  /*1bf30*/  STS.U16 [R85+UR76+0x11b00], R7 ;  /* 0x011b000755007988 */ /* 0x0041e8000800044c */
[----:B---3--:R1:W-:Y:S04]  /*1bf40*/  STS.U16 [R85+UR76+0x19b00], R6 ;  /* 0x019b000655007988 */ /* 0x0083e8000800044c */
[----:B----4-:R-:W-:Y:S04]  /*1bf50*/  STS.U16 [R85+UR76+0x1f00], R76 ;  /* 0x001f004c55007988 */ /* 0x010fe8000800044c */
[----:B0-----:R-:W2:Y:S04]  /*1bf60*/  LDL.LU R7, [R1+0x123c] ;  /* 0x00123c0001077983 */ /* 0x001ea80000300800 */
[----:B------:R-:W-:Y:S04]  /*1bf70*/  STS.U16 [R85+UR76+0x9f00], R77 ;  /* 0x009f004d55007988 */ /* 0x000fe8000800044c */
[----:B-1----:R-:W3:Y:S04]  /*1bf80*/  LDL.LU R6, [R1+0x1238] ;  /* 0x0012380001067983 */ /* 0x002ee80000300800 */
[----:B------:R0:W-:Y:S04]  /*1bf90*/  STS.U16 [R85+UR76+0x11f00], R73 ;  /* 0x011f004955007988 */ /* 0x0001e8000800044c */
[----:B0-----:R-:W4:Y:S04]  /*1bfa0*/  LDL.LU R73, [R1+0x1234] ;  /* 0x0012340001497983 */ /* 0x001f280000300800 */
        /* <DEDUP_REMOVED lines=16> */
[----:B-1----:R-:W4:Y:S04]  /*1c0b0*/  LDL.LU R4, [R1+0x122c] ;  /* 0x00122c0001047983 */ /* 0x002f280000300800 */
[----:B------:R-:W4:Y:S04]  /*1c0c0*/  LDL.LU R76, [R1+0x1228] ;  /* 0x00122800014c7983 */ /* 0x000f280000300800 */
        /* <DEDUP_REMOVED lines=9> */
[----:B------:R0:W-:Y:S04]  /*1c160*/  STS.U16 [R85+UR76+0x12f00], R60 ;  /* 0x012f003c55007988 */ /* 0x0001e8000800044c */
[----:B------:R-:W4:Y:S04]  /*1c170*/  LDL.LU R91, [R1+0x13fc] ;  /* 0x0013fc00015b7983 */ /* 0x000f280000300800 */
[----:B------:R1:W-:Y:S04]  /*1c180*/  STS.U16 [R85+UR76+0x1af00], R31 ;  /* 0x01af001f55007988 */ /* 0x0003e8000800044c */
[----:B------:R-:W4:Y:S04]  /*1c190*/  LDL.LU R68, [R1+0x13f8] ;  /* 0x0013f80001447983 */ /* 0x000f280000300800 */
[----:B------:R0:W-:Y:S04]  /*1c1a0*/  STS.U16 [R85+UR76+0x3300], R49 ;  /* 0x0033003155007988 */ /* 0x0001e8000800044c */
[----:B------:R-:W4:Y:S04]  /*1c1b0*/  LDL.LU R67, [R1+0x13f4] ;  /* 0x0013f40001437983 */ /* 0x000f280000300800 */
[----:B------:R-:W-:Y:S04]  /*1c1c0*/  STS.U16 [R85+UR76+0xb300], R10 ;  /* 0x00b3000a55007988 */ /* 0x000fe8000800044c */
[----:B------:R-:W4:Y:S04]  /*1c1d0*/  LDL.LU R52, [R1+0x13f0] ;  /* 0x0013f00001347983 */ /* 0x000f280000300800 */
[----:B------:R-:W-:Y:S04]  /*1c1e0*/  STS.U16 [R85+UR76+0x13300], R9 ;  /* 0x0133000955007988 */ /* 0x000fe8000800044c */
[----:B------:R-:W4:Y:S04]  /*1c1f0*/  LDL.LU R51, [R1+0x13d0] ;  /* 0x0013d00001337983 */ /* 0x000f280000300800 */
[----:B------:R-:W-:Y:S04]  /*1c200*/  STS.U16 [R85+UR76+0x1b300], R8 ;  /* 0x01b3000855007988 */ /* 0x000fe8000800044c */
[----:B0-----:R-:W4:Y:S04]  /*1c210*/  LDL.LU R60, [R1+0x13cc] ;  /* 0x0013cc00013c7983 */ /* 0x001f280000300800 */
[----:B-1----:R-:W4:Y:S04]  /*1c220*/  LDL.LU R31, [R1+0x13c8] ;  /* 0x0013c800011f7983 */ /* 0x002f280000300800 */
[----:B------:R-:W4:Y:S04]  /*1c230*/  LDL.LU R49, [R1+0x13c4] ;  /* 0x0013c40001317983 */ /* 0x000f280000300800 */
[----:B--2---:R-:W-:Y:S04]  /*1c240*/  STS.U16 [R85+UR76+0x3700], R7 ;  /* 0x0037000755007988 */ /* 0x004fe8000800044c */
[----:B---3--:R0:W-:Y:S04]  /*1c250*/  STS.U16 [R85+UR76+0xb700], R6 ;  /* 0x00b7000655007988 */ /* 0x0081e8000800044c */
[----:B0-----:R-:W2:Y:S04]  /*1c260*/  LDL.LU R6, [R1+0x13c0] ;  /* 0x0013c00001067983 */ /* 0x001ea80000300800 */
[----:B----4-:R0:W-:Y:S04]  /*1c270*/  STS.U16 [R85+UR76+0x13700], R73 ;  /* 0x0137004955007988 */ /* 0x0101e8000800044c */
[----:B0-----:R-:W3:Y:S04]  /*1c280*/  LDL.LU R73, [R1+0x13bc] ;  /* 0x0013bc0001497983 */ /* 0x001ee80000300800 */
[----:B------:R-:W4:Y:S04]  /*1c290*/  LDL.LU R10, [R1+0x13b8] ;  /* 0x0013b800010a7983 */ /* 0x000f280000300800 */
[----:B------:R-:W4:Y:S04]  /*1c2a0*/  LDL.LU R9, [R1+0x13b4] ;  /* 0x0013b40001097983 */ /* 0x000f280000300800 */
[----:B------:R-:W4:Y:S04]  /*1c2b0*/  LDL.LU R8, [R1+0x13a4] ;  /* 0x0013a40001087983 */ /* 0x000f280000300800 */
[----:B------:R-:W4:Y:S04]  /*1c2c0*/  LDL.LU R7, [R1+0x13a0] ;  /* 0x0013a00001077983 */ /* 0x000f280000300800 */
[----:B------:R0:W-:Y:S04]  /*1c2d0*/  STS.U16 [R85+UR76+0x1b700], R5 ;  /* 0x01b7000555007988 */ /* 0x0001e8000800044c */
[----:B------:R1:W-:Y:S04]  /*1c2e0*/  STS.U16 [R85+UR76+0x3b00], R4 ;  /* 0x003b000455007988 */ /* 0x0003e8000800044c */
[----:B0-----:R-:W4:Y:S04]  /*1c2f0*/  LDL.LU R5, [R1+0x139c] ;  /* 0x00139c0001057983 */ /* 0x001f280000300800 */
[----:B------:R-:W-:Y:S04]  /*1c300*/  STS.U16 [R85+UR76+0xbb00], R76 ;  /* 0x00bb004c55007988 */ /* 0x000fe8000800044c */
[----:B-1----:R-:W4:Y:S04]  /*1c310*/  LDL.LU R4, [R1+0x1398] ;  /* 0x0013980001047983 */ /* 0x002f280000300800 */
[----:B------:R-:W-:Y:S04]  /*1c320*/  STS.U16 [R85+UR76+0x13b00], R77 ;  /* 0x013b004d55007988 */ /* 0x000fe8000800044c */
[----:B------:R0:W-:Y:S04]  /*1c330*/  STS.U16 [R85+UR76+0x1bb00], R82 ;  /* 0x01bb005255007988 */ /* 0x0001e8000800044c */
[----:B------:R-:W-:Y:S04]  /*1c340*/  STS.U16 [R85+UR76+0x3f00], R78 ;  /* 0x003f004e55007988 */ /* 0x000fe8000800044c */
[----:B------:R-:W-:Y:S01]  /*1c350*/  STS.U16 [R85+UR76+0xbf00], R79 ;  /* 0x00bf004f55007988 */ /* 0x000fe2000800044c */
[----:B0-----:R-:W-:-:S03]  /*1c360*/  LOP3.LUT R82, R0, 0x70, RZ, 0x3c, !PT ;  /* 0x0000007000527812 */ /* 0x001fc600078e3cff */
        /* <DEDUP_REMOVED lines=14> */
[----:B--2---:R0:W-:Y:S04]  /*1c450*/  STS.U16 [R82+UR76+0xf80], R6 ;  /* 0x000f800652007988 */ /* 0x0041e8000800044c */
[----:B0-----:R-:W2:Y:S04]  /*1c460*/  LDL.LU R6, [R1+0x1384] ;  /* 0x0013840001067983 */ /* 0x001ea80000300800 */
[----:B---3--:R0:W-:Y:S04]  /*1c470*/  STS.U16 [R82+UR76+0x8f80], R73 ;  /* 0x008f804952007988 */ /* 0x0081e8000800044c */
[----:B0-----:R-:W3:Y:S04]  /*1c480*/  LDL.LU R73, [R1+0x1380] ;  /* 0x0013800001497983 */ /* 0x001ee80000300800 */
        /* <DEDUP_REMOVED lines=16> */
[----:B----4-:R-:W-:Y:S04]  /*1c590*/  STS.U16 [R82+UR76+0x10f80], R10 ;  /* 0x010f800a52007988 */ /* 0x010fe8000800044c */
        /* <DEDUP_REMOVED lines=11> */
[----:B-1----:R-:W4:Y:S04]  /*1c650*/  LDL.LU R4, [R1+0x12ac] ;  /* 0x0012ac0001047983 */ /* 0x002f280000300800 */
[----:B------:R-:W4:Y:S04]  /*1c660*/  LDL.LU R10, [R1+0x12a8] ;  /* 0x0012a800010a7983 */ /* 0x000f280000300800 */
[----:B------:R-:W4:Y:S04]  /*1c670*/  LDL.LU R9, [R1+0x12a4] ;  /* 0x0012a40001097983 */ /* 0x000f280000300800 */
[----:B------:R-:W4:Y:S04]  /*1c680*/  LDL.LU R8, [R1+0x12a0] ;  /* 0x0012a00001087983 */ /* 0x000f280000300800 */
[----:B------:R-:W4:Y:S04]  /*1c690*/  LDL.LU R7, [R1+0x1270] ;  /* 0x0012700001077983 */ /* 0x000f280000300800 */
[----:B--2---:R0:W-:Y:S04]  /*1c6a0*/  STS.U16 [R82+UR76+0x1780], R6 ;  /* 0x0017800652007988 */ /* 0x0041e8000800044c */
[----:B0-----:R-:W2:Y:S04]  /*1c6b0*/  LDL.LU R6, [R1+0x126c] ;  /* 0x00126c0001067983 */ /* 0x001ea80000300800 */
[----:B---3--:R0:W-:Y:S04]  /*1c6c0*/  STS.U16 [R82+UR76+0x9780], R73 ;  /* 0x0097804952007988 */ /* 0x0081e8000800044c */
[----:B0-----:R-:W3:Y:S04]  /*1c6d0*/  LDL.LU R73, [R1+0x1268] ;  /* 0x0012680001497983 */ /* 0x001ee80000300800 */
        /* <DEDUP_REMOVED lines=16> */
[----:B----4-:R-:W-:Y:S04]  /*1c7e0*/  STS.U16 [R82+UR76+0x12780], R52 ;  /* 0x0127803452007988 */ /* 0x010fe8000800044c */
        /* <DEDUP_REMOVED lines=31> */
[----:B------:R-:W4:Y:S04]  /*1c9e0*/  LDL.LU R31, [R1+0x1048] ;  /* 0x00104800011f7983 */ /* 0x000f280000300800 */
[----:B------:R-:W4:Y:S04]  /*1c9f0*/  LDL.LU R49, [R1+0x1044] ;  /* 0x0010440001317983 */ /* 0x000f280000300800 */
[----:B0-----:R-:W4:Y:S04]  /*1ca00*/  LDL.LU R10, [R1+0x1040] ;  /* 0x00104000010a7983 */ /* 0x001f280000300800 */
[----:B--2---:R-:W-:Y:S04]  /*1ca10*/  STS.U16 [R82+UR76+0xb380], R6 ;  /* 0x00b3800652007988 */ /* 0x004fe8000800044c */
[----:B---3--:R0:W-:Y:S04]  /*1ca20*/  STS.U16 [R82+UR76+0x13380], R73 ;  /* 0x0133804952007988 */ /* 0x0081e8000800044c */
[----:B0-----:R-:W2:Y:S04]  /*1ca30*/  LDL.LU R73, [R1+0x103c] ;  /* 0x00103c0001497983 */ /* 0x001ea80000300800 */
[----:B------:R-:W3:Y:S04]  /*1ca40*/  LDL.LU R9, [R1+0x1034] ;  /* 0x0010340001097983 */ /* 0x000ee80000300800 */
[----:B------:R-:W3:Y:S04]  /*1ca50*/  LDL.LU R8, [R1+0x1030] ;  /* 0x0010300001087983 */ /* 0x000ee80000300800 */
[----:B------:R-:W3:Y:S04]  /*1ca60*/  LDL.LU R7, [R1+0x102c] ;  /* 0x00102c0001077983 */ /* 0x000ee80000300800 */
[----:B------:R-:W3:Y:S04]  /*1ca70*/  LDL.LU R6, [R1+0x1028] ;  /* 0x0010280001067983 */ /* 0x000ee80000300800 */
        /* <DEDUP_REMOVED lines=50> */
[----:B---3--:R0:W-:Y:S04]  /*1cda0*/  STS.U16 [R0+UR76+0x43400], R9 ;  /* 0x0434000900007988 */ /* 0x0081e8000800044c */
[----:B------:R1:W-:Y:S04]  /*1cdb0*/  STS.U16 [R0+UR76+0x43800], R8 ;  /* 0x0438000800007988 */ /* 0x0003e8000800044c */
[----:B------:R3:W-:Y:S04]  /*1cdc0*/  STS.U16 [R0+UR76+0x43c00], R7 ;  /* 0x043c000700007988 */ /* 0x0007e8000800044c */
[----:B0-----:R-:W4:Y:S04]  /*1cdd0*/  LDL.LU R9, [R1+0x2330] ;  /* 0x0023300001097983 */ /* 0x001f280000300800 */
[----:B-1----:R-:W4:Y:S04]  /*1cde0*/  LDL.LU R8, [R1+0x232c] ;  /* 0x00232c0001087983 */ /* 0x002f280000300800 */
[----:B---3--:R-:W3:Y:S04]  /*1cdf0*/  LDL.LU R7, [R1+0x2328] ;  /* 0x0023280001077983 */ /* 0x008ee80000300800 */
[----:B--2---:R0:W-:Y:S02]  /*1ce00*/  STS.U16 [R0+UR76+0x43000], R73 ;  /* 0x0430004900007988 */ /* 0x0041e4000800044c */
[----:B0-----:R-:W-:-:S05]  /*1ce10*/  LOP3.LUT R73, R0, 0x10, RZ, 0x3c, !PT ;  /* 0x0000001000497812 */ /* 0x001fca00078e3cff */
[----:B------:R0:W-:Y:S04]  /*1ce20*/  STS.U16 [R73+UR76+0x40080], R6 ;  /* 0x0400800649007988 */ /* 0x0001e8000800044c */
[----:B----4-:R1:W-:Y:S04]  /*1ce30*/  STS.U16 [R73+UR76+0x40480], R5 ;  /* 0x0404800549007988 */ /* 0x0103e8000800044c */
[----:B------:R2:W-:Y:S04]  /*1ce40*/  STS.U16 [R73+UR76+0x40880], R4 ;  /* 0x0408800449007988 */ /* 0x0005e8000800044c */
[----:B0-----:R-:W4:Y:S04]  /*1ce50*/  LDL.LU R6, [R1+0x2324] ;  /* 0x0023240001067983 */ /* 0x001f280000300800 */
[----:B-1----:R-:W3:Y:S04]  /*1ce60*/  LDL.LU R5, [R1+0x2320] ;  /* 0x0023200001057983 */ /* 0x002ee80000300800 */
[----:B--2---:R-:W2:Y:S04]  /*1ce70*/  LDL.LU R4, [R1+0x231c] ;  /* 0x00231c0001047983 */ /* 0x004ea80000300800 */
[----:B--2---:R0:W-:Y:S04]  /*1ce80*/  STS.U16 [R73+UR76+0x40c80], R4 ;  /* 0x040c800449007988 */ /* 0x0041e8000800044c */
[----:B---3--:R1:W-:Y:S04]  /*1ce90*/  STS.U16 [R73+UR76+0x41080], R5 ;  /* 0x0410800549007988 */ /* 0x0083e8000800044c */
[----:B----4-:R2:W-:Y:S04]  /*1cea0*/  STS.U16 [R73+UR76+0x41480], R6 ;  /* 0x0414800649007988 */ /* 0x0105e8000800044c */
[----:B0-----:R-:W5:Y:S04]  /*1ceb0*/  LDL.LU R4, [R1+0x2318] ;  /* 0x0023180001047983 */ /* 0x001f680000300800 */
[----:B-1----:R-:W5:Y:S04]  /*1cec0*/  LDL.LU R5, [R1+0x2314] ;  /* 0x0023140001057983 */ /* 0x002f680000300800 */
[----:B--2---:R-:W5:Y:S04]  /*1ced0*/  LDL.LU R6, [R1+0x2310] ;  /* 0x0023100001067983 */ /* 0x004f680000300800 */
[----:B------:R0:W-:Y:S04]  /*1cee0*/  STS.U16 [R73+UR76+0x41880], R7 ;  /* 0x0418800749007988 */ /* 0x0001e8000800044c */
[----:B------:R1:W-:Y:S04]  /*1cef0*/  STS.U16 [R73+UR76+0x41c80], R8 ;  /* 0x041c800849007988 */ /* 0x0003e8000800044c */
[----:B------:R2:W-:Y:S04]  /*1cf00*/  STS.U16 [R73+UR76+0x42080], R9 ;  /* 0x0420800949007988 */ /* 0x0005e8000800044c */
[----:B0-----:R-:W5:Y:S04]  /*1cf10*/  LDL.LU R7, [R1+0x230c] ;  /* 0x00230c0001077983 */ /* 0x001f680000300800 */
[----:B-1----:R-:W5:Y:S04]  /*1cf20*/  LDL.LU R8, [R1+0x2308] ;  /* 0x0023080001087983 */ /* 0x002f680000300800 */
[----:B--2---:R-:W5:Y:S04]  /*1cf30*/  LDL.LU R9, [R1+0x2304] ;  /* 0x0023040001097983 */ /* 0x004f680000300800 */
[----:B------:R0:W-:Y:S04]  /*1cf40*/  STS.U16 [R73+UR76+0x42480], R10 ;  /* 0x0424800a49007988 */ /* 0x0001e8000800044c */
[----:B------:R1:W-:Y:S04]  /*1cf50*/  STS.U16 [R73+UR76+0x42880], R49 ;  /* 0x0428803149007988 */ /* 0x0003e8000800044c */
[----:B------:R2:W-:Y:S04]  /*1cf60*/  STS.U16 [R73+UR76+0x42c80], R31 ;  /* 0x042c801f49007988 */ /* 0x0005e8000800044c */
[----:B0-----:R-:W5:Y:S04]  /*1cf70*/  LDL.LU R10, [R1+0x2300] ;  /* 0x00230000010a7983 */ /* 0x001f680000300800 */
[----:B-1----:R-:W3:Y:S04]  /*1cf80*/  LDL.LU R49, [R1+0x22fc] ;  /* 0x0022fc0001317983 */ /* 0x002ee80000300800 */
[----:B--2---:R-:W2:Y:S04]  /*1cf90*/  LDL.LU R31, [R1+0x22f8] ;  /* 0x0022f800011f7983 */ /* 0x004ea80000300800 */
[----:B------:R0:W-:Y:S04]  /*1cfa0*/  STS.U16 [R73+UR76+0x43080], R60 ;  /* 0x0430803c49007988 */ /* 0x0001e8000800044c */
[----:B------:R1:W-:Y:S04]  /*1cfb0*/  STS.U16 [R73+UR76+0x43480], R51 ;  /* 0x0434803349007988 */ /* 0x0003e8000800044c */
[----:B------:R4:W-:Y:S04]  /*1cfc0*/  STS.U16 [R73+UR76+0x43880], R52 ;  /* 0x0438803449007988 */ /* 0x0009e8000800044c */
[----:B0-----:R-:W2:Y:S04]  /*1cfd0*/  LDL.LU R60, [R1+0x22f4] ;  /* 0x0022f400013c7983 */ /* 0x001ea80000300800 */
[----:B-1----:R-:W2:Y:S04]  /*1cfe0*/  LDL.LU R51, [R1+0x22f0] ;  /* 0x0022f00001337983 */ /* 0x002ea80000300800 */
[----:B----4-:R-:W4:Y:S04]  /*1cff0*/  LDL.LU R52, [R1+0x22ec] ;  /* 0x0022ec0001347983 */ /* 0x010f280000300800 */
[----:B------:R0:W-:Y:S04]  /*1d000*/  STS.U16 [R73+UR76+0x43c80], R67 ;  /* 0x043c804349007988 */ /* 0x0001e8000800044c */
[----:B0-----:R-:W2:Y:S04]  /*1d010*/  LDL.LU R73, [R1+0x22e8] ;  /* 0x0022e80001497983 */ /* 0x001ea80000300800 */
[----:B------:R-:W3:Y:S01]  /*1d020*/  LDL.LU R67, [R1+0x22e4] ;  /* 0x0022e40001437983 */ /* 0x000ee20000300800 */
[----:B------:R-:W-:Y:S01]  /*1d030*/  @!P3 IMAD.MOV R28, RZ, RZ, -R28 ;  /* 0x000000ffff1cb224 */ /* 0x000fe200078e0a1c */
[----:B------:R-:W-:-:S13]  /*1d040*/  ISETP.GT.U32.AND P3, PT, R92, R18, PT ;  /* 0x000000125c00720c */ /* 0x000fda0003f64070 */
[----:B------:R-:W-:-:S05]  /*1d050*/  @!P3 IMAD.IADD R18, R18, 0x1, -R92 ;  /* 0x000000011212b824 */ /* 0x000fca00078e0a5c */
[----:B------:R-:W-:Y:S01]  /*1d060*/  ISETP.GT.U32.AND P3, PT, R92, R18, PT ;  /* 0x000000125c00720c */ /* 0x000fe20003f64070 */
[----:B--2---:R0:W-:Y:S04]  /*1d070*/  STS.U16 [R73+UR76+0x40100], R68 ;  /* 0x0401004449007988 */ /* 0x0041e8000800044c */
[----:B0-----:R-:W2:Y:S04]  /*1d080*/  LDL.LU R68, [R1+0x22e0] ;  /* 0x0022e00001447983 */ /* 0x001ea80000300800 */
        /* <DEDUP_REMOVED lines=22> */
[----:B------:R-:W-:Y:S01]  /*1d1f0*/  STS.U16 [R60+UR76+0x41d80], R62 ;  /* 0x041d803e3c007988 */ /* 0x000fe2000800044c */
[--C-:B------:R-:W-:Y:S01]  /*1d200*/  @!P3 IMAD.IADD R18, R18, 0x1, -R92.reuse ;  /* 0x000000011212b824 */ /* 0x100fe200078e0a5c */
[----:B0-----:R-:W0:Y:S02]  /*1d210*/  LDC R64, c[0x0][0x3b0] ;  /* 0x0000ec00ff407b82 */ /* 0x001e240000000800 */
[----:B------:R-:W-:Y:S04]  /*1d220*/  STS.U16 [R60+UR76+0x42180], R61 ;  /* 0x0421803d3c007988 */ /* 0x000fe8000800044c */
[----:B------:R3:W-:Y:S02]  /*1d230*/  STS.U16 [R60+UR76+0x42580], R59 ;  /* 0x0425803b3c007988 */ /* 0x0007e4000800044c */
[----:B-1----:R-:W1:Y:S02]  /*1d240*/  LDC R63, c[0x0][0x3b0] ;  /* 0x0000ec00ff3f7b82 */ /* 0x002e640000000800 */
[----:B------:R-:W-:Y:S04]  /*1d250*/  STS.U16 [R60+UR76+0x42980], R58 ;  /* 0x0429803a3c007988 */ /* 0x000fe8000800044c */
[----:B------:R4:W-:Y:S01]  /*1d260*/  STS.U16 [R60+UR76+0x42d80], R57 ;  /* 0x042d80393c007988 */ /* 0x0009e2000800044c */
[----:B------:R-:W-:Y:S01]  /*1d270*/  ISETP.GT.U32.AND P3, PT, R92, R16, PT ;  /* 0x000000105c00720c */ /* 0x000fe20003f64070 */
[----:B---3--:R-:W3:Y:S02]  /*1d280*/  LDC R59, c[0x0][0x3b0] ;  /* 0x0000ec00ff3b7b82 */ /* 0x008ee40000000800 */
[----:B------:R-:W-:Y:S04]  /*1d290*/  STS.U16 [R60+UR76+0x43180], R56 ;  /* 0x043180383c007988 */ /* 0x000fe8000800044c */
[----:B------:R4:W-:Y:S02]  /*1d2a0*/  STS.U16 [R60+UR76+0x43580], R55 ;  /* 0x043580373c007988 */ /* 0x0009e4000800044c */
[----:B----4-:R-:W4:Y:S02]  /*1d2b0*/  LDC R57, c[0x0][0x3b0] ;  /* 0x0000ec00ff397b82 */ /* 0x010f240000000800 */
[----:B------:R-:W-:Y:S04]  /*1d2c0*/  STS.U16 [R60+UR76+0x43980], R54 ;  /* 0x043980363c007988 */ /* 0x000fe8000800044c */
[----:B------:R0:W-:Y:S01]  /*1d2d0*/  STS.U16 [R60+UR76+0x43d80], R53 ;  /* 0x043d80353c007988 */ /* 0x0001e2000800044c */
[----:B------:R-:W-:Y:S01]  /*1d2e0*/  @!P3 IMAD.IADD R16, R16, 0x1, -R92 ;  /* 0x000000011010b824 */ /* 0x000fe200078e0a5c */
[----:B------:R-:W1:Y:S02]  /*1d2f0*/  LDC R55, c[0x0][0x3b0] ;  /* 0x0000ec00ff377b82 */ /* 0x000e640000000800 */
[----:B------:R0:W-:Y:S04]  /*1d300*/  STS.U16 [R31+UR76+0x40200], R50 ;  /* 0x040200321f007988 */ /* 0x0001e8000800044c */
[----:B------:R-:W-:Y:S02]  /*1d310*/  STS.U16 [R31+UR76+0x40600], R48 ;  /* 0x040600301f007988 */ /* 0x000fe4000800044c */
[----:B0-----:R-:W0:Y:S02]  /*1d320*/  LDC R53, c[0x0][0x3b0] ;  /* 0x0000ec00ff357b82 */ /* 0x001e240000000800 */
[----:B------:R-:W-:Y:S04]  /*1d330*/  STS.U16 [R31+UR76+0x40a00], R47 ;  /* 0x040a002f1f007988 */ /* 0x000fe8000800044c */
[----:B------:R-:W-:Y:S02]  /*1d340*/  STS.U16 [R31+UR76+0x40e00], R46 ;  /* 0x040e002e1f007988 */ /* 0x000fe4000800044c */
[----:B------:R-:W0:Y:S02]  /*1d350*/  LDC R54, c[0x0][0x3b0] ;  /* 0x0000ec00ff367b82 */ /* 0x000e240000000800 */
        /* <DEDUP_REMOVED lines=19> */
[----:B------:R-:W-:Y:S04]  /*1d490*/  STS.U16 [R49+UR76+0x40680], R26 ;  /* 0x0406801a31007988 */ /* 0x000fe8000800044c */
[----:B------:R1:W-:Y:S04]  /*1d4a0*/  STS.U16 [R49+UR76+0x40a80], R12 ;  /* 0x040a800c31007988 */ /* 0x0003e8000800044c */
[----:B------:R-:W-:Y:S01]  /*1d4b0*/  STS.U16 [R49+UR76+0x40e80], R25 ;  /* 0x040e801931007988 */ /* 0x000fe2000800044c */
[----:B-1----:R-:W-:-:S03]  /*1d4c0*/  VIADD R12, R81, 0x6f ;  /* 0x0000006f510c7836 */ /* 0x002fc60000000000 */
[----:B------:R-:W-:Y:S04]  /*1d4d0*/  STS.U16 [R49+UR76+0x41280], R24 ;  /* 0x0412801831007988 */ /* 0x000fe8000800044c */
[----:B------:R1:W-:Y:S01]  /*1d4e0*/  STS.U16 [R49+UR76+0x41680], R13 ;  /* 0x0416800d31007988 */ /* 0x0003e2000800044c */
[----:B------:R-:W-:-:S03]  /*1d4f0*/  IMAD.MOV.U32 R35, RZ, RZ, R18 ;  /* 0x000000ffff237224 */ /* 0x000fc600078e0012 */
[----:B------:R-:W-:Y:S01]  /*1d500*/  STS.U16 [R49+UR76+0x41a80], R19 ;  /* 0x041a801331007988 */ /* 0x000fe2000800044c */
[----:B-1----:R-:W-:-:S03]  /*1d510*/  IABS R13, R12 ;  /* 0x0000000c000d7213 */ /* 0x002fc60000000000 */
[----:B------:R1:W-:Y:S01]  /*1d520*/  STS.U16 [R49+UR76+0x41e80], R15 ;  /* 0x041e800f31007988 */ /* 0x0003e2000800044c */
[----:B------:R-:W-:Y:S01]  /*1d530*/  @!P4 IMAD.MOV R35, RZ, RZ, -R35 ;  /* 0x000000ffff23c224 */ /* 0x000fe200078e0a23 */
[----:B------:R-:W-:Y:S02]  /*1d540*/  ISETP.GT.U32.AND P4, PT, R92, R16, PT ;  /* 0x000000105c00720c */ /* 0x000fe40003f84070 */
[----:B------:R0:W-:Y:S01]  /*1d550*/  STS.U16 [R49+UR76+0x42280], R14 ;  /* 0x0422800e31007988 */ /* 0x0001e2000800044c */
[----:B-1----:R-:W-:Y:S01]  /*1d560*/  IMAD.MOV.U32 R15, RZ, RZ, R13 ;  /* 0x000000ffff0f7224 */ /* 0x002fe200078e000d */
[----:B------:R-:W-:-:S03]  /*1d570*/  LEA R13, P3, R17, R43, 0x1 ;  /* 0x0000002b110d7211 */ /* 0x000fc600078608ff */
[----:B0-----:R-:W-:Y:S01]  /*1d580*/  IMAD.HI.U32 R14, R80, R15, RZ ;  /* 0x0000000f500e7227 */ /* 0x001fe200078e00ff */
[----:B------:R-:W-:Y:S02]  /*1d590*/  LEA.HI.X.SX32 R17, R17, R93, 0x1, P3 ;  /* 0x0000005d11117211 */ /* 0x000fe400018f0eff */
[----:B------:R-:W-:Y:S01]  /*1d5a0*/  ISETP.GT.U32.AND P3, PT, R92, R2, PT ;  /* 0x000000025c00720c */ /* 0x000fe20003f64070 */
[----:B------:R0:W-:Y:S01]  /*1d5b0*/  STL [R1+0x19e0], R13 ;  /* 0x0019e00d01007387 */ /* 0x0001e20000100800 */
[----:B------:R-:W-:-:S03]  /*1d5c0*/  IMAD.MOV R14, RZ, RZ, -R14 ;  /* 0x000000ffff0e7224 */ /* 0x000fc600078e0a0e */
[----:B------:R1:W-:Y:S01]  /*1d5d0*/  STL [R1+0x19dc], R17 ;  /* 0x0019dc1101007387 */ /* 0x0003e20000100800 */
[----:B------:R-:W-:-:S03]  /*1d5e0*/  VIADD R19, R81, 0x75 ;  /* 0x0000007551137836 */ /* 0x000fc60000000000 */
[----:B------:R-:W3:Y:S01]  /*1d5f0*/  LDL.LU R48, [R1+0x11f4] ;  /* 0x0011f40001307983 */ /* 0x000ee20000300800 */
[----:B------:R-:W-:-:S03]  /*1d600*/  IMAD R29, R92, R14, R15 ;  /* 0x0000000e5c1d7224 */ /* 0x000fc600078e020f */
[----:B------:R-:W3:Y:S01]  /*1d610*/  LDL.LU R42, [R1+0x12f4] ;  /* 0x0012f400012a7983 */ /* 0x000ee20000300800 */
[----:B------:R-:W-:-:S03]  /*1d620*/  @P0 IMAD.MOV.U32 R24, RZ, RZ, R13 ;  /* 0x000000ffff180224 */ /* 0x000fc600078e000d */
[----:B------:R-:W4:Y:S01]  /*1d630*/  LDL.LU R47, [R1+0x12f0] ;  /* 0x0012f000012f7983 */ /* 0x000f220000300800 */
[----:B0-----:R-:W-:-:S03]  /*1d640*/  IABS R13, R19 ;  /* 0x00000013000d7213 */ /* 0x001fc60000000000 */
[----:B------:R-:W4:Y:S01]  /*1d650*/  LDL.LU R46, [R1+0x12ec] ;  /* 0x0012ec00012e7983 */ /* 0x000f220000300800 */
[----:B------:R-:W-:-:S03]  /*1d660*/  @!P4 IMAD.IADD R16, R16, 0x1, -R92 ;  /* 0x000000011010c824 */ /* 0x000fc600078e0a5c */
[----:B------:R-:W4:Y:S01]  /*1d670*/  LDL.LU R45, [R1+0x12e8] ;  /* 0x0012e800012d7983 */ /* 0x000f220000300800 */
[----:B------:R-:W-:-:S03]  /*1d680*/  ISETP.GT.U32.AND P4, PT, R92, R29, PT ;  /* 0x0000001d5c00720c */ /* 0x000fc60003f84070 */
[----:B------:R-:W4:Y:S01]  /*1d690*/  LDL.LU R44, [R1+0x12e4] ;  /* 0x0012e400012c7983 */ /* 0x000f220000300800 */
[----:B------:R-:W-:-:S03]  /*1d6a0*/  @!P3 IMAD.IADD R2, R2, 0x1, -R92 ;  /* 0x000000010202b824 */ /* 0x000fc600078e0a5c */
[----:B------:R-:W4:Y:S01]  /*1d6b0*/  LDL.LU R65, [R1+0x12e0] ;  /* 0x0012e00001417983 */ /* 0x000f220000300800 */
[----:B------:R-:W-:-:S03]  /*1d6c0*/  VIADD R18, R81, 0x76 ;  /* 0x0000007651127836 */ /* 0x000fc60000000000 */
[----:B------:R-:W4:Y:S01]  /*1d6d0*/  LDL.LU R66, [R1+0x12dc] ;  /* 0x0012dc0001427983 */ /* 0x000f220000300800 */
[----:B------:R-:W-:-:S03]  /*1d6e0*/  IMAD.MOV.U32 R14, RZ, RZ, R13 ;  /* 0x000000ffff0e7224 */ /* 0x000fc600078e000d */
[----:B------:R-:W4:Y:S01]  /*1d6f0*/  LDL.LU R69, [R1+0x12d8] ;  /* 0x0012d80001457983 */ /* 0x000f220000300800 */
[----:B------:R-:W-:-:S03]  /*1d700*/  @P0 IMAD.MOV.U32 R25, RZ, RZ, R17 ;  /* 0x000000ffff190224 */ /* 0x000fc600078e0011 */
[----:B------:R-:W4:Y:S04]  /*1d710*/  LDL.LU R71, [R1+0x12d4] ;  /* 0x0012d40001477983 */ /* 0x000f280000300800 */
[----:B------:R-:W4:Y:S01]  /*1d720*/  LDL.LU R70, [R1+0x12d0] ;  /* 0x0012d00001467983 */ /* 0x000f220000300800 */
[----:B------:R-:W-:-:S03]  /*1d730*/  ISETP.GT.U32.AND P3, PT, R92, R2, PT ;  /* 0x000000025c00720c */ /* 0x000fc60003f64070 */
[----:B------:R-:W4:Y:S01]  /*1d740*/  LDL.LU R73, [R1+0x12cc] ;  /* 0x0012cc0001497983 */ /* 0x000f220000300800 */
[----:B--2---:R-:W-:-:S03]  /*1d750*/  PRMT R68, RZ, 0x7610, R68 ;  /* 0x00007610ff447816 */ /* 0x004fc60000000044 */
[----:B------:R-:W2:Y:S01]  /*1d760*/  LDL.LU R72, [R1+0x12c8] ;  /* 0x0012c80001487983 */ /* 0x000ea20000300800 */
[----:B------:R-:W-:Y:S01]  /*1d770*/  IABS R15, R18 ;  /* 0x00000012000f7213 */ /* 0x000fe20000000000 */
[----:B------:R-:W-:Y:S02]  /*1d780*/  IMAD.HI.U32 R13, R80, R14, RZ ;  /* 0x0000000e500d7227 */ /* 0x000fe400078e00ff */
[----:B------:R-:W2:Y:S02]  /*1d790*/  LDL.LU R75, [R1+0x12c4] ;  /* 0x0012c400014b7983 */ /* 0x000ea40000300800 */
[----:B------:R-:W-:Y:S02]  /*1d7a0*/  IMAD.MOV R13, RZ, RZ, -R13 ;  /* 0x000000ffff0d7224 */ /* 0x000fe400078e0a0d */
[----:B------:R0:W2:Y:S01]  /*1d7b0*/  @P0 LDG.E.U16 R68, desc[UR6][R24.64] ;  /* 0x0000000618440981 */ /* 0x0000a2000c1e1500 */
[----:B------:R-:W-:Y:S02]  /*1d7c0*/  @!P4 IMAD.IADD R29, R29, 0x1, -R92 ;  /* 0x000000011d1dc824 */ /* 0x000fe400078e0a5c */
[----:B-1----:R-:W-:Y:S01]  /*1d7d0*/  IMAD R17, R92, R13, R14 ;  /* 0x0000000d5c117224 */ /* 0x002fe200078e020e */
[----:B------:R-:W2:Y:S01]  /*1d7e0*/  LDL.LU R74, [R1+0x12c0] ;  /* 0x0012c000014a7983 */ /* 0x000ea20000300800 */
[----:B0-----:R-:W-:-:S02]  /*1d7f0*/  IMAD.MOV.U32 R24, RZ, RZ, R16 ;  /* 0x000000ffff187224 */ /* 0x001fc400078e0010 */
[----:B------:R-:W-:Y:S01]  /*1d800*/  IMAD.MOV.U32 R25, RZ, RZ, R15 ;  /* 0x000000ffff197224 */ /* 0x000fe200078e000f */
[----:B------:R-:W-:Y:S01]  /*1d810*/  ISETP.GT.U32.AND P4, PT, R92, R29, PT ;  /* 0x0000001d5c00720c */ /* 0x000fe20003f84070 */
[----:B------:R-:W-:Y:S01]  /*1d820*/  @!P5 IMAD.MOV R24, RZ, RZ, -R24 ;  /* 0x000000ffff18d224 */ /* 0x000fe200078e0a18 */
[----:B------:R-:W-:Y:S01]  /*1d830*/  ISETP.GE.AND P5, PT, R11, RZ, PT ;  /* 0x000000ff0b00720c */ /* 0x000fe20003fa6270 */
[----:B------:R-:W-:Y:S01]  /*1d840*/  VIADD R15, R81, 0x77 ;  /* 0x00000077510f7836 */ /* 0x000fe20000000000 */
[----:B------:R-:W2:Y:S01]  /*1d850*/  LDL.LU R77, [R1+0x127c] ;  /* 0x00127c00014d7983 */ /* 0x000ea20000300800 */
[----:B------:R-:W-:-:S04]  /*1d860*/  IMAD.HI.U32 R11, R80, R25, RZ ;  /* 0x00000019500b7227 */ /* 0x000fc800078e00ff */
[C---:B------:R-:W-:Y:S01]  /*1d870*/  VIADD R14, R81.reuse, 0x7d ;  /* 0x0000007d510e7836 */ /* 0x040fe20000000000 */
[----:B------:R-:W-:Y:S01]  /*1d880*/  IABS R26, R15 ;  /* 0x0000000f001a7213 */ /* 0x000fe20000000000 */
[----:B------:R-:W-:Y:S01]  /*1d890*/  @!P3 IMAD.IADD R2, R2, 0x1, -R92 ;  /* 0x000000010202b824 */ /* 0x000fe200078e0a5c */
[----:B------:R-:W2:Y:S01]  /*1d8a0*/  LDL.LU R76, [R1+0x1278] ;  /* 0x00127800014c7983 */ /* 0x000ea20000300800 */
[----:B------:R-:W-:Y:S02]  /*1d8b0*/  VIADD R13, R81, 0x7e ;  /* 0x0000007e510d7836 */ /* 0x000fe40000000000 */
[----:B------:R-:W-:Y:S01]  /*1d8c0*/  IMAD.MOV R16, RZ, RZ, -R11 ;  /* 0x000000ffff107224 */ /* 0x000fe200078e0a0b */
[----:B------:R-:W-:Y:S01]  /*1d8d0*/  IABS R11, R14 ;  /* 0x0000000e000b7213 */ /* 0x000fe20000000000 */
[----:B------:R-:W-:Y:S01]  /*1d8e0*/  IMAD.MOV.U32 R40, RZ, RZ, R2 ;  /* 0x000000ffff287224 */ /* 0x000fe200078e0002 */
[----:B------:R-:W-:Y:S01]  /*1d8f0*/  IABS R2, R13 ;  /* 0x0000000d00027213 */ /* 0x000fe20000000000 */
[----:B------:R-:W-:Y:S01]  /*1d900*/  IMAD.MOV.U32 R30, RZ, RZ, R26 ;  /* 0x000000ffff1e7224 */ /* 0x000fe200078e001a */
[----:B------:R-:W2:Y:S01]  /*1d910*/  LDL.LU R79, [R1+0x1274] ;  /* 0x00127400014f7983 */ /* 0x000ea20000300800 */
[----:B------:R-:W-:-:S02]  /*1d920*/  IMAD.MOV.U32 R26, RZ, RZ, R11 ;  /* 0x000000ffff1a7224 */ /* 0x000fc400078e000b */
[----:B------:R-:W-:Y:S01]  /*1d930*/  IMAD R16, R92, R16, R25 ;  /* 0x000000105c107224 */ /* 0x000fe200078e0219 */
[----:B------:R-:W2:Y:S01]  /*1d940*/  LDL.LU R78, [R1+0x1260] ;  /* 0x00126000014e7983 */ /* 0x000ea20000300800 */
[----:B------:R-:W-:-:S03]  /*1d950*/  IMAD.HI.U32 R11, R80, R30, RZ ;  /* 0x0000001e500b7227 */ /* 0x000fc600078e00ff */
[----:B------:R-:W2:Y:S01]  /*1d960*/  LDL.LU R81, [R1+0x11fc] ;  /* 0x0011fc0001517983 */ /* 0x000ea20000300800 */
[----:B------:R-:W-:Y:S02]  /*1d970*/  IMAD.MOV.U32 R25, RZ, RZ, R2 ;  /* 0x000000ffff197224 */ /* 0x000fe400078e0002 */
[----:B------:R-:W-:-:S04]  /*1d980*/  IMAD.HI.U32 R2, R80, R26, RZ ;  /* 0x0000001a50027227 */ /* 0x000fc800078e00ff */
[----:B------:R-:W-:Y:S01]  /*1d990*/  @!P4 IMAD.IADD R29, R29, 0x1, -R92 ;  /* 0x000000011d1dc824 */ /* 0x000fe200078e0a5c */
[----:B------:R-:W-:Y:S01]  /*1d9a0*/  ISETP.GE.AND P4, PT, R12, RZ, PT ;  /* 0x000000ff0c00720c */ /* 0x000fe20003f86270 */
[----:B------:R-:W-:Y:S02]  /*1d9b0*/  IMAD.MOV R12, RZ, RZ, -R11 ;  /* 0x000000ffff0c7224 */ /* 0x000fe400078e0a0b */
[----:B------:R-:W-:Y:S02]  /*1d9c0*/  IMAD.MOV R11, RZ, RZ, -R2 ;  /* 0x000000ffff0b7224 */ /* 0x000fe400078e0a02 */
[----:B------:R-:W-:Y:S02]  /*1d9d0*/  IMAD.HI.U32 R2, R80, R25, RZ ;  /* 0x0000001950027227 */ /* 0x000fe400078e00ff */
[----:B------:R-:W2:Y:S01]  /*1d9e0*/  LDL.LU R80, [R1+0x11f8] ;  /* 0x0011f80001507983 */ /* 0x000ea20000300800 */
[C---:B------:R-:W-:Y:S01]  /*1d9f0*/  ISETP.GT.U32.AND P3, PT, R92.reuse, R17, PT ;  /* 0x000000115c00720c */ /* 0x040fe20003f64070 */
[----:B------:R-:W-:Y:S01]  /*1da00*/  @!P5 IMAD.MOV R40, RZ, RZ, -R40 ;  /* 0x000000ffff28d224 */ /* 0x000fe200078e0a28 */
[----:B------:R-:W-:-:S11]  /*1da10*/  ISETP.GT.U32.AND P5, PT, R92, R16, PT ;  /* 0x000000105c00720c */ /* 0x000fd60003fa4070 */
[----:B------:R-:W-:-:S05]  /*1da20*/  @!P3 IMAD.IADD R17, R17, 0x1, -R92 ;  /* 0x000000011111b824 */ /* 0x000fca00078e0a5c */
[----:B------:R-:W-:Y:S01]  /*1da30*/  ISETP.GT.U32.AND P3, PT, R92, R17, PT ;  /* 0x000000115c00720c */ /* 0x000fe20003f64070 */
[----:B------:R-:W-:Y:S02]  /*1da40*/  @!P5 IMAD.IADD R16, R16, 0x1, -R92 ;  /* 0x000000011010d824 */ /* 0x000fe400078e0a5c */
[C---:B------:R-:W-:Y:S02]  /*1da50*/  IMAD R12, R92.reuse, R12, R30 ;  /* 0x0000000c5c0c7224 */ /* 0x040fe400078e021e */
[----:B------:R-:W-:Y:S01]  /*1da60*/  IMAD.MOV.U32 R37, RZ, RZ, R29 ;  /* 0x000000ffff257224 */ /* 0x000fe200078e001d */
[C---:B------:R-:W-:Y:S01]  /*1da70*/  ISETP.GT.U32.AND P5, PT, R92.reuse, R16, PT ;  /* 0x000000105c00720c */ /* 0x040fe20003fa4070 */
[C---:B------:R-:W-:Y:S01]  /*1da80*/  IMAD R11, R92.reuse, R11, R26 ;  /* 0x0000000b5c0b7224 */ /* 0x040fe200078e021a */
[----:B------:R-:W0:Y:S01]  /*1da90*/  LDC R30, c[0x0][0x3b0] ;  /* 0x0000ec00ff1e7b82 */ /* 0x000e220000000800 */
[----:B------:R-:W-:Y:S01]  /*1daa0*/  @!P4 IMAD.MOV R37, RZ, RZ, -R37 ;  /* 0x000000ffff25c224 */ /* 0x000fe200078e0a25 */
[----:B------:R-:W-:Y:S01]  /*1dab0*/  ISETP.GT.U32.AND P4, PT, R92, R12, PT ;  /* 0x0000000c5c00720c */ /* 0x000fe20003f84070 */
[----:B------:R-:W-:-:S02]  /*1dac0*/  IMAD.MOV R2, RZ, RZ, -R2 ;  /* 0x000000ffff027224 */ /* 0x000fc400078e0a02 */
[----:B------:R-:W-:Y:S01]  /*1dad0*/  @!P3 IMAD.IADD R17, R17, 0x1, -R92 ;  /* 0x000000011111b824 */ /* 0x000fe200078e0a5c */
[C---:B------:R-:W-:Y:S01]  /*1dae0*/  ISETP.GT.U32.AND P3, PT, R92.reuse, R11, PT ;  /* 0x0000000b5c00720c */ /* 0x040fe20003f64070 */
[----:B------:R-:W-:-:S04]  /*1daf0*/  IMAD R2, R92, R2, R25 ;  /* 0x000000025c027224 */ /* 0x000fc800078e0219 */
[----:B------:R-:W-:Y:S01]  /*1db00*/  @!P5 IMAD.IADD R16, R16, 0x1, -R92 ;  /* 0x000000011010d824 */ /* 0x000fe200078e0a5c */
[----:B------:R-:W-:-:S03]  /*1db10*/  ISETP.GT.U32.AND P5, PT, R92, R2, PT ;  /* 0x000000025c00720c */ /* 0x000fc60003fa4070 */
[----:B------:R-:W-:Y:S01]  /*1db20*/  @!P4 IMAD.IADD R12, R12, 0x1, -R92 ;  /* 0x000000010c0cc824 */ /* 0x000fe200078e0a5c */
[----:B------:R-:W-:-:S03]  /*1db30*/  ISETP.GE.AND P4, PT, R19, RZ, PT ;  /* 0x000000ff1300720c */ /* 0x000fc60003f86270 */
[----:B------:R-:W-:Y:S01]  /*1db40*/  @!P3 IMAD.IADD R11, R11, 0x1, -R92 ;  /* 0x000000010b0bb824 */ /* 0x000fe200078e0a5c */
[----:B------:R-:W-:Y:S01]  /*1db50*/  ISETP.GE.AND P3, PT, R18, RZ, PT ;  /* 0x000000ff1200720c */ /* 0x000fe20003f66270 */
[----:B------:R-:W-:Y:S02]  /*1db60*/  IMAD.MOV.U32 R25, RZ, RZ, R17 ;  /* 0x000000ffff197224 */ /* 0x000fe400078e0011 */
[----:B------:R-:W-:Y:S02]  /*1db70*/  IMAD.MOV.U32 R29, RZ, RZ, R16 ;  /* 0x000000ffff1d7224 */ /* 0x000fe400078e0010 */
[----:B------:R-:W-:-:S04]  /*1db80*/  @!P5 IMAD.IADD R2, R2, 0x1, -R92 ;  /* 0x000000010202d824 */ /* 0x000fc800078e0a5c */
[----:B------:R-:W-:Y:S01]  /*1db90*/  @!P4 IMAD.MOV R25, RZ, RZ, -R25 ;  /* 0x000000ffff19c224 */ /* 0x000fe200078e0a19 */
[----:B------:R-:W-:-:S03]  /*1dba0*/  ISETP.GT.U32.AND P4, PT, R92, R12, PT ;  /* 0x0000000c5c00720c */ /* 0x000fc60003f84070 */
[----:B------:R-:W-:Y:S01]  /*1dbb0*/  @!P3 IMAD.MOV R29, RZ, RZ, -R29 ;  /* 0x000000ffff1db224 */ /* 0x000fe200078e0a1d */
[C---:B------:R-:W-:Y:S02]  /*1dbc0*/  ISETP.GT.U32.AND P3, PT, R92.reuse, R2, PT ;  /* 0x000000025c00720c */ /* 0x040fe40003f64070 */
[----:B------:R-:W-:-:S07]  /*1dbd0*/  ISETP.GT.U32.AND P5, PT, R92, R11, PT ;  /* 0x0000000b5c00720c */ /* 0x000fce0003fa4070 */
[----:B------:R-:W-:-:S04]  /*1dbe0*/  @!P4 IMAD.IADD R12, R12, 0x1, -R92 ;  /* 0x000000010c0cc824 */ /* 0x000fc800078e0a5c */
[----:B------:R-:W-:Y:S01]  /*1dbf0*/  @!P3 IMAD.IADD R2, R2, 0x1, -R92 ;  /* 0x000000010202b824 */ /* 0x000fe200078e0a5c */
[----:B------:R-:W-:Y:S01]  /*1dc00*/  ISETP.GE.AND P3, PT, R13, RZ, PT ;  /* 0x000000ff0d00720c */ /* 0x000fe20003f66270 */
[----:B------:R-:W-:Y:S02]  /*1dc10*/  IMAD.MOV.U32 R39, RZ, RZ, R12 ;  /* 0x000000ffff277224 */ /* 0x000fe400078e000c */
[----:B------:R-:W-:Y:S01]  /*1dc20*/  @!P5 IMAD.IADD R11, R11, 0x1, -R92 ;  /* 0x000000010b0bd824 */ /* 0x000fe200078e0a5c */
[----:B------:R-:W-:Y:S01]  /*1dc30*/  ISETP.GE.AND P5, PT, R14, RZ, PT ;  /* 0x000000ff0e00720c */ /* 0x000fe20003fa6270 */
[----:B------:R-:W-:Y:S01]  /*1dc40*/  IMAD.MOV.U32 R92, RZ, RZ, R2 ;  /* 0x000000ffff5c7224 */ /* 0x000fe200078e0002 */
[----:B------:R-:W-:Y:S01]  /*1dc50*/  ISETP.GE.AND P4, PT, R15, RZ, PT ;  /* 0x000000ff0f00720c */ /* 0x000fe20003f86270 */
[----:B------:R-:W-:Y:S01]  /*1dc60*/  IMAD.MOV.U32 R26, RZ, RZ, R11 ;  /* 0x000000ffff1a7224 */ /* 0x000fe200078e000b */
[----:B------:R-:W-:-:S09]  /*1dc70*/  SEL R21, R83, R21, !P1 ;  /* 0x0000001553157207 */ /* 0x000fd20004800000 */
[----:B------:R-:W-:Y:S02]  /*1dc80*/  @!P5 IMAD.MOV R26, RZ, RZ, -R26 ;  /* 0x000000ffff1ad224 */ /* 0x000fe400078e0a1a */
[----:B------:R-:W-:-:S03]  /*1dc90*/  @!P4 IMAD.MOV R39, RZ, RZ, -R39 ;  /* 0x000000ffff27c224 */ /* 0x000fc600078e0a27 */
[C---:B------:R-:W-:Y:S01]  /*1dca0*/  SEL R26, R83.reuse, R26, !P1 ;  /* 0x0000001a531a7207 */ /* 0x040fe20004800000 */
[----:B------:R-:W-:Y:S01]  /*1dcb0*/  @!P3 IMAD.MOV R92, RZ, RZ, -R92 ;  /* 0x000000ffff5cb224 */ /* 0x000fe200078e0a5c */
[C---:B------:R-:W-:Y:S02]  /*1dcc0*/  SEL R39, R83.reuse, R39, !P1 ;  /* 0x0000002753277207 */ /* 0x040fe40004800000 */
        /* <DEDUP_REMOVED lines=14> */
[C---:B---3--:R-:W-:Y:S02]  /*1ddb0*/  SEL R11, R83.reuse, R42, !P1 ;  /* 0x0000002a530b7207 */ /* 0x048fe40004800000 */
[----:B----4-:R-:W-:-:S03]  /*1ddc0*/  SEL R47, R83, R47, !P1 ;  /* 0x0000002f532f7207 */ /* 0x010fc60004800000 */
[----:B------:R-:W-:Y:S01]  /*1ddd0*/  IMAD R11, R11, R64, RZ ;  /* 0x000000400b0b7224 */ /* 0x000fe200078e02ff */
[C---:B------:R-:W-:Y:S01]  /*1dde0*/  SEL R48, R83.reuse, R48, !P1 ;  /* 0x0000003053307207 */ /* 0x040fe20004800000 */
[----:B------:R-:W1:Y:S01]  /*1ddf0*/  LDC R64, c[0x0][0x3b0] ;  /* 0x0000ec00ff407b82 */ /* 0x000e620000000800 */
[C---:B------:R-:W-:Y:S02]  /*1de00*/  SEL R46, R83.reuse, R46, !P1 ;  /* 0x0000002e532e7207 */ /* 0x040fe40004800000 */
[----:B------:R-:W-:-:S05]  /*1de10*/  SEL R38, R83, R69, !P1 ;  /* 0x0000004553267207 */ /* 0x000fca0004800000 */
[----:B------:R-:W3:Y:S01]  /*1de20*/  LDC R69, c[0x0][0x3b0] ;  /* 0x0000ec00ff457b82 */ /* 0x000ee20000000800 */
[C---:B------:R-:W-:Y:S02]  /*1de30*/  SEL R34, R83.reuse, R71, !P1 ;  /* 0x0000004753227207 */ /* 0x040fe40004800000 */
[----:B------:R-:W-:-:S05]  /*1de40*/  SEL R2, R83, R70, !P1 ;  /* 0x0000004653027207 */ /* 0x000fca0004800000 */
[----:B------:R-:W4:Y:S01]  /*1de50*/  LDC R70, c[0x0][0x3b0] ;  /* 0x0000ec00ff467b82 */ /* 0x000f220000000800 */
[C---:B------:R-:W-:Y:S02]  /*1de60*/  SEL R12, R83.reuse, R73, !P1 ;  /* 0x00000049530c7207 */ /* 0x040fe40004800000 */
[----:B--2---:R-:W-:-:S03]  /*1de70*/  SEL R13, R83, R72, !P1 ;  /* 0x00000048530d7207 */ /* 0x004fc60004800000 */
[----:B------:R-:W-:Y:S02]  /*1de80*/  IMAD R12, R12, R54, RZ ;  /* 0x000000360c0c7224 */ /* 0x000fe400078e02ff */
[----:B------:R-:W2:Y:S01]  /*1de90*/  LDC R71, c[0x0][0x3b0] ;  /* 0x0000ec00ff477b82 */ /* 0x000ea20000000800 */
[----:B------:R-:W-:-:S07]  /*1dea0*/  IMAD R13, R13, R53, RZ ;  /* 0x000000350d0d7224 */ /* 0x000fce00078e02ff */
[----:B------:R-:W0:Y:S01]  /*1deb0*/  LDC R53, c[0x0][0x3b0] ;  /* 0x0000ec00ff357b82 */ /* 0x000e220000000800 */
[----:B------:R-:W-:-:S07]  /*1dec0*/  IMAD R2, R2, R55, RZ ;  /* 0x0000003702027224 */ /* 0x000fce00078e02ff */
[----:B------:R-:W0:Y:S01]  /*1ded0*/  LDC R54, c[0x0][0x3b0] ;  /* 0x0000ec00ff367b82 */ /* 0x000e220000000800 */
[----:B------:R-:W-:Y:S01]  /*1dee0*/  IMAD R34, R34, R56, RZ ;  /* 0x0000003822227224 */ /* 0x000fe200078e02ff */
[----:B------:R-:W-:-:S06]  /*1def0*/  SEL R41, R83, R66, !P1 ;  /* 0x0000004253297207 */ /* 0x000fcc0004800000 */
[----:B------:R-:W1:Y:S01]  /*1df00*/  LDC R55, c[0x0][0x3b0] ;  /* 0x0000ec00ff377b82 */ /* 0x000e620000000800 */
[----:B------:R-:W-:Y:S01]  /*1df10*/  IMAD R38, R38, R57, RZ ;  /* 0x0000003926267224 */ /* 0x000fe200078e02ff */
[----:B------:R-:W-:-:S06]  /*1df20*/  SEL R42, R83, R65, !P1 ;  /* 0x00000041532a7207 */ /* 0x000fcc0004800000 */
[----:B------:R-:W1:Y:S01]  /*1df30*/  LDC R56, c[0x0][0x3b0] ;  /* 0x0000ec00ff387b82 */ /* 0x000e620000000800 */
[----:B------:R-:W-:Y:S01]  /*1df40*/  IMAD R41, R41, R58, RZ ;  /* 0x0000003a29297224 */ /* 0x000fe200078e02ff */
[----:B------:R-:W-:-:S06]  /*1df50*/  SEL R44, R83, R44, !P1 ;  /* 0x0000002c532c7207 */ /* 0x000fcc0004800000 */
[----:B------:R-:W1:Y:S01]  /*1df60*/  LDC R72, c[0x0][0x3b0] ;  /* 0x0000ec00ff487b82 */ /* 0x000e620000000800 */
[C---:B------:R-:W-:Y:S02]  /*1df70*/  SEL R45, R83.reuse, R45, !P1 ;  /* 0x0000002d532d7207 */ /* 0x040fe40004800000 */
[----:B------:R-:W-:-:S05]  /*1df80*/  SEL R15, R83, R74, !P1 ;  /* 0x0000004a530f7207 */ /* 0x000fca0004800000 */
[----:B------:R-:W1:Y:S01]  /*1df90*/  LDC R57, c[0x0][0x3b0] ;  /* 0x0000ec00ff397b82 */ /* 0x000e620000000800 */
[----:B------:R-:W-:Y:S01]  /*1dfa0*/  SEL R17, R83, R76, !P1 ;  /* 0x0000004c53117207 */ /* 0x000fe20004800000 */
[----:B------:R-:W-:-:S06]  /*1dfb0*/  IMAD R47, R47, R63, RZ ;  /* 0x0000003f2f2f7224 */ /* 0x000fcc00078e02ff */
[----:B------:R-:W2:Y:S01]  /*1dfc0*/  LDC R73, c[0x0][0x3b0] ;  /* 0x0000ec00ff497b82 */ /* 0x000ea20000000800 */
[----:B------:R-:W-:Y:S01]  /*1dfd0*/  IMAD R42, R42, R59, RZ ;  /* 0x0000003b2a2a7224 */ /* 0x000fe200078e02ff */
[----:B------:R-:W-:Y:S01]  /*1dfe0*/  SEL R14, R83, R75, !P1 ;  /* 0x0000004b530e7207 */ /* 0x000fe20004800000 */
[----:B------:R-:W-:-:S05]  /*1dff0*/  IMAD R46, R46, R62, RZ ;  /* 0x0000003e2e2e7224 */ /* 0x000fca00078e02ff */
[----:B------:R-:W2:Y:S01]  /*1e000*/  LDC R58, c[0x0][0x3b0] ;  /* 0x0000ec00ff3a7b82 */ /* 0x000ea20000000800 */
[----:B------:R-:W-:Y:S02]  /*1e010*/  IMAD R44, R44, R60, RZ ;  /* 0x0000003c2c2c7224 */ /* 0x000fe400078e02ff */
[----:B0-----:R-:W-:Y:S01]  /*1e020*/  IMAD R26, R26, R53, RZ ;  /* 0x000000351a1a7224 */ /* 0x001fe200078e02ff */
[----:B------:R-:W-:-:S04]  /*1e030*/  LEA R53, P5, R11, R43, 0x1 ;  /* 0x0000002b0b357211 */ /* 0x000fc800078a08ff */
[----:B------:R-:W0:Y:S01]  /*1e040*/  LDC R74, c[0x0][0x3b0] ;  /* 0x0000ec00ff4a7b82 */ /* 0x000e220000000800 */
[----:B------:R-:W-:Y:S01]  /*1e050*/  IMAD R45, R45, R61, RZ ;  /* 0x0000003d2d2d7224 */ /* 0x000fe200078e02ff */
[----:B------:R-:W-:Y:S01]  /*1e060*/  SEL R16, R83, R77, !P1 ;  /* 0x0000004d53107207 */ /* 0x000fe20004800000 */
[----:B---3--:R-:W-:Y:S01]  /*1e070*/  IMAD R21, R21, R69, RZ ;  /* 0x0000004515157224 */ /* 0x008fe200078e02ff */
[----:B------:R-:W-:-:S04]  /*1e080*/  SEL R18, R83, R79, !P1 ;  /* 0x0000004f53127207 */ /* 0x000fc80004800000 */
[----:B------:R-:W3:Y:S01]  /*1e090*/  LDC R76, c[0x0][0x3b0] ;  /* 0x0000ec00ff4c7b82 */ /* 0x000ee20000000800 */
[----:B------:R-:W-:Y:S01]  /*1e0a0*/  SEL R31, R83, R78, !P1 ;  /* 0x0000004e531f7207 */ /* 0x000fe20004800000 */
[----:B------:R-:W-:Y:S01]  /*1e0b0*/  IMAD R39, R39, R54, RZ ;  /* 0x0000003627277224 */ /* 0x000fe200078e02ff */
[C---:B------:R-:W-:Y:S02]  /*1e0c0*/  SEL R19, R83.reuse, R81, !P1 ;  /* 0x0000005153137207 */ /* 0x040fe40004800000 */
[----:B------:R-:W-:-:S03]  /*1e0d0*/  SEL R32, R83, R80, !P1 ;  /* 0x0000005053207207 */ /* 0x000fc60004800000 */
[----:B------:R-:W0:Y:S01]  /*1e0e0*/  LDC R59, c[0x0][0x3b0] ;  /* 0x0000ec00ff3b7b82 */ /* 0x000e220000000800 */
[-C--:B------:R-:W-:Y:S01]  /*1e0f0*/  LEA R69, P1, R47, R43.reuse, 0x1 ;  /* 0x0000002b2f457211 */ /* 0x080fe200078208ff */
[----:B----4-:R-:W-:Y:S01]  /*1e100*/  IMAD R20, R20, R70, RZ ;  /* 0x0000004614147224 */ /* 0x010fe200078e02ff */
[----:B------:R-:W-:-:S05]  /*1e110*/  LEA R54, P3, R46, R43, 0x1 ;  /* 0x0000002b2e367211 */ /* 0x000fca00078608ff */
[----:B------:R-:W4:Y:S01]  /*1e120*/  LDC R75, c[0x0][0x3b0] ;  /* 0x0000ec00ff4b7b82 */ /* 0x000f220000000800 */
[----:B------:R-:W-:Y:S01]  /*1e130*/  LEA.HI.X.SX32 R11, R11, R93, 0x1, P5 ;  /* 0x0000005d0b0b7211 */ /* 0x000fe200028f0eff */
[----:B-1----:R-:W-:Y:S01]  /*1e140*/  IMAD R29, R29, R55, RZ ;  /* 0x000000371d1d7224 */ /* 0x002fe200078e02ff */
[----:B------:R-:W-:-:S05]  /*1e150*/  LEA R70, P4, R45, R43, 0x1 ;  /* 0x0000002b2d467211 */ /* 0x000fca00078808ff */
[----:B------:R-:W1:Y:S01]  /*1e160*/  LDC R60, c[0x0][0x3b0] ;  /* 0x0000ec00ff3c7b82 */ /* 0x000e620000000800 */
[----:B------:R-:W-:Y:S01]  /*1e170*/  STL [R1+0x16ec], R53 ;  /* 0x0016ec3501007387 */ /* 0x000fe20000100800 */
[----:B------:R-:W-:Y:S01]  /*1e180*/  LEA.HI.X.SX32 R84, R47, R93, 0x1, P1 ;  /* 0x0000005d2f547211 */ /* 0x000fe200008f0eff */
[----:B--2---:R-:W-:Y:S01]  /*1e190*/  IMAD R32, R32, R71, RZ ;  /* 0x0000004720207224 */ /* 0x004fe200078e02ff */
[----:B------:R-:W-:Y:S01]  /*1e1a0*/  LEA R55, P5, R44, R43, 0x1 ;  /* 0x0000002b2c377211 */ /* 0x000fe200078a08ff */
[----:B------:R-:W-:Y:S03]  /*1e1b0*/  STL [R1+0x16f4], R69 ;  /* 0x0016f44501007387 */ /* 0x000fe60000100800 */
[----:B------:R-:W2:Y:S01]  /*1e1c0*/  LDC R61, c[0x0][0x3b0] ;  /* 0x0000ec00ff3d7b82 */ /* 0x000ea20000000800 */
[----:B------:R-:W-:Y:S01]  /*1e1d0*/  STL [R1+0x16fc], R54 ;  /* 0x0016fc3601007387 */ /* 0x000fe20000100800 */
[----:B------:R-:W-:Y:S01]  /*1e1e0*/  LEA.HI.X.SX32 R85, R46, R93, 0x1, P3 ;  /* 0x0000005d2e557211 */ /* 0x000fe200018f0eff */
[----:B------:R-:W-:Y:S01]  /*1e1f0*/  IMAD R25, R25, R56, RZ ;  /* 0x0000003819197224 */ /* 0x000fe200078e02ff */
[----:B------:R-:W-:Y:S01]  /*1e200*/  LEA R71, P1, R42, R43, 0x1 ;  /* 0x0000002b2a477211 */ /* 0x000fe200078208ff */
[----:B------:R-:W-:Y:S01]  /*1e210*/  STL [R1+0x16e8], R11 ;  /* 0x0016e80b01007387 */ /* 0x000fe20000100800 */
[----:B------:R-:W-:Y:S01]  /*1e220*/  LEA.HI.X.SX32 R86, R45, R93, 0x1, P4 ;  /* 0x0000005d2d567211 */ /* 0x000fe200020f0eff */
[----:B------:R-:W-:Y:S01]  /*1e230*/  IMAD R19, R19, R72, RZ ;  /* 0x0000004813137224 */ /* 0x000fe200078e02ff */
[----:B------:R-:W-:Y:S01]  /*1e240*/  LEA R56, P3, R41, R43, 0x1 ;  /* 0x0000002b29387211 */ /* 0x000fe200078608ff */
[----:B------:R-:W-:Y:S01]  /*1e250*/  STL [R1+0x1704], R70 ;  /* 0x0017044601007387 */ /* 0x000fe20000100800 */
[----:B------:R-:W-:Y:S01]  /*1e260*/  LEA.HI.X.SX32 R87, R44, R93, 0x1, P5 ;  /* 0x0000005d2c577211 */ /* 0x000fe200028f0eff */
[----:B------:R-:W-:Y:S01]  /*1e270*/  IMAD R15, R15, R30, RZ ;  /* 0x0000001e0f0f7224 */ /* 0x000fe200078e02ff */
[----:B------:R-:W2:Y:S01]  /*1e280*/  LDC R66, c[0x0][0x3b0] ;  /* 0x0000ec00ff427b82 */ /* 0x000ea20000000800 */
[----:B------:R-:W-:Y:S01]  /*1e290*/  STL [R1+0x16f0], R84 ;  /* 0x0016f05401007387 */ /* 0x000fe20000100800 */
[----:B------:R-:W-:Y:S01]  /*1e2a0*/  LEA R72, P4, R38, R43, 0x1 ;  /* 0x0000002b26487211 */ /* 0x000fe200078808ff */
[----:B------:R-:W-:-:S02]  /*1e2b0*/  IMAD R14, R14, R50, RZ ;  /* 0x000000320e0e7224 */ /* 0x000fc400078e02ff */
[----:B------:R-:W-:Y:S01]  /*1e2c0*/  STL [R1+0x170c], R55 ;  /* 0x00170c3701007387 */ /* 0x000fe20000100800 */
[----:B------:R-:W-:Y:S01]  /*1e2d0*/  IMAD R37, R37, R57, RZ ;  /* 0x0000003925257224 */ /* 0x000fe200078e02ff */
[----:B------:R-:W-:Y:S01]  /*1e2e0*/  LEA.HI.X.SX32 R88, R42, R93, 0x1, P1 ;  /* 0x0000005d2a587211 */ /* 0x000fe200008f0eff */
[----:B------:R-:W2:Y:S01]  /*1e2f0*/  LDC R30, c[0x0][0x3b0] ;  /* 0x0000ec00ff1e7b82 */ /* 0x000ea20000000800 */
[----:B------:R-:W-:Y:S01]  /*1e300*/  STL [R1+0x16f8], R85 ;  /* 0x0016f85501007387 */ /* 0x000fe20000100800 */
[----:B------:R-:W-:Y:S01]  /*1e310*/  LEA R57, P5, R34, R43, 0x1 ;  /* 0x0000002b22397211 */ /* 0x000fe200078a08ff */
[----:B------:R-:W-:Y:S02]  /*1e320*/  IMAD R31, R31, R73, RZ ;  /* 0x000000491f1f7224 */ /* 0x000fe400078e02ff */
[----:B------:R-:W-:Y:S01]  /*1e330*/  STL [R1+0x1714], R71 ;  /* 0x0017144701007387 */ /* 0x000fe20000100800 */
[----:B------:R-:W-:Y:S02]  /*1e340*/  LEA.HI.X.SX32 R89, R41, R93, 0x1, P3 ;  /* 0x0000005d29597211 */ /* 0x000fe400018f0eff */
[----:B------:R-:W2:Y:S01]  /*1e350*/  LDC R65, c[0x0][0x3b0] ;  /* 0x0000ec00ff417b82 */ /* 0x000ea20000000800 */
[----:B------:R-:W-:Y:S01]  /*1e360*/  STL [R1+0x1700], R86 ;  /* 0x0017005601007387 */ /* 0x000fe20000100800 */
[----:B------:R-:W-:Y:S01]  /*1e370*/  LEA R73, P1, R2, R43, 0x1 ;  /* 0x0000002b02497211 */ /* 0x000fe200078208ff */
[----:B------:R-:W-:-:S02]  /*1e380*/  IMAD R40, R40, R58, RZ ;  /* 0x0000003a28287224 */ /* 0x000fc400078e02ff */
[----:B------:R-:W-:Y:S03]  /*1e390*/  STL [R1+0x171c], R56 ;  /* 0x00171c3801007387 */ /* 0x000fe60000100800 */
[----:B------:R-:W2:Y:S01]  /*1e3a0*/  LDC R50, c[0x0][0x3b0] ;  /* 0x0000ec00ff327b82 */ /* 0x000ea20000000800 */
[----:B------:R-:W-:Y:S01]  /*1e3b0*/  STL [R1+0x1708], R87 ;  /* 0x0017085701007387 */ /* 0x000fe20000100800 */
[----:B------:R-:W-:Y:S01]  /*1e3c0*/  LEA.HI.X.SX32 R90, R38, R93, 0x1, P4 ;  /* 0x0000005d265a7211 */ /* 0x000fe200020f0eff */
[----:B0-----:R-:W-:Y:S01]  /*1e3d0*/  IMAD R18, R18, R74, RZ ;  /* 0x0000004a12127224 */ /* 0x001fe200078e02ff */
[----:B------:R-:W-:Y:S01]  /*1e3e0*/  LEA R58, P3, R12, R43, 0x1 ;  /* 0x0000002b0c3a7211 */ /* 0x000fe200078608ff */
[----:B------:R-:W-:Y:S01]  /*1e3f0*/  STL [R1+0x1724], R72 ;  /* 0x0017244801007387 */ /* 0x000fe20000100800 */
[----:B------:R-:W-:Y:S02]  /*1e400*/  LEA.HI.X.SX32 R91, R34, R93, 0x1, P5 ;  /* 0x0000005d225b7211 */ /* 0x000fe400028f0eff */
[----:B------:R-:W0:Y:S01]  /*1e410*/  LDC R63, c[0x0][0x3b0] ;  /* 0x0000ec00ff3f7b82 */ /* 0x000e220000000800 */
[----:B------:R-:W-:Y:S01]  /*1e420*/  STL [R1+0x1710], R88 ;  /* 0x0017105801007387 */ /* 0x000fe20000100800 */
[----:B------:R-:W-:Y:S01]  /*1e430*/  LEA R74, P4, R13, R43, 0x1 ;  /* 0x0000002b0d4a7211 */ /* 0x000fe200078808ff */
[----:B---3--:R-:W-:-:S02]  /*1e440*/  IMAD R16, R16, R76, RZ ;  /* 0x0000004c10107224 */ /* 0x008fc400078e02ff */
[----:B------:R-:W-:Y:S01]  /*1e450*/  STL [R1+0x172c], R57 ;  /* 0x00172c3901007387 */ /* 0x000fe20000100800 */
[----:B------:R-:W-:Y:S01]  /*1e460*/  IMAD R24, R24, R59, RZ ;  /* 0x0000003b18187224 */ /* 0x000fe200078e02ff */
[----:B------:R-:W-:Y:S01]  /*1e470*/  LEA.HI.X.SX32 R2, R2, R93, 0x1, P1 ;  /* 0x0000005d02027211 */ /* 0x000fe200008f0eff */
[----:B------:R-:W3:Y:S01]  /*1e480*/  LDC R62, c[0x0][0x3b0] ;  /* 0x0000ec00ff3e7b82 */ /* 0x000ee20000000800 */
[----:B------:R-:W-:Y:S01]  /*1e490*/  STL [R1+0x1718], R89 ;  /* 0x0017185901007387 */ /* 0x000fe20000100800 */
[----:B------:R-:W-:Y:S01]  /*1e4a0*/  LEA R59, P5, R14, R43, 0x1 ;  /* 0x0000002b0e3b7211 */ /* 0x000fe200078a08ff */
[----:B----4-:R-:W-:Y:S02]  /*1e4b0*/  IMAD R17, R17, R75, RZ ;  /* 0x0000004b11117224 */ /* 0x010fe400078e02ff */
[----:B------:R-:W-:Y:S01]  /*1e4c0*/  STL [R1+0x1734], R73 ;  /* 0x0017344901007387 */ /* 0x000fe20000100800 */
[----:B-1----:R-:W-:Y:S01]  /*1e4d0*/  IMAD R35, R35, R60, RZ ;  /* 0x0000003c23237224 */ /* 0x002fe200078e02ff */
[----:B------:R-:W-:-:S02]  /*1e4e0*/  LEA.HI.X.SX32 R12, R12, R93, 0x1, P3 ;  /* 0x0000005d0c0c7211 */ /* 0x000fc400018f0eff */
[----:B------:R-:W-:Y:S01]  /*1e4f0*/  STL [R1+0x1720], R90 ;  /* 0x0017205a01007387 */ /* 0x000fe20000100800 */
[----:B------:R-:W-:-:S03]  /*1e500*/  LEA R60, P1, R15, R43, 0x1 ;  /* 0x0000002b0f3c7211 */ /* 0x000fc600078208ff */
[----:B------:R-:W-:Y:S01]  /*1e510*/  STL [R1+0x173c], R58 ;  /* 0x00173c3a01007387 */ /* 0x000fe20000100800 */
[----:B------:R-:W-:-:S03]  /*1e520*/  LEA.HI.X.SX32 R13, R13, R93, 0x1, P4 ;  /* 0x0000005d0d0d7211 */ /* 0x000fc600020f0eff */
[----:B------:R-:W-:Y:S01]  /*1e530*/  STL [R1+0x1728], R91 ;  /* 0x0017285b01007387 */ /* 0x000fe20000100800 */
[----:B------:R-:W-:Y:S01]  /*1e540*/  LEA R44, P3, R16, R43, 0x1 ;  /* 0x0000002b102c7211 */ /* 0x000fe200078608ff */
[----:B--2---:R-:W-:Y:S02]  /*1e550*/  IMAD R28, R28, R61, RZ ;  /* 0x0000003d1c1c7224 */ /* 0x004fe400078e02ff */
[----:B------:R-:W-:Y:S01]  /*1e560*/  STL [R1+0x1744], R74 ;  /* 0x0017444a01007387 */ /* 0x000fe20000100800 */
[----:B------:R-:W-:-:S03]  /*1e570*/  LEA.HI.X.SX32 R14, R14, R93, 0x1, P5 ;  /* 0x0000005d0e0e7211 */ /* 0x000fc600028f0eff */
[----:B------:R-:W-:Y:S01]  /*1e580*/  STL [R1+0x1730], R2 ;  /* 0x0017300201007387 */ /* 0x000fe20000100800 */
[----:B------:R-:W-:-:S03]  /*1e590*/  LEA R61, P4, R17, R43, 0x1 ;  /* 0x0000002b113d7211 */ /* 0x000fc600078808ff */
        /* <DEDUP_REMOVED lines=9> */
[----:B------:R-:W-:-:S03]  /*1e630*/  LEA R46, P3, R19, R43, 0x1 ;  /* 0x0000002b132e7211 */ /* 0x000fc600078608ff */
[----:B------:R-:W-:Y:S01]  /*1e640*/  STL [R1+0x1748], R14 ;  /* 0x0017480e01007387 */ /* 0x000fe20000100800 */
[----:B------:R-:W-:-:S03]  /*1e650*/  LEA.HI.X.SX32 R17, R17, R93, 0x1, P4 ;  /* 0x0000005d11117211 */ /* 0x000fc600020f0eff */
[----:B------:R-:W-:Y:S01]  /*1e660*/  STL [R1+0x1764], R61 ;  /* 0x0017643d01007387 */ /* 0x000fe20000100800 */
[----:B------:R-:W-:Y:S01]  /*1e670*/  LEA R80, P4, R32, R43, 0x1 ;  /* 0x0000002b20507211 */ /* 0x000fe200078808ff */
[----:B------:R-:W-:Y:S02]  /*1e680*/  IMAD R36, R36, R66, RZ ;  /* 0x0000004224247224 */ /* 0x000fe400078e02ff */
[----:B------:R-:W-:Y:S01]  /*1e690*/  STL [R1+0x1750], R15 ;  /* 0x0017500f01007387 */ /* 0x000fe20000100800 */
[----:B------:R-:W-:Y:S01]  /*1e6a0*/  LEA.HI.X.SX32 R18, R18, R93, 0x1, P5 ;  /* 0x0000005d12127211 */ /* 0x000fe200028f0eff */
[----:B------:R-:W-:Y:S02]  /*1e6b0*/  IMAD R30, R92, R30, RZ ;  /* 0x0000001e5c1e7224 */ /* 0x000fe400078e02ff */
[----:B------:R-:W-:Y:S01]  /*1e6c0*/  STL [R1+0x176c], R45 ;  /* 0x00176c2d01007387 */ /* 0x000fe20000100800 */
[----:B------:R-:W-:Y:S01]  /*1e6d0*/  LEA R47, P5, R20, R43, 0x1 ;  /* 0x0000002b142f7211 */ /* 0x000fe200078a08ff */
[----:B------:R-:W-:-:S02]  /*1e6e0*/  IMAD R22, R22, R65, RZ ;  /* 0x0000004116167224 */ /* 0x000fc400078e02ff */
[----:B------:R-:W-:Y:S01]  /*1e6f0*/  STL [R1+0x1758], R16 ;  /* 0x0017581001007387 */ /* 0x000fe20000100800 */
[----:B------:R-:W-:Y:S01]  /*1e700*/  IMAD R92, R48, R50, RZ ;  /* 0x00000032305c7224 */ /* 0x000fe200078e02ff */
[----:B------:R-:W-:Y:S02]  /*1e710*/  LEA.HI.X.SX32 R31, R31, R93, 0x1, P1 ;  /* 0x0000005d1f1f7211 */ /* 0x000fe400008f0eff */
[----:B------:R-:W-:Y:S01]  /*1e720*/  STL [R1+0x1774], R79 ;  /* 0x0017744f01007387 */ /* 0x000fe20000100800 */
[----:B------:R-:W-:Y:S01]  /*1e730*/  LEA R48, P1, R21, R43, 0x1 ;  /* 0x0000002b15307211 */ /* 0x000fe200078208ff */
[----:B------:R-:W-:Y:S02]  /*1e740*/  IMAD R27, R27, R64, RZ ;  /* 0x000000401b1b7224 */ /* 0x000fe400078e02ff */
[----:B------:R-:W-:Y:S01]  /*1e750*/  STL [R1+0x177c], R46 ;  /* 0x00177c2e01007387 */ /* 0x000fe20000100800 */
[----:B------:R-:W-:-:S03]  /*1e760*/  LEA.HI.X.SX32 R19, R19, R93, 0x1, P3 ;  /* 0x0000005d13137211 */ /* 0x000fc600018f0eff */
[----:B------:R-:W-:Y:S01]  /*1e770*/  STL [R1+0x1760], R17 ;  /* 0x0017601101007387 */ /* 0x000fe20000100800 */
[----:B------:R-:W-:Y:S01]  /*1e780*/  LEA R83, P3, R36, R43, 0x1 ;  /* 0x0000002b24537211 */ /* 0x000fe200078608ff */
[----:B0-----:R-:W-:Y:S02]  /*1e790*/  IMAD R33, R33, R63, RZ ;  /* 0x0000003f21217224 */ /* 0x001fe400078e02ff */
[----:B------:R-:W-:Y:S01]  /*1e7a0*/  STL [R1+0x1784], R80 ;  /* 0x0017845001007387 */ /* 0x000fe20000100800 */
[----:B------:R-:W-:-:S03]  /*1e7b0*/  LEA.HI.X.SX32 R32, R32, R93, 0x1, P4 ;  /* 0x0000005d20207211 */ /* 0x000fc600020f0eff */
[----:B------:R-:W-:Y:S01]  /*1e7c0*/  STL [R1+0x1768], R18 ;  /* 0x0017681201007387 */ /* 0x000fe20000100800 */
[----:B------:R-:W-:Y:S01]  /*1e7d0*/  LEA R50, P4, R22, R43, 0x1 ;  /* 0x0000002b16327211 */ /* 0x000fe200078808ff */
[----:B---3--:R-:W-:Y:S02]  /*1e7e0*/  IMAD R23, R23, R62, RZ ;  /* 0x0000003e17177224 */ /* 0x008fe400078e02ff */
        /* <DEDUP_REMOVED lines=59> */
[----:B------:R-:W-:-:S03]  /*1eba0*/  LEA.HI.X.SX32 R26, R26, R93, 0x1, P4 ;  /* 0x0000005d1a1a7211 */ /* 0x000fc600020f0eff */
[----:B------:R-:W-:Y:S01]  /*1ebb0*/  STL [R1+0x17fc], R65 ;  /* 0x0017fc4101007387 */ /* 0x000fe20000100800 */
[----:B------:R-:W-:-:S03]  /*1ebc0*/  LEA.HI.X.SX32 R30, R30, R93, 0x1, P5 ;  /* 0x0000005d1e1e7211 */ /* 0x000fc600028f0eff */
[----:B------:R-:W-:Y:S04]  /*1ebd0*/  STL [R1+0x17e8], R25 ;  /* 0x0017e81901007387 */ /* 0x000fe80000100800 */
[----:B------:R-:W-:Y:S04]  /*1ebe0*/  STL [R1+0x1800], R78 ;  /* 0x0018004e01007387 */ /* 0x000fe80000100800 */
[----:B------:R-:W-:Y:S04]  /*1ebf0*/  STL [R1+0x17f0], R29 ;  /* 0x0017f01d01007387 */ /* 0x000fe80000100800 */
[----:B------:R-:W-:Y:S04]  /*1ec00*/  STL [R1+0x16e4], R43 ;  /* 0x0016e42b01007387 */ /* 0x000fe80000100800 */
[----:B------:R-:W-:Y:S04]  /*1ec10*/  STL [R1+0x16d8], R39 ;  /* 0x0016d82701007387 */ /* 0x000fe80000100800 */
[----:B------:R-:W-:Y:S04]  /*1ec20*/  STL [R1+0x16dc], R26 ;  /* 0x0016dc1a01007387 */ /* 0x000fe80000100800 */
[----:B------:R-:W-:Y:S04]  /*1ec30*/  STL [R1+0x16e0], R30 ;  /* 0x0016e01e01007387 */ /* 0x000fe80000100800 */
[----:B------:R0:W-:Y:S01]  /*1ec40*/  STS.U16 [R49+UR76+0x42680], R68 ;  /* 0x0426804431007988 */ /* 0x0001e2000800044c */
[----:B------:R-:W-:-:S02]  /*1ec50*/  PRMT R51, RZ, 0x7610, R51 ;  /* 0x00007610ff337816 */ /* 0x000fc40000000033 */
[----:B------:R-:W-:Y:S01]  /*1ec60*/  LEA.HI.X.SX32 R41, R92, R93, 0x1, P1 ;  /* 0x0000005d5c297211 */ /* 0x000fe200008f0eff */
[----:B------:R-:W-:Y:S02]  /*1ec70*/  @P0 IMAD.MOV.U32 R92, RZ, RZ, R53 ;  /* 0x000000ffff5c0224 */ /* 0x000fe400078e0035 */
[----:B------:R-:W-:Y:S01]  /*1ec80*/  @P0 IMAD.MOV.U32 R93, RZ, RZ, R11 ;  /* 0x000000ffff5d0224 */ /* 0x000fe200078e000b */
[----:B0-----:R-:W2:Y:S04]  /*1ec90*/  LDL.LU R68, [R1+0x22dc] ;  /* 0x0022dc0001447983 */ /* 0x001ea80000300800 */
[----:B------:R-:W5:Y:S04]  /*1eca0*/  LDL.LU R11, [R1+0x22d8] ;  /* 0x0022d800010b7983 */ /* 0x000f680000300800 */
[----:B------:R-:W3:Y:S01]  /*1ecb0*/  LDL.LU R53, [R1+0x22d4] ;  /* 0x0022d40001357983 */ /* 0x000ee20000300800 */
[----:B------:R-:W-:-:S03]  /*1ecc0*/  PRMT R67, RZ, 0x7610, R67 ;  /* 0x00007610ff437816 */ /* 0x000fc60000000043 */
[----:B------:R0:W4:Y:S04]  /*1ecd0*/  @P0 LDG.E.U16 R51, desc[UR6][R92.64] ;  /* 0x000000065c330981 */ /* 0x000128000c1e1500 */
[----:B------:R1:W-:Y:S01]  /*1ece0*/  STL [R1+0x16d4], R41 ;  /* 0x0016d42901007387 */ /* 0x0003e20000100800 */
[----:B0-----:R-:W-:Y:S02]  /*1ecf0*/  @P0 IMAD.MOV.U32 R93, RZ, RZ, R84 ;  /* 0x000000ffff5d0224 */ /* 0x001fe400078e0054 */
[----:B------:R-:W-:Y:S01]  /*1ed00*/  @P0 IMAD.MOV.U32 R92, RZ, RZ, R69 ;  /* 0x000000ffff5c0224 */ /* 0x000fe200078e0045 */
[----:B------:R-:W5:Y:S04]  /*1ed10*/  LDL.LU R84, [R1+0x22d0] ;  /* 0x0022d00001547983 */ /* 0x000f680000300800 */
[----:B------:R-:W4:Y:S04]  /*1ed20*/  LDL.LU R69, [R1+0x22cc] ;  /* 0x0022cc0001457983 */ /* 0x000f280000300800 */
[----:B------:R0:W4:Y:S02]  /*1ed30*/  @P0 LDG.E.U16 R67, desc[UR6][R92.64] ;  /* 0x000000065c430981 */ /* 0x000124000c1e1500 */
[----:B0-----:R-:W-:-:S02]  /*1ed40*/  @P0 IMAD.MOV.U32 R93, RZ, RZ, R85 ;  /* 0x000000ffff5d0224 */ /* 0x001fc400078e0055 */
[----:B------:R-:W-:Y:S01]  /*1ed50*/  @P0 IMAD.MOV.U32 R92, RZ, RZ, R54 ;  /* 0x000000ffff5c0224 */ /* 0x000fe200078e0036 */
[----:B------:R-:W5:Y:S04]  /*1ed60*/  LDL.LU R85, [R1+0x22c8] ;  /* 0x0022c80001557983 */ /* 0x000f680000300800 */
[----:B------:R-:W4:Y:S01]  /*1ed70*/  LDL.LU R54, [R1+0x22c4] ;  /* 0x0022c40001367983 */ /* 0x000f220000300800 */
[----:B------:R-:W-:-:S06]  /*1ed80*/  PRMT R52, RZ, 0x7610, R52 ;  /* 0x00007610ff347816 */ /* 0x000fcc0000000034 */
[----:B------:R0:W4:Y:S02]  /*1ed90*/  @P0 LDG.E.U16 R52, desc[UR6][R92.64] ;  /* 0x000000065c340981 */ /* 0x000124000c1e1500 */
[----:B0-----:R-:W-:Y:S02]  /*1eda0*/  @P0 IMAD.MOV.U32 R92, RZ, RZ, R70 ;  /* 0x000000ffff5c0224 */ /* 0x001fe400078e0046 */
[----:B------:R-:W-:Y:S02]  /*1edb0*/  @P0 IMAD.MOV.U32 R93, RZ, RZ, R86 ;  /* 0x000000ffff5d0224 */ /* 0x000fe400078e0056 */
[----:B------:R-:W5:Y:S04]  /*1edc0*/  LDL.LU R86, [R1+0x22c0] ;  /* 0x0022c00001567983 */ /* 0x000f680000300800 */
[----:B------:R-:W4:Y:S01]  /*1edd0*/  LDL.LU R70, [R1+0x22bc] ;  /* 0x0022bc0001467983 */ /* 0x000f220000300800 */
[----:B--2---:R-:W-:-:S06]  /*1ede0*/  PRMT R68, RZ, 0x7610, R68 ;  /* 0x00007610ff447816 */ /* 0x004fcc0000000044 */
[----:B------:R0:W2:Y:S01]  /*1edf0*/  @P0 LDG.E.U16 R68, desc[UR6][R92.64] ;  /* 0x000000065c440981 */ /* 0x0000a2000c1e1500 */
[----:B---3--:R-:W-:Y:S01]  /*1ee00*/  PRMT R53, RZ, 0x7610, R53 ;  /* 0x00007610ff357816 */ /* 0x008fe20000000035 */
[----:B0-----:R-:W-:Y:S02]  /*1ee10*/  @P0 IMAD.MOV.U32 R92, RZ, RZ, R55 ;  /* 0x000000ffff5c0224 */ /* 0x001fe400078e0037 */
[----:B------:R-:W-:Y:S02]  /*1ee20*/  @P0 IMAD.MOV.U32 R93, RZ, RZ, R87 ;  /* 0x000000ffff5d0224 */ /* 0x000fe400078e0057 */
[----:B------:R-:W5:Y:S04]  /*1ee30*/  LDL.LU R87, [R1+0x22b8] ;  /* 0x0022b80001577983 */ /* 0x000f680000300800 */
[----:B------:R-:W3:Y:S04]  /*1ee40*/  LDL.LU R55, [R1+0x22b4] ;  /* 0x0022b40001377983 */ /* 0x000ee80000300800 */
[----:B------:R0:W2:Y:S01]  /*1ee50*/  @P0 LDG.E.U16 R53, desc[UR6][R92.64] ;  /* 0x000000065c350981 */ /* 0x0000a2000c1e1500 */
[----:B----4-:R-:W-:Y:S01]  /*1ee60*/  PRMT R69, RZ, 0x7610, R69 ;  /* 0x00007610ff457816 */ /* 0x010fe20000000045 */
[----:B0-----:R-:W-:-:S02]  /*1ee70*/  @P0 IMAD.MOV.U32 R92, RZ, RZ, R71 ;  /* 0x000000ffff5c0224 */ /* 0x001fc400078e0047 */
[----:B------:R-:W-:Y:S02]  /*1ee80*/  @P0 IMAD.MOV.U32 R93, RZ, RZ, R88 ;  /* 0x000000ffff5d0224 */ /* 0x000fe400078e0058 */
[----:B------:R-:W5:Y:S04]  /*1ee90*/  LDL.LU R88, [R1+0x22b0] ;  /* 0x0022b00001587983 */ /* 0x000f680000300800 */
[----:B------:R-:W4:Y:S04]  /*1eea0*/  LDL.LU R71, [R1+0x22ac] ;  /* 0x0022ac0001477983 */ /* 0x000f280000300800 */
[----:B------:R0:W2:Y:S01]  /*1eeb0*/  @P0 LDG.E.U16 R69, desc[UR6][R92.64] ;  /* 0x000000065c450981 */ /* 0x0000a2000c1e1500 */
[----:B------:R-:W-:Y:S01]  /*1eec0*/  PRMT R54, RZ, 0x7610, R54 ;  /* 0x00007610ff367816 */ /* 0x000fe20000000036 */
[----:B0-----:R-:W-:-:S02]  /*1eed0*/  @P0 IMAD.MOV.U32 R93, RZ, RZ, R89 ;  /* 0x000000ffff5d0224 */ /* 0x001fc400078e0059 */
[----:B------:R-:W-:Y:S01]  /*1eee0*/  @P0 IMAD.MOV.U32 R92, RZ, RZ, R56 ;  /* 0x000000ffff5c0224 */ /* 0x000fe200078e0038 */
[----:B------:R-:W5:Y:S04]  /*1eef0*/  LDL.LU R89, [R1+0x22a8] ;  /* 0x0022a80001597983 */ /* 0x000f680000300800 */
[----:B------:R-:W2:Y:S04]  /*1ef00*/  LDL.LU R56, [R1+0x22a4] ;  /* 0x0022a40001387983 */ /* 0x000ea80000300800 */
[----:B------:R0:W2:Y:S02]  /*1ef10*/  @P0 LDG.E.U16 R54, desc[UR6][R92.64] ;  /* 0x000000065c360981 */ /* 0x0000a4000c1e1500 */
[----:B0-----:R-:W-:-:S02]  /*1ef20*/  @P0 IMAD.MOV.U32 R93, RZ, RZ, R90 ;  /* 0x000000ffff5d0224 */ /* 0x001fc400078e005a */
[----:B------:R-:W-:Y:S01]  /*1ef30*/  @P0 IMAD.MOV.U32 R92, RZ, RZ, R72 ;  /* 0x000000ffff5c0224 */ /* 0x000fe200078e0048 */
[----:B------:R-:W5:Y:S04]  /*1ef40*/  LDL.LU R90, [R1+0x22a0] ;  /* 0x0022a000015a7983 */ /* 0x000f680000300800 */
[----:B------:R-:W2:Y:S01]  /*1ef50*/  LDL.LU R72, [R1+0x229c] ;  /* 0x00229c0001487983 */ /* 0x000ea20000300800 */
[----:B------:R-:W-:-:S06]  /*1ef60*/  PRMT R70, RZ, 0x7610, R70 ;  /* 0x00007610ff467816 */ /* 0x000fcc0000000046 */
[----:B------:R0:W2:Y:S02]  /*1ef70*/  @P0 LDG.E.U16 R70, desc[UR6][R92.64] ;  /* 0x000000065c460981 */ /* 0x0000a4000c1e1500 */
[----:B0-----:R-:W-:Y:S02]  /*1ef80*/  @P0 IMAD.MOV.U32 R92, RZ, RZ, R57 ;  /* 0x000000ffff5c0224 */ /* 0x001fe400078e0039 */
[----:B------:R-:W-:Y:S02]  /*1ef90*/  @P0 IMAD.MOV.U32 R93, RZ, RZ, R91 ;  /* 0x000000ffff5d0224 */ /* 0x000fe400078e005b */
[----:B------:R-:W5:Y:S04]  /*1efa0*/  LDL.LU R91, [R1+0x2298] ;  /* 0x00229800015b7983 */ /* 0x000f680000300800 */
[----:B------:R-:W2:Y:S01]  /*1efb0*/  LDL.LU R57, [R1+0x2294] ;  /* 0x0022940001397983 */ /* 0x000ea20000300800 */
[----:B---3--:R-:W-:-:S06]  /*1efc0*/  PRMT R55, RZ, 0x7610, R55 ;  /* 0x00007610ff377816 */ /* 0x008fcc0000000037 */
[----:B------:R0:W3:Y:S02]  /*1efd0*/  @P0 LDG.E.U16 R55, desc[UR6][R92.64] ;  /* 0x000000065c370981 */ /* 0x0000e4000c1e1500 */
[----:B0-----:R-:W-:Y:S02]  /*1efe0*/  @P0 IMAD.MOV.U32 R92, RZ, RZ, R73 ;  /* 0x000000ffff5c0224 */ /* 0x001fe400078e0049 */
[----:B------:R-:W-:Y:S02]  /*1eff0*/  @P0 IMAD.MOV.U32 R93, RZ, RZ, R2 ;  /* 0x000000ffff5d0224 */ /* 0x000fe400078e0002 */
[----:B------:R-:W5:Y:S01]  /*1f000*/  LDL.LU R2, [R1+0x2290] ;  /* 0x0022900001027983 */ /* 0x000f620000300800 */
[----:B----4-:R-:W-:-:S03]  /*1f010*/  PRMT R71, RZ, 0x7610, R71 ;  /* 0x00007610ff477816 */ /* 0x010fc60000000047 */
[----:B------:R-:W4:Y:S04]  /*1f020*/  LDL.LU R73, [R1+0x228c] ;  /* 0x00228c0001497983 */ /* 0x000f280000300800 */
[----:B------:R0:W3:Y:S02]  /*1f030*/  @P0 LDG.E.U16 R71, desc[UR6][R92.64] ;  /* 0x000000065c470981 */ /* 0x0000e4000c1e1500 */
[----:B0-----:R-:W-:Y:S02]  /*1f040*/  @P0 IMAD.MOV.U32 R92, RZ, RZ, R58 ;  /* 0x000000ffff5c0224 */ /* 0x001fe400078e003a */
[----:B------:R-:W-:Y:S02]  /*1f050*/  @P0 IMAD.MOV.U32 R93, RZ, RZ, R12 ;  /* 0x000000ffff5d0224 */ /* 0x000fe400078e000c */
[----:B------:R-:W5:Y:S01]  /*1f060*/  LDL.LU R12, [R1+0x2288] ;  /* 0x00228800010c7983 */ /* 0x000f620000300800 */
[----:B--2---:R-:W-:-:S03]  /*1f070*/  PRMT R56, RZ, 0x7610, R56 ;  /* 0x00007610ff387816 */ /* 0x004fc60000000038 */
[----:B------:R-:W2:Y:S04]  /*1f080*/  LDL.LU R58, [R1+0x2284] ;  /* 0x00228400013a7983 */ /* 0x000ea80000300800 */
[----:B------:R0:W3:Y:S02]  /*1f090*/  @P0 LDG.E.U16 R56, desc[UR6][R92.64] ;  /* 0x000000065c380981 */ /* 0x0000e4000c1e1500 */
[----:B0-----:R-:W-:Y:S02]  /*1f0a0*/  @P0 IMAD.MOV.U32 R93, RZ, RZ, R13 ;  /* 0x000000ffff5d0224 */ /* 0x001fe400078e000d */
[----:B------:R-:W-:Y:S01]  /*1f0b0*/  @P0 IMAD.MOV.U32 R92, RZ, RZ, R74 ;  /* 0x000000ffff5c0224 */ /* 0x000fe200078e004a */
[----:B------:R-:W5:Y:S01]  /*1f0c0*/  LDL.LU R13, [R1+0x2280] ;  /* 0x00228000010d7983 */ /* 0x000f620000300800 */
[----:B------:R-:W-:-:S03]  /*1f0d0*/  PRMT R72, RZ, 0x7610, R72 ;  /* 0x00007610ff487816 */ /* 0x000fc60000000048 */
[----:B------:R-:W3:Y:S04]  /*1f0e0*/  LDL.LU R74, [R1+0x227c] ;  /* 0x00227c00014a7983 */ /* 0x000ee80000300800 */
[----:B------:R0:W3:Y:S02]  /*1f0f0*/  @P0 LDG.E.U16 R72, desc[UR6][R92.64] ;  /* 0x000000065c480981 */ /* 0x0000e4000c1e1500 */
[----:B0-----:R-:W-:Y:S02]  /*1f100*/  @P0 IMAD.MOV.U32 R93, RZ, RZ, R14 ;  /* 0x000000ffff5d0224 */ /* 0x001fe400078e000e */
[----:B------:R-:W-:Y:S01]  /*1f110*/  @P0 IMAD.MOV.U32 R92, RZ, RZ, R59 ;  /* 0x000000ffff5c0224 */ /* 0x000fe200078e003b */
[----:B------:R-:W5:Y:S04]  /*1f120*/  LDL.LU R14, [R1+0x2278] ;  /* 0x00227800010e7983 */ /* 0x000f680000300800 */
[----:B------:R-:W3:Y:S01]  /*1f130*/  LDL.LU R59, [R1+0x2274] ;  /* 0x00227400013b7983 */ /* 0x000ee20000300800 */
[----:B------:R-:W-:-:S06]  /*1f140*/  PRMT R57, RZ, 0x7610, R57 ;  /* 0x00007610ff397816 */ /* 0x000fcc0000000039 */
[----:B------:R0:W3:Y:S02]  /*1f150*/  @P0 LDG.E.U16 R57, desc[UR6][R92.64] ;  /* 0x000000065c390981 */ /* 0x0000e4000c1e1500 */
[----:B0-----:R-:W-:Y:S02]  /*1f160*/  @P0 IMAD.MOV.U32 R92, RZ, RZ, R60 ;  /* 0x000000ffff5c0224 */ /* 0x001fe400078e003c */
[----:B------:R-:W-:Y:S02]  /*1f170*/  @P0 IMAD.MOV.U32 R93, RZ, RZ, R15 ;  /* 0x000000ffff5d0224 */ /* 0x000fe400078e000f */
[----:B------:R-:W5:Y:S04]  /*1f180*/  LDL.LU R15, [R1+0x2270] ;  /* 0x00227000010f7983 */ /* 0x000f680000300800 */
[----:B------:R-:W3:Y:S01]  /*1f190*/  LDL.LU R60, [R1+0x226c] ;  /* 0x00226c00013c7983 */ /* 0x000ee20000300800 */
[----:B----4-:R-:W-:-:S06]  /*1f1a0*/  PRMT R73, RZ, 0x7610, R73 ;  /* 0x00007610ff497816 */ /* 0x010fcc0000000049 */
[----:B------:R0:W4:Y:S02]  /*1f1b0*/  @P0 LDG.E.U16 R73, desc[UR6][R92.64] ;  /* 0x000000065c490981 */ /* 0x000124000c1e1500 */
[----:B0-----:R-:W-:Y:S02]  /*1f1c0*/  @P0 IMAD.MOV.U32 R92, RZ, RZ, R44 ;  /* 0x000000ffff5c0224 */ /* 0x001fe400078e002c */
[----:B------:R-:W-:Y:S02]  /*1f1d0*/  @P0 IMAD.MOV.U32 R93, RZ, RZ, R16 ;  /* 0x000000ffff5d0224 */ /* 0x000fe400078e0010 */
[----:B------:R-:W5:Y:S01]  /*1f1e0*/  LDL.LU R16, [R1+0x2268] ;  /* 0x0022680001107983 */ /* 0x000f620000300800 */
[----:B--2---:R-:W-:-:S03]  /*1f1f0*/  PRMT R58, RZ, 0x7610, R58 ;  /* 0x00007610ff3a7816 */ /* 0x004fc6000000003a */
[----:B------:R-:W2:Y:S04]  /*1f200*/  LDL.LU R44, [R1+0x2264] ;  /* 0x00226400012c7983 */ /* 0x000ea80000300800 */
[----:B------:R0:W4:Y:S02]  /*1f210*/  @P0 LDG.E.U16 R58, desc[UR6][R92.64] ;  /* 0x000000065c3a0981 */ /* 0x000124000c1e1500 */
[----:B0-----:R-:W-:Y:S02]  /*1f220*/  @P0 IMAD.MOV.U32 R92, RZ, RZ, R61 ;  /* 0x000000ffff5c0224 */ /* 0x001fe400078e003d */
[----:B------:R-:W-:Y:S02]  /*1f230*/  @P0 IMAD.MOV.U32 R93, RZ, RZ, R17 ;  /* 0x000000ffff5d0224 */ /* 0x000fe400078e0011 */
[----:B------:R-:W5:Y:S01]  /*1f240*/  LDL.LU R17, [R1+0x2260] ;  /* 0x0022600001117983 */ /* 0x000f620000300800 */
[----:B---3--:R-:W-:-:S03]  /*1f250*/  PRMT R74, RZ, 0x7610, R74 ;  /* 0x00007610ff4a7816 */ /* 0x008fc6000000004a */
[----:B------:R-:W3:Y:S04]  /*1f260*/  LDL.LU R61, [R1+0x225c] ;  /* 0x00225c00013d7983 */ /* 0x000ee80000300800 */
[----:B------:R0:W4:Y:S02]  /*1f270*/  @P0 LDG.E.U16 R74, desc[UR6][R92.64] ;  /* 0x000000065c4a0981 */ /* 0x000124000c1e1500 */
[----:B0-----:R-:W-:Y:S02]  /*1f280*/  @P0 IMAD.MOV.U32 R93, RZ, RZ, R18 ;  /* 0x000000ffff5d0224 */ /* 0x001fe400078e0012 */
[----:B------:R-:W-:Y:S01]  /*1f290*/  @P0 IMAD.MOV.U32 R92, RZ, RZ, R45 ;  /* 0x000000ffff5c0224 */ /* 0x000fe200078e002d */
[----:B------:R-:W5:Y:S01]  /*1f2a0*/  LDL.LU R18, [R1+0x2258] ;  /* 0x0022580001127983 */ /* 0x000f620000300800 */
[----:B------:R-:W-:-:S03]  /*1f2b0*/  PRMT R59, RZ, 0x7610, R59 ;  /* 0x00007610ff3b7816 */ /* 0x000fc6000000003b */
[----:B------:R-:W4:Y:S04]  /*1f2c0*/  LDL.LU R45, [R1+0x2254] ;  /* 0x00225400012d7983 */ /* 0x000f280000300800 */
[----:B------:R0:W4:Y:S02]  /*1f2d0*/  @P0 LDG.E.U16 R59, desc[UR6][R92.64] ;  /* 0x000000065c3b0981 */ /* 0x000124000c1e1500 */
[----:B0-----:R-:W-:Y:S02]  /*1f2e0*/  @P0 IMAD.MOV.U32 R93, RZ, RZ, R19 ;  /* 0x000000ffff5d0224 */ /* 0x001fe400078e0013 */
        /* <DEDUP_REMOVED lines=10> */
[----:B------:R0:W2:Y:S02]  /*1f390*/  @P0 LDG.E.U16 R44, desc[UR6][R92.64] ;  /* 0x000000065c2c0981 */ /* 0x0000a4000c1e1500 */
[----:B0-----:R-:W-:Y:S02]  /*1f3a0*/  @P0 IMAD.MOV.U32 R92, RZ, RZ, R48 ;  /* 0x000000ffff5c0224 */ /* 0x001fe400078e0030 */
[----:B------:R-:W-:Y:S02]  /*1f3b0*/  @P0 IMAD.MOV.U32 R93, RZ, RZ, R21 ;  /* 0x000000ffff5d0224 */ /* 0x000fe400078e0015 */
[----:B------:R-:W5:Y:S01]  /*1f3c0*/  LDL.LU R21, [R1+0x2240] ;  /* 0x0022400001157983 */ /* 0x000f620000300800 */
[----:B---3--:R-:W-:-:S03]  /*1f3d0*/  PRMT R61, RZ, 0x7610, R61 ;  /* 0x00007610ff3d7816 */ /* 0x008fc6000000003d */
[----:B------:R-:W3:Y:S04]  /*1f3e0*/  LDL.LU R48, [R1+0x223c] ;  /* 0x00223c0001307983 */ /* 0x000ee80000300800 */
[----:B------:R0:W2:Y:S02]  /*1f3f0*/  @P0 LDG.E.U16 R61, desc[UR6][R92.64] ;  /* 0x000000065c3d0981 */ /* 0x0000a4000c1e1500 */
[----:B0-----:R-:W-:Y:S02]  /*1f400*/  @P0 IMAD.MOV.U32 R92, RZ, RZ, R50 ;  /* 0x000000ffff5c0224 */ /* 0x001fe400078e0032 */
[----:B------:R-:W-:Y:S02]  /*1f410*/  @P0 IMAD.MOV.U32 R93, RZ, RZ, R22 ;  /* 0x000000ffff5d0224 */ /* 0x000fe400078e0016 */
[----:B------:R-:W5:Y:S01]  /*1f420*/  LDL.LU R22, [R1+0x2238] ;  /* 0x0022380001167983 */ /* 0x000f620000300800 */
[----:B----4-:R-:W-:-:S03]  /*1f430*/  PRMT R45, RZ, 0x7610, R45 ;  /* 0x00007610ff2d7816 */ /* 0x010fc6000000002d */
[----:B------:R-:W4:Y:S04]  /*1f440*/  LDL.LU R50, [R1+0x2234] ;  /* 0x0022340001327983 */ /* 0x000f280000300800 */
[----:B------:R0:W2:Y:S02]  /*1f450*/  @P0 LDG.E.U16 R45, desc[UR6][R92.64] ;  /* 0x000000065c2d0981 */ /* 0x0000a4000c1e1500 */
[----:B0-----:R-:W-:Y:S02]  /*1f460*/  @P0 IMAD.MOV.U32 R93, RZ, RZ, R23 ;  /* 0x000000ffff5d0224 */ /* 0x001fe400078e0017 */
[----:B------:R-:W-:Y:S01]  /*1f470*/  @P0 IMAD.MOV.U32 R92, RZ, RZ, R62 ;  /* 0x000000ffff5c0224 */ /* 0x000fe200078e003e */
[----:B------:R-:W5:Y:S01]  /*1f480*/  LDL.LU R23, [R1+0x2230] ;  /* 0x0022300001177983 */ /* 0x000f620000300800 */
[----:B------:R-:W-:-:S03]  /*1f490*/  PRMT R46, RZ, 0x7610, R46 ;  /* 0x00007610ff2e7816 */ /* 0x000fc6000000002e */
[----:B------:R-:W2:Y:S04]  /*1f4a0*/  LDL.LU R62, [R1+0x222c] ;  /* 0x00222c00013e7983 */ /* 0x000ea80000300800 */
[----:B------:R0:W2:Y:S02]  /*1f4b0*/  @P0 LDG.E.U16 R46, desc[UR6][R92.64] ;  /* 0x000000065c2e0981 */ /* 0x0000a4000c1e1500 */
[----:B0-----:R-:W-:Y:S02]  /*1f4c0*/  @P0 IMAD.MOV.U32 R93, RZ, RZ, R24 ;  /* 0x000000ffff5d0224 */ /* 0x001fe400078e0018 */
        /* <DEDUP_REMOVED lines=30> */
[----:B------:R-:W3:Y:S01]  /*1f6b0*/  LDL.LU R76, [R1+0x2200] ;  /* 0x00220000014c7983 */ /* 0x000ee20000300800 */
[----:B------:R-:W-:-:S03]  /*1f6c0*/  @P0 IMAD.MOV.U32 R92, RZ, RZ, R42 ;  /* 0x000000ffff5c0224 */ /* 0x000fc600078e002a */
[----:B------:R-:W3:Y:S01]  /*1f6d0*/  LDL R42, [R1+0x1564] ;  /* 0x00156400012a7983 */ /* 0x000ee20000100800 */
        /* <DEDUP_REMOVED lines=19> */
[----:B------:R0:W4:Y:S01]  /*1f810*/  @P0 LDG.E.U16 R75, desc[UR6][R92.64] ;  /* 0x000000065c4b0981 */ /* 0x000122000c1e1500 */
[----:B------:R-:W-:Y:S01]  /*1f820*/  PRMT R76, RZ, 0x7610, R76 ;  /* 0x00007610ff4c7816 */ /* 0x000fe2000000004c */
[----:B0-----:R-:W-:Y:S02]  /*1f830*/  @P0 IMAD.MOV.U32 R93, RZ, RZ, R32 ;  /* 0x000000ffff5d0224 */ /* 0x001fe400078e0020 */
[----:B------:R-:W-:Y:S01]  /*1f840*/  @P0 IMAD.MOV.U32 R92, RZ, RZ, R80 ;  /* 0x000000ffff5c0224 */ /* 0x000fe200078e0050 */
[----:B------:R-:W5:Y:S04]  /*1f850*/  LDL.LU R32, [R1+0x21e4] ;  /* 0x0021e40001207983 */ /* 0x000f680000300800 */
[----:B------:R-:W4:Y:S04]  /*1f860*/  LDL.LU R80, [R1+0x21e0] ;  /* 0x0021e00001507983 */ /* 0x000f280000300800 */
[----:B------:R0:W4:Y:S02]  /*1f870*/  @P0 LDG.E.U16 R76, desc[UR6][R92.64] ;  /* 0x000000065c4c0981 */ /* 0x000124000c1e1500 */
[----:B0-----:R-:W-:-:S02]  /*1f880*/  @P0 IMAD.MOV.U32 R93, RZ, RZ, R81 ;  /* 0x000000ffff5d0224 */ /* 0x001fc400078e0051 */
[----:B------:R-:W4:Y:S01]  /*1f890*/  LDL.LU R81, [R1+0x21dc] ;  /* 0x0021dc0001517983 */ /* 0x000f220000300800 */
[----:B------:R-:W-:-:S03]  /*1f8a0*/  @P0 IMAD.MOV.U32 R92, RZ, RZ, R83 ;  /* 0x000000ffff5c0224 */ /* 0x000fc600078e0053 */
[----:B------:R-:W4:Y:S01]  /*1f8b0*/  LDL.LU R83, [R1+0x21d8] ;  /* 0x0021d80001537983 */ /* 0x000f220000300800 */
[----:B------:R-:W-:-:S06]  /*1f8c0*/  PRMT R77, RZ, 0x7610, R77 ;  /* 0x00007610ff4d7816 */ /* 0x000fcc000000004d */
[----:B------:R0:W4:Y:S02]  /*1f8d0*/  @P0 LDG.E.U16 R77, desc[UR6][R92.64] ;  /* 0x000000065c4d0981 */ /* 0x000124000c1e1500 */
[----:B0-----:R-:W-:Y:S02]  /*1f8e0*/  @P0 IMAD.MOV.U32 R92, RZ, RZ, R34 ;  /* 0x000000ffff5c0224 */ /* 0x001fe400078e0022 */
[----:B------:R-:W-:Y:S02]  /*1f8f0*/  @P0 IMAD.MOV.U32 R93, RZ, RZ, R33 ;  /* 0x000000ffff5d0224 */ /* 0x000fe400078e0021 */
[----:B------:R-:W5:Y:S04]  /*1f900*/  LDL.LU R33, [R1+0x21d4] ;  /* 0x0021d40001217983 */ /* 0x000f680000300800 */
[----:B------:R-:W5:Y:S01]  /*1f910*/  LDL.LU R34, [R1+0x21d0] ;  /* 0x0021d00001227983 */ /* 0x000f620000300800 */
[----:B--2---:R-:W-:-:S06]  /*1f920*/  PRMT R78, RZ, 0x7610, R78 ;  /* 0x00007610ff4e7816 */ /* 0x004fcc000000004e */
[----:B------:R0:W2:Y:S02]  /*1f930*/  @P0 LDG.E.U16 R78, desc[UR6][R92.64] ;  /* 0x000000065c4e0981 */ /* 0x0000a4000c1e1500 */
[----:B0-----:R-:W-:Y:S02]  /*1f940*/  @P0 IMAD.MOV.U32 R92, RZ, RZ, R36 ;  /* 0x000000ffff5c0224 */ /* 0x001fe400078e0024 */
[----:B------:R-:W-:Y:S02]  /*1f950*/  @P0 IMAD.MOV.U32 R93, RZ, RZ, R35 ;  /* 0x000000ffff5d0224 */ /* 0x000fe400078e0023 */
[----:B------:R-:W5:Y:S01]  /*1f960*/  LDL.LU R35, [R1+0x21cc] ;  /* 0x0021cc0001237983 */ /* 0x000f620000300800 */
[----:B---3--:R-:W-:-:S03]  /*1f970*/  PRMT R79, RZ, 0x7610, R79 ;  /* 0x00007610ff4f7816 */ /* 0x008fc6000000004f */
[----:B------:R-:W5:Y:S04]  /*1f980*/  LDL.LU R36, [R1+0x21c8] ;  /* 0x0021c80001247983 */ /* 0x000f680000300800 */
[----:B------:R0:W3:Y:S02]  /*1f990*/  @P0 LDG.E.U16 R79, desc[UR6][R92.64] ;  /* 0x000000065c4f0981 */ /* 0x0000e4000c1e1500 */
[----:B0-----:R-:W-:Y:S02]  /*1f9a0*/  @P0 IMAD.MOV.U32 R92, RZ, RZ, R38 ;  /* 0x000000ffff5c0224 */ /* 0x001fe400078e0026 */
[----:B------:R-:W-:Y:S02]  /*1f9b0*/  @P0 IMAD.MOV.U32 R93, RZ, RZ, R37 ;  /* 0x000000ffff5d0224 */ /* 0x000fe400078e0025 */
[----:B------:R-:W5:Y:S01]  /*1f9c0*/  LDL.LU R37, [R1+0x21c4] ;  /* 0x0021c40001257983 */ /* 0x000f620000300800 */
[----:B----4-:R-:W-:-:S03]  /*1f9d0*/  PRMT R80, RZ, 0x7610, R80 ;  /* 0x00007610ff507816 */ /* 0x010fc60000000050 */
[----:B------:R-:W5:Y:S04]  /*1f9e0*/  LDL.LU R38, [R1+0x21c0] ;  /* 0x0021c00001267983 */ /* 0x000f680000300800 */
[----:B------:R0:W4:Y:S01]  /*1f9f0*/  @P0 LDG.E.U16 R80, desc[UR6][R92.64] ;  /* 0x000000065c500981 */ /* 0x000122000c1e1500 */
[----:B------:R-:W-:Y:S01]  /*1fa00*/  PRMT R81, RZ, 0x7610, R81 ;  /* 0x00007610ff517816 */ /* 0x000fe20000000051 */
[----:B0-----:R-:W-:Y:S02]  /*1fa10*/  @P0 IMAD.MOV.U32 R92, RZ, RZ, R40 ;  /* 0x000000ffff5c0224 */ /* 0x001fe400078e0028 */
[----:B------:R-:W-:Y:S01]  /*1fa20*/  @P0 IMAD.MOV.U32 R93, RZ, RZ, R39 ;  /* 0x000000ffff5d0224 */ /* 0x000fe200078e0027 */
[----:B------:R-:W-:Y:S01]  /*1fa30*/  PRMT R83, RZ, 0x7610, R83 ;  /* 0x00007610ff537816 */ /* 0x000fe20000000053 */
[----:B------:R-:W5:Y:S04]  /*1fa40*/  LDL.LU R39, [R1+0x21bc] ;  /* 0x0021bc0001277983 */ /* 0x000f680000300800 */
[----:B------:R0:W2:Y:S04]  /*1fa50*/  @P0 LDG.E.U16 R81, desc[UR6][R92.64] ;  /* 0x000000065c510981 */ /* 0x0000a8000c1e1500 */
[----:B------:R-:W5:Y:S01]  /*1fa60*/  LDL.LU R40, [R1+0x21b8] ;  /* 0x0021b80001287983 */ /* 0x000f620000300800 */
[----:B0-----:R-:W-:-:S02]  /*1fa70*/  @P0 IMAD.MOV.U32 R92, RZ, RZ, R43 ;  /* 0x000000ffff5c0224 */ /* 0x001fc400078e002b */
[----:B------:R-:W-:Y:S01]  /*1fa80*/  @P0 IMAD.MOV.U32 R93, RZ, RZ, R41 ;  /* 0x000000ffff5d0224 */ /* 0x000fe200078e0029 */
[----:B------:R-:W0:Y:S04]  /*1fa90*/  S2R R43, SR_TID.X ;  /* 0x00000000002b7919 */ /* 0x000e280000002100 */
[----:B------:R1:W2:Y:S04]  /*1faa0*/  @P0 LDG.E.U16 R83, desc[UR6][R92.64] ;  /* 0x000000065c530981 */ /* 0x0002a8000c1e1500 */
[----:B-1----:R1:W5:Y:S01]  /*1fab0*/  LDL.LU R41, [R1+0x21b4] ;  /* 0x0021b40001297983 */ /* 0x0023620000300800 */
[----:B------:R-:W-:-:S02]  /*1fac0*/  VIADD R92, R42, 0x20000 ;  /* 0x000200002a5c7836 */ /* 0x000fc40000000000 */
[----:B------:R-:W-:-:S03]  /*1fad0*/  VIADD R93, R42, 0x48000 ;  /* 0x000480002a5d7836 */ /* 0x000fc60000000000 */
[----:B------:R-:W-:Y:S02]  /*1fae0*/  SHF.R.U32.HI R92, RZ, 0x4, R92 ;  /* 0x00000004ff5c7819 */ /* 0x000fe4000001165c */
[----:B------:R-:W-:Y:S02]  /*1faf0*/  SHF.R.U32.HI R93, RZ, 0x4, R93 ;  /* 0x00000004ff5d7819 */ /* 0x000fe4000001165d */
[----:B------:R-:W-:Y:S02]  /*1fb00*/  SGXT.U32 R42, R92, 0xe ;  /* 0x0000000e5c2a781a */ /* 0x000fe40000000000 */
[----:B------:R-:W-:Y:S01]  /*1fb10*/  SGXT.U32 R93, R93, 0xe ;  /* 0x0000000e5d5d781a */ /* 0x000fe20000000000 */
[----:B------:R-:W-:Y:S02]  /*1fb20*/  IMAD.MOV.U32 R92, RZ, RZ, RZ ;  /* 0x000000ffff5c7224 */ /* 0x000fe400078e00ff */
[----:B------:R1:W-:Y:S01]  /*1fb30*/  STL [R1+0xec4], R42 ;  /* 0x000ec42a01007387 */ /* 0x0003e20000100800 */
[----:B0-----:R-:W-:-:S03]  /*1fb40*/  SHF.R.U32.HI R43, RZ, 0x5, R43 ;  /* 0x00000005ff2b7819 */ /* 0x001fc6000001162b */
[----:B------:R0:W-:Y:S01]  /*1fb50*/  STL [R1+0xec0], R93 ;  /* 0x000ec05d01007387 */ /* 0x0001e20000100800 */
[----:B-1----:R-:W-:Y:S02]  /*1fb60*/  IADD3 R42, P1, PT, R42, 0x4000080, RZ ;  /* 0x040000802a2a7810 */ /* 0x002fe40007f3e0ff */
[----:B------:R-:W-:Y:S02]  /*1fb70*/  ISETP.NE.U32.AND P0, PT, R43, RZ, PT ;  /* 0x000000ff2b00720c */ /* 0x000fe40003f05070 */
[----:B0-----:R-:W-:Y:S02]  /*1fb80*/  IADD3 R93, P3, PT, R93, 0x2, RZ ;  /* 0x000000025d5d7810 */ /* 0x001fe40007f7e0ff */
[C---:B------:R-:W-:Y:S02]  /*1fb90*/  IADD3.X R43, PT, PT, R92.reuse, 0x40004040, RZ, P1, !PT ;  /* 0x400040405c2b7810 */ /* 0x040fe40000ffe4ff */
[----:B------:R-:W-:Y:S01]  /*1fba0*/  IADD3.X R92, PT, PT, R92, 0x40004040, RZ, P3, !PT ;  /* 0x400040405c5c7810 */ /* 0x000fe20001ffe4ff */
[----:B------:R0:W-:Y:S01]  /*1fbb0*/  STS.U16 [R49+UR76+0x42a80], R44 ;  /* 0x042a802c31007988 */ /* 0x0001e2000800044c */
[----:B------:R-:W-:-:S02]  /*1fbc0*/  R2UR UR8, R42 ;  /* 0x000000002a0872ca */ /* 0x000fc400000e0000 */
[----:B------:R-:W-:Y:S01]  /*1fbd0*/  R2UR UR11, R92 ;  /* 0x000000005c0b72ca */ /* 0x000fe200000e0000 */
[----:B------:R1:W-:Y:S01]  /*1fbe0*/  STS.U16 [R49+UR76+0x42e80], R45 ;  /* 0x042e802d31007988 */ /* 0x0003e2000800044c */
[----:B------:R-:W-:Y:S02]  /*1fbf0*/  LOP3.LUT R92, R0, 0x60, RZ, 0x3c, !PT ;  /* 0x00000060005c7812 */ /* 0x000fe400078e3cff */
[----:B------:R-:W-:Y:S01]  /*1fc00*/  R2UR UR9, R43 ;  /* 0x000000002b0972ca */ /* 0x000fe200000e0000 */
[----:B------:R0:W5:Y:S04]  /*1fc10*/  LDL.LU R42, [R1+0x21b0] ;  /* 0x0021b000012a7983 */ /* 0x0001680000300800 */
[----:B------:R0:W-:Y:S04]  /*1fc20*/  STS.U16 [R49+UR76+0x43280], R46 ;  /* 0x0432802e31007988 */ /* 0x0001e8000800044c */
[----:B------:R0:W5:Y:S04]  /*1fc30*/  LDL.LU R43, [R1+0x21ac] ;  /* 0x0021ac00012b7983 */ /* 0x0001680000300800 */
[----:B------:R1:W-:Y:S04]  /*1fc40*/  STS.U16 [R49+UR76+0x43680], R47 ;  /* 0x0436802f31007988 */ /* 0x0003e8000800044c */
[----:B0-----:R0:W5:Y:S04]  /*1fc50*/  LDL.LU R44, [R1+0x21a8] ;  /* 0x0021a800012c7983 */ /* 0x0011680000300800 */
[----:B------:R0:W-:Y:S04]  /*1fc60*/  STS.U16 [R49+UR76+0x43a80], R48 ;  /* 0x043a803031007988 */ /* 0x0001e8000800044c */
[----:B-1----:R1:W5:Y:S04]  /*1fc70*/  LDL.LU R45, [R1+0x21a4] ;  /* 0x0021a400012d7983 */ /* 0x0023680000300800 */
[----:B------:R0:W-:Y:S04]  /*1fc80*/  STS.U16 [R49+UR76+0x43e80], R50 ;  /* 0x043e803231007988 */ /* 0x0001e8000800044c */
[----:B------:R1:W5:Y:S04]  /*1fc90*/  LDL.LU R46, [R1+0x21a0] ;  /* 0x0021a000012e7983 */ /* 0x0003680000300800 */
[----:B------:R0:W-:Y:S04]  /*1fca0*/  STS.U16 [R92+UR76+0x40300], R51 ;  /* 0x040300335c007988 */ /* 0x0001e8000800044c */
[----:B------:R1:W5:Y:S04]  /*1fcb0*/  LDL.LU R47, [R1+0x219c] ;  /* 0x00219c00012f7983 */ /* 0x0003680000300800 */
[----:B------:R1:W-:Y:S04]  /*1fcc0*/  STS.U16 [R92+UR76+0x40700], R52 ;  /* 0x040700345c007988 */ /* 0x0003e8000800044c */
[----:B0-----:R0:W5:Y:S04]  /*1fcd0*/  LDL.LU R48, [R1+0x2198] ;  /* 0x0021980001307983 */ /* 0x0011680000300800 */
[----:B------:R0:W-:Y:S04]  /*1fce0*/  STS.U16 [R92+UR76+0x40b00], R53 ;  /* 0x040b00355c007988 */ /* 0x0001e8000800044c */
[----:B------:R0:W5:Y:S04]  /*1fcf0*/  LDL.LU R49, [R1+0x2194] ;  /* 0x0021940001317983 */ /* 0x0001680000300800 */
[----:B------:R0:W-:Y:S04]  /*1fd00*/  STS.U16 [R92+UR76+0x40f00], R54 ;  /* 0x040f00365c007988 */ /* 0x0001e8000800044c */
[----:B------:R0:W5:Y:S04]  /*1fd10*/  LDL.LU R50, [R1+0x2190] ;  /* 0x0021900001327983 */ /* 0x0001680000300800 */
[----:B------:R0:W-:Y:S04]  /*1fd20*/  STS.U16 [R92+UR76+0x41300], R55 ;  /* 0x041300375c007988 */ /* 0x0001e8000800044c */
[----:B------:R0:W5:Y:S04]  /*1fd30*/  LDL.LU R51, [R1+0x218c] ;  /* 0x00218c0001337983 */ /* 0x0001680000300800 */
[----:B------:R0:W-:Y:S04]  /*1fd40*/  STS.U16 [R92+UR76+0x41700], R56 ;  /* 0x041700385c007988 */ /* 0x0001e8000800044c */
[----:B-1----:R1:W5:Y:S04]  /*1fd50*/  LDL.LU R52, [R1+0x2188] ;  /* 0x0021880001347983 */ /* 0x0023680000300800 */
        /* <DEDUP_REMOVED lines=12> */
[----:B------:R-:W-:Y:S04]  /*1fe20*/  STS.U16 [R92+UR76+0x43300], R63 ;  /* 0x0433003f5c007988 */ /* 0x000fe8000800044c */
[----:B------:R0:W5:Y:S04]  /*1fe30*/  LDL.LU R59, [R1+0x216c] ;  /* 0x00216c00013b7983 */ /* 0x0001680000300800 */
[----:B------:R-:W-:Y:S04]  /*1fe40*/  STS.U16 [R92+UR76+0x43700], R64 ;  /* 0x043700405c007988 */ /* 0x000fe8000800044c */
[----:B------:R0:W5:Y:S04]  /*1fe50*/  LDL.LU R60, [R1+0x2168] ;  /* 0x00216800013c7983 */ /* 0x0001680000300800 */
[----:B------:R-:W-:Y:S04]  /*1fe60*/  STS.U16 [R92+UR76+0x43b00], R65 ;  /* 0x043b00415c007988 */ /* 0x000fe8000800044c */
[----:B------:R0:W5:Y:S04]  /*1fe70*/  LDL.LU R61, [R1+0x2164] ;  /* 0x00216400013d7983 */ /* 0x0001680000300800 */
[----:B------:R0:W-:Y:S04]  /*1fe80*/  STS.U16 [R92+UR76+0x43f00], R66 ;  /* 0x043f00425c007988 */ /* 0x0001e8000800044c */
[----:B-1----:R1:W5:Y:S04]  /*1fe90*/  LDL.LU R62, [R1+0x2160] ;  /* 0x00216000013e7983 */ /* 0x0023680000300800 */
[----:B------:R1:W-:Y:S01]  /*1fea0*/  STS.U16 [R82+UR76+0x40380], R67 ;  /* 0x0403804352007988 */ /* 0x0003e2000800044c */
[----:B0-----:R-:W-:-:S03]  /*1feb0*/  SHF.R.S32.HI R92, RZ, 0x1f, R3 ;  /* 0x0000001fff5c7819 */ /* 0x001fc60000011403 */
[----:B------:R0:W5:Y:S04]  /*1fec0*/  LDL.LU R63, [R1+0x215c] ;  /* 0x00215c00013f7983 */ /* 0x0001680000300800 */
[----:B------:R0:W-:Y:S01]  /*1fed0*/  STS.U16 [R82+UR76+0x40780], R68 ;  /* 0x0407804452007988 */ /* 0x0001e2000800044c */
[----:B------:R-:W-:-:S03]  /*1fee0*/  LEA.HI R92, R92, R3, RZ, 0x7 ;  /* 0x000000035c5c7211 */ /* 0x000fc600078f38ff */
[----:B------:R0:W5:Y:S04]  /*1fef0*/  LDL.LU R64, [R1+0x2158] ;  /* 0x0021580001407983 */ /* 0x0001680000300800 */
[----:B------:R0:W-:Y:S04]  /*1ff00*/  STS.U16 [R82+UR76+0x40b80], R69 ;  /* 0x040b804552007988 */ /* 0x0001e8000800044c */
[----:B------:R0:W5:Y:S04]  /*1ff10*/  LDL.LU R65, [R1+0x2154] ;  /* 0x0021540001417983 */ /* 0x0001680000300800 */
[----:B------:R0:W-:Y:S04]  /*1ff20*/  STS.U16 [R82+UR76+0x40f80], R70 ;  /* 0x040f804652007988 */ /* 0x0001e8000800044c */
[----:B------:R0:W5:Y:S04]  /*1ff30*/  LDL.LU R66, [R1+0x2150] ;  /* 0x0021500001427983 */ /* 0x0001680000300800 */
[----:B------:R0:W-:Y:S04]  /*1ff40*/  STS.U16 [R82+UR76+0x41380], R71 ;  /* 0x0413804752007988 */ /* 0x0001e8000800044c */
[----:B-1----:R1:W5:Y:S04]  /*1ff50*/  LDL.LU R67, [R1+0x214c] ;  /* 0x00214c0001437983 */ /* 0x0023680000300800 */
[----:B------:R1:W-:Y:S01]  /*1ff60*/  STS.U16 [R82+UR76+0x41780], R72 ;  /* 0x0417804852007988 */ /* 0x0003e2000800044c */
[----:B------:R-:W-:-:S03]  /*1ff70*/  SHF.R.S32.HI R92, RZ, 0x7, R92 ;  /* 0x00000007ff5c7819 */ /* 0x000fc6000001145c */
[----:B0-----:R0:W5:Y:S04]  /*1ff80*/  LDL.LU R68, [R1+0x2148] ;  /* 0x0021480001447983 */ /* 0x0011680000300800 */
[----:B------:R0:W-:Y:S04]  /*1ff90*/  STS.U16 [R82+UR76+0x41b80], R73 ;  /* 0x041b804952007988 */ /* 0x0001e8000800044c */
[----:B------:R0:W5:Y:S04]  /*1ffa0*/  LDL.LU R69, [R1+0x2144] ;  /* 0x0021440001457983 */ /* 0x0001680000300800 */
[----:B------:R0:W-:Y:S04]  /*1ffb0*/  STS.U16 [R82+UR76+0x41f80], R74 ;  /* 0x041f804a52007988 */ /* 0x0001e8000800044c */
[----:B------:R0:W5:Y:S04]  /*1ffc0*/  LDL.LU R70, [R1+0x2140] ;  /* 0x0021400001467983 */ /* 0x0001680000300800 */
[----:B------:R0:W-:Y:S04]  /*1ffd0*/  STS.U16 [R82+UR76+0x42380], R75 ;  /* 0x0423804b52007988 */ /* 0x0001e8000800044c */
[----:B------:R0:W5:Y:S04]  /*1ffe0*/  LDL.LU R71, [R1+0x213c] ;  /* 0x00213c0001477983 */ /* 0x0001680000300800 */
[----:B------:R0:W-:Y:S01]  /*1fff0*/  STS.U16 [R82+UR76+0x42780], R76 ;  /* 0x0427804c52007988 */ /* 0x0001e2000800044c */
[----:B------:R-:W-:-:S03]  /*20000*/  VIMNMX R92, PT, PT, R92, 0x1, !PT ;  /* 0x000000015c5c7848 */ /* 0x000fc60007fe0100 */
[----:B-1----:R1:W5:Y:S04]  /*20010*/  LDL.LU R72, [R1+0x2138] ;  /* 0x0021380001487983 */ /* 0x0023680000300800 */
[----:B------:R1:W-:Y:S04]  /*20020*/  STS.U16 [R82+UR76+0x42b80], R77 ;  /* 0x042b804d52007988 */ /* 0x0003e8000800044c */
[----:B0-----:R0:W5:Y:S04]  /*20030*/  LDL.LU R73, [R1+0x2134] ;  /* 0x0021340001497983 */ /* 0x0011680000300800 */
[----:B--2---:R2:W-:Y:S04]  /*20040*/  STS.U16 [R82+UR76+0x42f80], R78 ;  /* 0x042f804e52007988 */ /* 0x0045e8000800044c */
[----:B------:R0:W5:Y:S04]  /*20050*/  LDL.LU R74, [R1+0x2130] ;  /* 0x00213000014a7983 */ /* 0x0001680000300800 */
[----:B---3--:R3:W-:Y:S04]  /*20060*/  STS.U16 [R82+UR76+0x43380], R79 ;  /* 0x0433804f52007988 */ /* 0x0087e8000800044c */
[----:B------:R0:W5:Y:S04]  /*20070*/  LDL.LU R75, [R1+0x212c] ;  /* 0x00212c00014b7983 */ /* 0x0001680000300800 */
[----:B----4-:R4:W-:Y:S04]  /*20080*/  STS.U16 [R82+UR76+0x43780], R80 ;  /* 0x0437805052007988 */ /* 0x0109e8000800044c */
[----:B------:R0:W5:Y:S04]  /*20090*/  LDL.LU R76, [R1+0x2128] ;  /* 0x00212800014c7983 */ /* 0x0001680000300800 */
[----:B------:R0:W-:Y:S01]  /*200a0*/  STS.U16 [R82+UR76+0x43b80], R81 ;  /* 0x043b805152007988 */ /* 0x0001e2000800044c */
[----:B------:R-:W-:-:S03]  /*200b0*/  VIADD R92, R92, 0xffffffff ;  /* 0xffffffff5c5c7836 */ /* 0x000fc60000000000 */
[----:B-1----:R1:W5:Y:S04]  /*200c0*/  LDL.LU R77, [R1+0x2124] ;  /* 0x00212400014d7983 */ /* 0x0023680000300800 */
[----:B------:R0:W-:Y:S04]  /*200d0*/  STS.U16 [R82+UR76+0x43f80], R83 ;  /* 0x043f805352007988 */ /* 0x0001e8000800044c */
[----:B--2---:R1:W5:Y:S01]  /*200e0*/  LDL.LU R78, [R1+0x2120] ;  /* 0x00212000014e7983 */ /* 0x0043620000300800 */
[----:B------:R2:W-:Y:S06]  /*200f0*/  MEMBAR.ALL.CTA ;  /* 0x0000000000007992 */ /* 0x0005ec0000008000 */
[----:B--2---:R-:W2:Y:S04]  /*20100*/  FENCE.VIEW.ASYNC.S ;  /* 0x00000000000073c6 */ /* 0x004ea80000000000 */
[----:B---3--:R1:W5:Y:S01]  /*20110*/  LDL.LU R79, [R1+0x211c] ;  /* 0x00211c00014f7983 */ /* 0x0083620000300800 */
[----:B--2---:R-:W-:Y:S01]  /*20120*/  BAR.SYNC.DEFER_BLOCKING 0x0 ;  /* 0x0000000000007b1d */ /* 0x004fe20000010000 */
[----:B------:R-:W-:-:S05]  /*20130*/  ISETP.LT.OR P3, PT, R3, 0x80, P0 ;  /* 0x000000800300780c */ /* 0x000fca0000761670 */
[----:B----4-:R1:W5:Y:S04]  /*20140*/  LDL.LU R80, [R1+0x2118] ;  /* 0x0021180001507983 */ /* 0x0103680000300800 */
[----:B0-----:R1:W5:Y:S04]  /*20150*/  LDL.LU R81, [R1+0x2114] ;  /* 0x0021140001517983 */ /* 0x0013680000300800 */
[----:B------:R1:W5:Y:S04]  /*20160*/  LDL.LU R82, [R1+0x2110] ;  /* 0x0021100001527983 */ /* 0x0003680000300800 */
[----:B------:R1:W5:Y:S04]  /*20170*/  LDL.LU R83, [R1+0x210c] ;  /* 0x00210c0001537983 */ /* 0x0003680000300800 */
[----:B------:R1:W5:Y:S04]  /*20180*/  LDL.LU R3, [R1+0x2108] ;  /* 0x0021080001037983 */ /* 0x0003680000300800 */
[----:B------:R1:W-:Y:S01]  /*20190*/  STL [R1+0x2100], R92 ;  /* 0x0021005c01007387 */ /* 0x0003e20000100800 */
[----:B------:R-:W-:-:S02]  /*201a0*/  R2UR UR10, R93 ;  /* 0x000000005d0a72ca */ /* 0x000fc400000e0000 */
[----:B------:R-:W-:Y:S01]  /*201b0*/  ISETP.NE.U32.AND P1, PT, R92, RZ, PT ;  /* 0x000000ff5c00720c */ /* 0x000fe20003f25070 */
[----:B------:R-:W-:-:S12]  /*201c0*/  @P3 BRA `(.L_x_6) ;  /* 0x0000000800ac3947 */ /* 0x000fd80003800000 */
[----:B------:R-:W-:Y:S01]  /*201d0*/  ELECT P3, URZ, PT ;  /* 0x0000000000ff782f */ /* 0x000fe20003860000 */
[----:B-----5:R0:W-:-:S12]  /*201e0*/  STL.64 [R1+0x2110], R2 ;  /* 0x0021100201007387 */ /* 0x0201d80000100a00 */
[----:B------:R-:W-:Y:S01]  /*201f0*/  @P3 IMAD.MOV.U32 R93, RZ, RZ, 0x40004040 ;  /* 0x40004040ff5d3424 */ /* 0x000fe200078e00ff */
[----:B0-----:R-:W2:Y:S01]  /*20200*/  LDL.LU.64 R2, [R1+0xed0] ;  /* 0x000ed00001027983 */ /* 0x001ea20000300a00 */
[----:B-1----:R-:W-:-:S03]  /*20210*/  IMAD.U32 R92, RZ, RZ, UR76 ;  /* 0x0000004cff5c7e24 */ /* 0x002fc6000f8e00ff */
[----:B------:R0:W-:Y:S01]  /*20220*/  STL [R1+0x2108], R0 ;  /* 0x0021080001007387 */ /* 0x0001e20000100800 */
[----:B------:R-:W-:Y:S02]  /*20230*/  @P3 R2UR UR73, R93 ;  /* 0x000000005d4932ca */ /* 0x000fe400000e0000 */
[----:B------:R-:W-:Y:S01]  /*20240*/  SHF.R.U32.HI R92, RZ, 0x4, R92 ;  /* 0x00000004ff5c7819 */ /* 0x000fe2000001165c */
[----:B------:R-:W3:Y:S03]  /*20250*/  LDL.LU R93, [R1+0x1564] ;  /* 0x00156400015d7983 */ /* 0x000ee60000300800 */
[----:B0-----:R-:W-:-:S04]  /*20260*/  SGXT.U32 R0, R92, 0xe ;  /* 0x0000000e5c00781a */ /* 0x001fc80000000000 */
[----:B------:R-:W-:-:S04]  /*20270*/  LOP3.LUT R92, R0, 0x4000000, RZ, 0xfc, !PT ;  /* 0x04000000005c7812 */ /* 0x000fc800078efcff */
[----:B------:R-:W-:-:S13]  /*20280*/  R2UR UR12, R92 ;  /* 0x000000005c0c72ca */ /* 0x000fda00000e0000 */
[----:B------:R-:W-:-:S05]  /*20290*/  IMAD.U32 R92, RZ, RZ, UR12 ;  /* 0x0000000cff5c7e24 */ /* 0x000fca000f8e00ff */
[----:B------:R-:W-:Y:S01]  /*202a0*/  @P3 R2UR UR72, R92 ;  /* 0x000000005c4832ca */ /* 0x000fe200000e0000 */
[----:B------:R-:W-:Y:S01]  /*202b0*/  UMOV UR56, 0x0 ;  /* 0x0000000000387882 */ /* 0x000fe20000000000 */
        /* <DEDUP_REMOVED lines=8> */
[----:B------:R-:W-:Y:S01]  /*20340*/  UIADD3 UR18, UPT, UPT, UR5, 0x80, URZ ;  /* 0x0000008005127890 */ /* 0x000fe2000fffe0ff */
[----:B------:R-:W-:Y:S01]  /*20350*/  UMOV UR48, 0x0 ;  /* 0x0000000000307882 */ /* 0x000fe20000000000 */
[----:B------:R-:W-:Y:S01]  /*20360*/  UMOV UR49, 0x8208490 ;  /* 0x0820849000317882 */ /* 0x000fe20000000000 */
[----:B------:R-:W-:Y:S01]  /*20370*/  UIADD3 UR17, UPT, UPT, UR5, 0x80, URZ ;  /* 0x0000008005117890 */ /* 0x000fe2000fffe0ff */
[----:B------:R-:W-:Y:S01]  /*20380*/  UMOV UR44, 0x0 ;  /* 0x00000000002c7882 */ /* 0x000fe20000000000 */
[----:B------:R-:W-:Y:S01]  /*20390*/  UMOV UR45, 0x8208490 ;  /* 0x08208490002d7882 */ /* 0x000fe20000000000 */
[----:B------:R-:W-:Y:S01]  /*203a0*/  UIADD3 UR16, UPT, UPT, UR5, 0x80, URZ ;  /* 0x0000008005107890 */ /* 0x000fe2000fffe0ff */
[----:B--2---:R-:W-:-:S02]  /*203b0*/  IMAD.MOV.U32 R3, RZ, RZ, RZ ;  /* 0x000000ffff037224 */ /* 0x004fc400078e00ff */
[----:B---3--:R-:W-:-:S03]  /*203c0*/  VIADD R92, R93, 0x40000 ;  /* 0x000400005d5c7836 */ /* 0x008fc60000000000 */
[----:B------:R-:W-:Y:S02]  /*203d0*/  @P3 MOV R93, R2 ;  /* 0x00000002005d3202 */ /* 0x000fe40000000f00 */
[----:B------:R0:W5:Y:S01]  /*203e0*/  LDL.LU.64 R2, [R1+0x2110] ;  /* 0x0021100001027983 */ /* 0x0001620000300a00 */
[----:B------:R-:W-:-:S04]  /*203f0*/  SHF.R.U32.HI R92, RZ, 0x4, R92 ;  /* 0x00000004ff5c7819 */ /* 0x000fc8000001165c */
[----:B------:R-:W-:Y:S02]  /*20400*/  SGXT.U32 R92, R92, 0xe ;  /* 0x0000000e5c5c781a */ /* 0x000fe40000000000 */
[----:B------:R-:W-:Y:S02]  /*20410*/  @P3 R2UR UR12, R93 ;  /* 0x000000005d0c32ca */ /* 0x000fe400000e0000 */
[C---:B------:R-:W-:Y:S02]  /*20420*/  R2UR UR54, R92.reuse ;  /* 0x000000005c3672ca */ /* 0x040fe400000e0000 */
[----:B------:R-:W-:Y:S02]  /*20430*/  IADD3 R93, P4, PT, R92, 0x2, RZ ;  /* 0x000000025c5d7810 */ /* 0x000fe40007f9e0ff */
[----:B------:R-:W-:Y:S02]  /*20440*/  IADD3 R92, P3, PT, R0, 0x4000080, RZ ;  /* 0x04000080005c7810 */ /* 0x000fe40007f7e0ff */
[----:B------:R0:W5:Y:S01]  /*20450*/  LDL.LU R0, [R1+0x2108] ;  /* 0x0021080001007983 */ /* 0x0001620000300800 */
[----:B------:R-:W-:-:S02]  /*20460*/  R2UR UR50, R93 ;  /* 0x000000005d3272ca */ /* 0x000fc400000e0000 */
[----:B------:R-:W-:Y:S02]  /*20470*/  R2UR UR58, R92 ;  /* 0x000000005c3a72ca */ /* 0x000fe400000e0000 */
[----:B------:R-:W-:Y:S02]  /*20480*/  CS2R R92, SRZ ;  /* 0x00000000005c7805 */ /* 0x000fe4000001ff00 */
[----:B------:R1:W-:Y:S04]  /*20490*/  UTCHMMA gdesc[UR72], gdesc[UR54], tmem[UR5], tmem[UR56], idesc[UR57], !UPT ;  /* 0x00ff3836480075ea */ /* 0x0003e8000f800005 */
[----:B------:R-:W-:Y:S02]  /*204a0*/  IADD3.X R93, PT, PT, R93, 0x40004040, RZ, P3, !PT ;  /* 0x400040405d5d7810 */ /* 0x000fe40001ffe4ff */
[----:B------:R-:W-:-:S02]  /*204b0*/  IADD3.X R92, PT, PT, R92, 0x40004040, RZ, P4, !PT ;  /* 0x400040405c5c7810 */ /* 0x000fc400027fe4ff */
[----:B------:R-:W-:Y:S02]  /*204c0*/  R2UR UR59, R93 ;  /* 0x000000005d3b72ca */ /* 0x000fe400000e0000 */
[----:B------:R-:W-:-:S11]  /*204d0*/  R2UR UR51, R92 ;  /* 0x000000005c3372ca */ /* 0x000fd600000e0000 */
[----:B------:R-:W-:Y:S02]  /*204e0*/  UIADD3.64 UR70, UPT, UPT, UR58, 0x80, URZ ;  /* 0x000000803a467897 */ /* 0x000fe4000fffe0ff */
[----:B------:R-:W-:Y:S02]  /*204f0*/  UIADD3.64 UR46, UPT, UPT, UR50, 0x2, URZ ;  /* 0x00000002322e7897 */ /* 0x000fe4000fffe0ff */
[----:B------:R2:W-:Y:S01]  /*20500*/  UTCHMMA gdesc[UR58], gdesc[UR50], tmem[UR5], tmem[UR34], idesc[UR35], UPT ;  /* 0x00ff22323a0075ea */ /* 0x0005e2000b800005 */
[----:B------:R-:W-:Y:S02]  /*20510*/  UIADD3.64 UR42, UPT, UPT, UR50, 0x4, URZ ;  /* 0x00000004322a7897 */ /* 0x000fe4000fffe0ff */
[----:B------:R-:W-:Y:S02]  /*20520*/  UIADD3.64 UR66, UPT, UPT, UR58, 0x100, URZ ;  /* 0x000001003a427897 */ /* 0x000fe4000fffe0ff */
[----:B------:R-:W-:Y:S02]  /*20530*/  UIADD3.64 UR38, UPT, UPT, UR50, 0x3fe, URZ ;  /* 0x000003fe32267897 */ /* 0x000fe4000fffe0ff */
[----:B------:R-:W-:Y:S01]  /*20540*/  UIADD3.64 UR64, UPT, UPT, UR58, 0x180, URZ ;  /* 0x000001803a407897 */ /* 0x000fe2000fffe0ff */
[----:B------:R-:W-:Y:S01]  /*20550*/  UTCHMMA gdesc[UR70], gdesc[UR46], tmem[UR5], tmem[UR68], idesc[UR69], UPT ;  /* 0x00ff442e460075ea */ /* 0x000fe2000b800005 */
[----:B------:R-:W-:-:S02]  /*20560*/  UIADD3.64 UR32, UPT, UPT, UR50, 0x400, URZ ;  /* 0x0000040032207897 */ /* 0x000fc4000fffe0ff */
[----:B------:R-:W-:Y:S01]  /*20570*/  UIADD3.64 UR62, UPT, UPT, UR58, 0x200, URZ ;  /* 0x000002003a3e7897 */ /* 0x000fe2000fffe0ff */
[----:B------:R3:W-:Y:S01]  /*20580*/  UTCHMMA gdesc[UR66], gdesc[UR42], tmem[UR5], tmem[UR30], idesc[UR31], UPT ;  /* 0x00ff1e2a420075ea */ /* 0x0007e2000b800005 */
[----:B------:R-:W-:Y:S02]  /*20590*/  UIADD3.64 UR26, UPT, UPT, UR50, 0x402, URZ ;  /* 0x00000402321a7897 */ /* 0x000fe4000fffe0ff */
[----:B------:R-:W-:Y:S01]  /*205a0*/  UIADD3.64 UR60, UPT, UPT, UR58, 0x280, URZ ;  /* 0x000002803a3c7897 */ /* 0x000fe2000fffe0ff */
[----:B------:R4:W-:Y:S01]  /*205b0*/  UTCHMMA gdesc[UR64], gdesc[UR38], tmem[UR5], tmem[UR48], idesc[UR49], UPT ;  /* 0x00ff3026400075ea */ /* 0x0009e2000b800005 */
[----:B------:R-:W-:Y:S02]  /*205c0*/  UIADD3.64 UR20, UPT, UPT, UR50, 0x404, URZ ;  /* 0x0000040432147897 */ /* 0x000fe4000fffe0ff */
[----:B-1----:R-:W-:Y:S01]  /*205d0*/  UIADD3.64 UR56, UPT, UPT, UR58, 0x300, URZ ;  /* 0x000003003a387897 */ /* 0x002fe2000fffe0ff */
[----:B------:R1:W-:Y:S01]  /*205e0*/  UTCHMMA gdesc[UR62], gdesc[UR32], tmem[UR5], tmem[UR44], idesc[UR45], UPT ;  /* 0x00ff2c203e0075ea */ /* 0x0003e2000b800005 */
[----:B--2---:R-:W-:-:S02]  /*205f0*/  UIADD3.64 UR34, UPT, UPT, UR58, 0x780, URZ ;  /* 0x000007803a227897 */ /* 0x004fc4000fffe0ff */
[----:B---3--:R-:W-:Y:S01]  /*20600*/  UIADD3.64 UR30, UPT, UPT, UR58, 0x800, URZ ;  /* 0x000008003a1e7897 */ /* 0x008fe2000fffe0ff */
[----:B------:R-:W-:Y:S01]  /*20610*/  UMOV UR36, 0x0 ;  /* 0x0000000000247882 */ /* 0x000fe20000000000 */
[----:B----4-:R-:W-:Y:S01]  /*20620*/  UIADD3.64 UR48, UPT, UPT, UR58, 0x880, URZ ;  /* 0x000008803a307897 */ /* 0x010fe2000fffe0ff */
[----:B------:R-:W-:Y:S01]  /*20630*/  UMOV UR37, 0x8208490 ;  /* 0x0820849000257882 */ /* 0x000fe20000000000 */
[----:B------:R-:W-:Y:S02]  /*20640*/  UIADD3 UR15, UPT, UPT, UR5, 0x80, URZ ;  /* 0x00000080050f7890 */ /* 0x000fe4000fffe0ff */
[----:B------:R2:W-:Y:S01]  /*20650*/  UTCHMMA gdesc[UR60], gdesc[UR26], tmem[UR5], tmem[UR36], idesc[UR37], UPT ;  /* 0x00ff241a3c0075ea */ /* 0x0005e2000b800005 */
[----:B-1----:R-:W-:Y:S01]  /*20660*/  UIADD3.64 UR44, UPT, UPT, UR58, 0x900, URZ ;  /* 0x000009003a2c7897 */ /* 0x002fe2000fffe0ff */
[----:B------:R-:W-:Y:S01]  /*20670*/  UMOV UR52, 0x0 ;  /* 0x0000000000347882 */ /* 0x000fe20000000000 */
[----:B------:R-:W-:Y:S01]  /*20680*/  UMOV UR53, 0x8208490 ;  /* 0x0820849000357882 */ /* 0x000fe20000000000 */
[----:B------:R-:W-:Y:S01]  /*20690*/  UMOV UR74, 0x0 ;  /* 0x00000000004a7882 */ /* 0x000fe20000000000 */
[----:B------:R-:W-:Y:S01]  /*206a0*/  UMOV UR75, 0x8208490 ;  /* 0x08208490004b7882 */ /* 0x000fe20000000000 */
[----:B------:R-:W-:-:S02]  /*206b0*/  UIADD3 UR14, UPT, UPT, UR5, 0x80, URZ ;  /* 0x00000080050e7890 */ /* 0x000fc4000fffe0ff */
[----:B------:R1:W-:Y:S01]  /*206c0*/  UTCHMMA gdesc[UR56], gdesc[UR20], tmem[UR5], tmem[UR52], idesc[UR53], UPT ;  /* 0x00ff3414380075ea */ /* 0x0003e2000b800005 */
[----:B------:R-:W-:Y:S01]  /*206d0*/  UMOV UR72, 0x0 ;  /* 0x0000000000487882 */ /* 0x000fe20000000000 */
[----:B------:R-:W-:Y:S01]  /*206e0*/  UMOV UR73, 0x8208490 ;  /* 0x0820849000497882 */ /* 0x000fe20000000000 */
[----:B--2---:R-:W-:Y:S01]  /*206f0*/  UIADD3.64 UR36, UPT, UPT, UR58, 0x980, URZ ;  /* 0x000009803a247897 */ /* 0x004fe2000fffe0ff */
[----:B------:R2:W-:Y:S01]  /*20700*/  UTCHMMA gdesc[UR34], gdesc[UR54], tmem[UR18], tmem[UR74], idesc[UR75], !UPT ;  /* 0x00ff4a36220075ea */ /* 0x0005e2000f800012 */
[----:B------:R-:W-:Y:S01]  /*20710*/  UIADD3 UR19, UPT, UPT, UR5, 0x80, URZ ;  /* 0x0000008005137890 */ /* 0x000fe2000fffe0ff */
[----:B------:R3:W-:Y:S01]  /*20720*/  UTCHMMA gdesc[UR30], gdesc[UR50], tmem[UR17], tmem[UR72], idesc[UR73], UPT ;  /* 0x00ff48321e0075ea */ /* 0x0007e2000b800011 */
[----:B------:R-:W-:Y:S01]  /*20730*/  UIADD3 UR28, UPT, UPT, UR5, 0x80, URZ ;  /* 0x00000080051c7890 */ /* 0x000fe2000fffe0ff */
[----:B------:R4:W-:Y:S01]  /*20740*/  UTCHMMA gdesc[UR48], gdesc[UR46], tmem[UR16], tmem[UR72], idesc[UR73], UPT ;  /* 0x00ff482e300075ea */ /* 0x0009e2000b800010 */
[----:B------:R-:W-:Y:S01]  /*20750*/  UIADD3 UR23, UPT, UPT, UR5, 0x80, URZ ;  /* 0x0000008005177890 */ /* 0x000fe2000fffe0ff */
[----:B------:R0:W-:Y:S01]  /*20760*/  UTCHMMA gdesc[UR44], gdesc[UR42], tmem[UR15], tmem[UR72], idesc[UR73], UPT ;  /* 0x00ff482a2c0075ea */ /* 0x0001e2000b80000f */
[----:B-1----:R-:W-:Y:S01]  /*20770*/  UIADD3.64 UR52, UPT, UPT, UR58, 0xb00, URZ ;  /* 0x00000b003a347897 */ /* 0x002fe2000fffe0ff */
[----:B------:R1:W-:Y:S01]  /*20780*/  UTCHMMA gdesc[UR36], gdesc[UR38], tmem[UR14], tmem[UR72], idesc[UR73], UPT ;  /* 0x00ff4826240075ea */ /* 0x0003e2000b80000e */
[----:B--2---:R-:W-:-:S02]  /*20790*/  UIADD3.64 UR34, UPT, UPT, UR58, 0xa00, URZ ;  /* 0x00000a003a227897 */ /* 0x004fc4000fffe0ff */
[----:B---3--:R-:W-:Y:S02]  /*207a0*/  UIADD3.64 UR30, UPT, UPT, UR58, 0xa80, URZ ;  /* 0x00000a803a1e7897 */ /* 0x008fe4000fffe0ff */
[----:B------:R-:W-:Y:S02]  /*207b0*/  UIADD3 UR22, UPT, UPT, UR5, 0x100, URZ ;  /* 0x0000010005167890 */ /* 0x000fe4000fffe0ff */
[----:B----4-:R-:W-:Y:S02]  /*207c0*/  UIADD3.64 UR48, UPT, UPT, UR58, 0xf80, URZ ;  /* 0x00000f803a307897 */ /* 0x010fe4000fffe0ff */
[----:B------:R-:W-:Y:S01]  /*207d0*/  UIADD3 UR40, UPT, UPT, UR5, 0x100, URZ ;  /* 0x0000010005287890 */ /* 0x000fe2000fffe0ff */
[----:B------:R-:W-:Y:S01]  /*207e0*/  UTCHMMA gdesc[UR34], gdesc[UR32], tmem[UR19], tmem[UR72], idesc[UR73], UPT ;  /* 0x00ff4820220075ea */ /* 0x000fe2000b800013 */
[----:B0-----:R-:W-:Y:S01]  /*207f0*/  UIADD3.64 UR44, UPT, UPT, UR58, 0x1000, URZ ;  /* 0x000010003a2c7897 */ /* 0x001fe2000fffe0ff */
[----:B------:R0:W-:Y:S01]  /*20800*/  UTCHMMA gdesc[UR30], gdesc[UR26], tmem[UR28], tmem[UR72], idesc[UR73], UPT ;  /* 0x00ff481a1e0075ea */ /* 0x0001e2000b80001c */
[----:B------:R-:W-:Y:S01]  /*20810*/  UIADD3 UR25, UPT, UPT, UR5, 0x100, URZ ;  /* 0x0000010005197890 */ /* 0x000fe2000fffe0ff */
[----:B------:R-:W-:Y:S01]  /*20820*/  UTCHMMA gdesc[UR52], gdesc[UR20], tmem[UR23], tmem[UR72], idesc[UR73], UPT ;  /* 0x00ff4814340075ea */ /* 0x000fe2000b800017 */
[----:B-1----:R-:W-:Y:S01]  /*20830*/  UIADD3.64 UR36, UPT, UPT, UR58, 0x1080, URZ ;  /* 0x000010803a247897 */ /* 0x002fe2000fffe0ff */
[----:B------:R-:W-:Y:S01]  /*20840*/  UTCHMMA gdesc[UR48], gdesc[UR54], tmem[UR22], tmem[UR68], idesc[UR69], !UPT ;  /* 0x00ff4436300075ea */ /* 0x000fe2000f800016 */
[----:B------:R-:W-:Y:S01]  /*20850*/  UIADD3 UR24, UPT, UPT, UR5, 0x100, URZ ;  /* 0x0000010005187890 */ /* 0x000fe2000fffe0ff */
[----:B------:R-:W-:-:S02]  /*20860*/  UMOV UR64, 0x0 ;  /* 0x0000000000407882 */ /* 0x000fc40000000000 */
[----:B------:R1:W-:Y:S01]  /*20870*/  UTCHMMA gdesc[UR44], gdesc[UR50], tmem[UR40], tmem[UR68], idesc[UR69], UPT ;  /* 0x00ff44322c0075ea */ /* 0x0003e2000b800028 */
[----:B0-----:R-:W-:Y:S01]  /*20880*/  UIADD3.64 UR30, UPT, UPT, UR58, 0x1100, URZ ;  /* 0x000011003a1e7897 */ /* 0x001fe2000fffe0ff */
[----:B------:R-:W-:Y:S01]  /*20890*/  UMOV UR65, 0x8208490 ;  /* 0x0820849000417882 */ /* 0x000fe20000000000 */
[----:B------:R-:W-:Y:S01]  /*208a0*/  UIADD3 UR67, UPT, UPT, UR5, 0x100, URZ ;  /* 0x0000010005437890 */ /* 0x000fe2000fffe0ff */
[----:B------:R0:W-:Y:S01]  /*208b0*/  UTCHMMA gdesc[UR36], gdesc[UR46], tmem[UR25], tmem[UR64], idesc[UR65], UPT ;  /* 0x00ff402e240075ea */ /* 0x0001e2000b800019 */
[----:B------:R-:W-:Y:S01]  /*208c0*/  UMOV UR62, 0x0 ;  /* 0x00000000003e7882 */ /* 0x000fe20000000000 */
[----:B-1----:R-:W-:Y:S01]  /*208d0*/  UIADD3.64 UR68, UPT, UPT, UR58, 0x1180, URZ ;  /* 0x000011803a447897 */ /* 0x002fe2000fffe0ff */
[----:B------:R-:W-:Y:S01]  /*208e0*/  UMOV UR63, 0x8208490 ;  /* 0x08208490003f7882 */ /* 0x000fe20000000000 */
[----:B------:R-:W-:Y:S02]  /*208f0*/  UIADD3 UR66, UPT, UPT, UR5, 0x100, URZ ;  /* 0x0000010005427890 */ /* 0x000fe4000fffe0ff */
[----:B------:R1:W-:Y:S01]  /*20900*/  UTCHMMA gdesc[UR30], gdesc[UR42], tmem[UR24], tmem[UR62], idesc[UR63], UPT ;  /* 0x00ff3e2a1e0075ea */ /* 0x0003e2000b800018 */
[----:B0-----:R-:W-:-:S02]  /*20910*/  UIADD3.64 UR64, UPT, UPT, UR58, 0x1200, URZ ;  /* 0x000012003a407897 */ /* 0x001fc4000fffe0ff */
[----:B------:R-:W-:Y:S01]  /*20920*/  UIADD3 UR61, UPT, UPT, UR5, 0x100, URZ ;  /* 0x00000100053d7890 */ /* 0x000fe2000fffe0ff */
[----:B------:R-:W-:Y:S01]  /*20930*/  UMOV UR52, 0x0 ;  /* 0x0000000000347882 */ /* 0x000fe20000000000 */
[----:B------:R-:W-:Y:S01]  /*20940*/  UMOV UR53, 0x8208490 ;  /* 0x0820849000357882 */ /* 0x000fe20000000000 */
[----:B------:R-:W-:Y:S01]  /*20950*/  UIADD3 UR13, UPT, UPT, UR5, 0x100, URZ ;  /* 0x00000100050d7890 */ /* 0x000fe2000fffe0ff */
[----:B------:R0:W-:Y:S01]  /*20960*/  UTCHMMA gdesc[UR68], gdesc[UR38], tmem[UR67], tmem[UR52], idesc[UR53], UPT ;  /* 0x00ff3426440075ea */ /* 0x0001e2000b800043 */
[----:B-1----:R-:W-:Y:S02]  /*20970*/  UIADD3.64 UR62, UPT, UPT, UR58, 0x1280, URZ ;  /* 0x000012803a3e7897 */ /* 0x002fe4000fffe0ff */
[----:B------:R-:W-:Y:S02]  /*20980*/  UIADD3.64 UR56, UPT, UPT, UR58, 0x1300, URZ ;  /* 0x000013003a387897 */ /* 0x000fe4000fffe0ff */
[----:B------:R-:W-:Y:S01]  /*20990*/  UIADD3 UR18, UPT, UPT, UR5, 0x180, URZ ;  /* 0x0000018005127890 */ /* 0x000fe2000fffe0ff */
[----:B------:R-:W-:Y:S01]  /*209a0*/  UMOV UR40, 0x0 ;  /* 0x0000000000287882 */ /* 0x000fe20000000000 */
[----:B------:R-:W-:Y:S01]  /*209b0*/  UMOV UR41, 0x8208490 ;  /* 0x0820849000297882 */ /* 0x000fe20000000000 */
[----:B------:R-:W-:Y:S01]  /*209c0*/  UIADD3 UR17, UPT, UPT, UR5, 0x180, URZ ;  /* 0x0000018005117890 */ /* 0x000fe2000fffe0ff */
[----:B------:R1:W-:Y:S01]  /*209d0*/  UTCHMMA gdesc[UR64], gdesc[UR32], tmem[UR66], tmem[UR40], idesc[UR41], UPT ;  /* 0x00ff2820400075ea */ /* 0x0003e2000b800042 */
[----:B0-----:R-:W-:-:S02]  /*209e0*/  UIADD3.64 UR52, UPT, UPT, UR58, 0x1780, URZ ;  /* 0x000017803a347897 */ /* 0x001fc4000fffe0ff */
[----:B------:R-:W-:Y:S02]  /*209f0*/  UIADD3.64 UR48, UPT, UPT, UR58, 0x1800, URZ ;  /* 0x000018003a307897 */ /* 0x000fe4000fffe0ff */
[----:B------:R-:W-:Y:S02]  /*20a00*/  UIADD3 UR16, UPT, UPT, UR5, 0x180, URZ ;  /* 0x0000018005107890 */ /* 0x000fe4000fffe0ff */
[----:B------:R-:W-:Y:S02]  /*20a10*/  UIADD3.64 UR44, UPT, UPT, UR58, 0x1880, URZ ;  /* 0x000018803a2c7897 */ /* 0x000fe4000fffe0ff */
[----:B------:R-:W-:Y:S01]  /*20a20*/  UIADD3 UR15, UPT, UPT, UR5, 0x180, URZ ;  /* 0x00000180050f7890 */ /* 0x000fe2000fffe0ff */
[----:B------:R-:W-:Y:S01]  /*20a30*/  UMOV UR24, 0x0 ;  /* 0x0000000000187882 */ /* 0x000fe20000000000 */
[----:B------:R-:W-:Y:S01]  /*20a40*/  UMOV UR25, 0x8208490 ;  /* 0x0820849000197882 */ /* 0x000fe20000000000 */
[----:B-1----:R-:W-:Y:S01]  /*20a50*/  UIADD3.64 UR40, UPT, UPT, UR58, 0x1900, URZ ;  /* 0x000019003a287897 */ /* 0x002fe2000fffe0ff */
[----:B------:R0:W-:Y:S01]  /*20a60*/  UTCHMMA gdesc[UR62], gdesc[UR26], tmem[UR61], tmem[UR24], idesc[UR25], UPT ;  /* 0x00ff181a3e0075ea */ /* 0x0001e2000b80003d */
[----:B------:R-:W-:-:S02]  /*20a70*/  UIADD3 UR14, UPT, UPT, UR5, 0x180, URZ ;  /* 0x00000180050e7890 */ /* 0x000fc4000fffe0ff */
[----:B------:R-:W-:Y:S02]  /*20a80*/  UIADD3.64 UR36, UPT, UPT, UR58, 0x1980, URZ ;  /* 0x000019803a247897 */ /* 0x000fe4000fffe0ff */
[----:B------:R-:W-:Y:S02]  /*20a90*/  UIADD3 UR19, UPT, UPT, UR5, 0x180, URZ ;  /* 0x0000018005137890 */ /* 0x000fe4000fffe0ff */
[----:B------:R-:W-:Y:S02]  /*20aa0*/  UIADD3.64 UR30, UPT, UPT, UR58, 0x1a00, URZ ;  /* 0x00001a003a1e7897 */ /* 0x000fe4000fffe0ff */
[----:B------:R-:W-:Y:S02]  /*20ab0*/  UIADD3 UR60, UPT, UPT, UR5, 0x180, URZ ;  /* 0x00000180053c7890 */ /* 0x000fe4000fffe0ff */
[----:B0-----:R-:W-:Y:S01]  /*20ac0*/  UIADD3.64 UR24, UPT, UPT, UR58, 0x1a80, URZ ;  /* 0x00001a803a187897 */ /* 0x001fe2000fffe0ff */
[----:B------:R-:W-:Y:S01]  /*20ad0*/  UMOV UR62, 0x0 ;  /* 0x00000000003e7882 */ /* 0x000fe20000000000 */
[----:B------:R-:W-:Y:S01]  /*20ae0*/  UMOV UR63, 0x8208490 ;  /* 0x08208490003f7882 */ /* 0x000fe20000000000 */
[----:B------:R-:W-:Y:S01]  /*20af0*/  UIADD3 UR70, UPT, UPT, UR5, 0x180, URZ ;  /* 0x0000018005467890 */ /* 0x000fe2000fffe0ff */
[----:B------:R0:W-:Y:S01]  /*20b00*/  UTCHMMA gdesc[UR56], gdesc[UR20], tmem[UR13], tmem[UR62], idesc[UR63], UPT ;  /* 0x00ff3e14380075ea */ /* 0x0001e2000b80000d */
[----:B------:R-:W-:Y:S01]  /*20b10*/  UIADD3.64 UR58, UPT, UPT, UR58, 0x1b00, URZ ;  /* 0x00001b003a3a7897 */ /* 0x000fe2000fffe0ff */
[----:B------:R-:W-:Y:S01]  /*20b20*/  UMOV UR64, 0x0 ;  /* 0x0000000000407882 */ /* 0x000fe20000000000 */
[----:B------:R-:W-:Y:S01]  /*20b30*/  UMOV UR65, 0x8208490 ;  /* 0x0820849000417882 */ /* 0x000fe20000000000 */
[----:B------:R-:W-:Y:S01]  /*20b40*/  UMOV UR66, 0x0 ;  /* 0x0000000000427882 */ /* 0x000fe20000000000 */
[----:B------:R-:W-:Y:S01]  /*20b50*/  UMOV UR67, 0x8208490 ;  /* 0x0820849000437882 */ /* 0x000fe20000000000 */
[----:B------:R-:W-:Y:S01]  /*20b60*/  UMOV UR68, 0x0 ;  /* 0x0000000000447882 */ /* 0x000fe20000000000 */
[----:B------:R-:W-:Y:S01]  /*20b70*/  UMOV UR69, 0x8208490 ;  /* 0x0820849000457882 */ /* 0x000fe20000000000 */
[----:B------:R0:W-:Y:S01]  /*20b80*/  UTCHMMA gdesc[UR52], gdesc[UR54], tmem[UR18], tmem[UR64], idesc[UR65], !UPT ;  /* 0x00ff4036340075ea */ /* 0x0001e2000f800012 */
[----:B------:R0:W-:Y:S01]  /*20b90*/  UTCHMMA gdesc[UR48], gdesc[UR50], tmem[UR17], tmem[UR66], idesc[UR67], UPT ;  /* 0x00ff4232300075ea */ /* 0x0001e2000b800011 */
[----:B------:R0:W-:Y:S01]  /*20ba0*/  UTCHMMA gdesc[UR44], gdesc[UR46], tmem[UR16], tmem[UR68], idesc[UR69], UPT ;  /* 0x00ff442e2c0075ea */ /* 0x0001e2000b800010 */
[----:B------:R-:W-:Y:S01]  /*20bb0*/  UMOV UR34, 0x0 ;  /* 0x0000000000227882 */ /* 0x000fe20000000000 */
[----:B------:R-:W-:Y:S01]  /*20bc0*/  UMOV UR35, 0x8208490 ;  /* 0x0820849000237882 */ /* 0x000fe20000000000 */
[----:B------:R0:W-:Y:S01]  /*20bd0*/  UTCHMMA gdesc[UR40], gdesc[UR42], tmem[UR15], tmem[UR74], idesc[UR75], UPT ;  /* 0x00ff4a2a280075ea */ /* 0x0001e2000b80000f */
[----:B------:R-:W-:Y:S01]  /*20be0*/  UMOV UR28, 0x0 ;  /* 0x00000000001c7882 */ /* 0x000fe20000000000 */
[----:B------:R-:W-:Y:S01]  /*20bf0*/  UMOV UR29, 0x8208490 ;  /* 0x08208490001d7882 */ /* 0x000fe20000000000 */
[----:B------:R0:W-:Y:S01]  /*20c00*/  UTCHMMA gdesc[UR36], gdesc[UR38], tmem[UR14], tmem[UR72], idesc[UR73], UPT ;  /* 0x00ff4826240075ea */ /* 0x0001e2000b80000e */
[----:B------:R-:W-:Y:S01]  /*20c10*/  UMOV UR22, 0x0 ;  /* 0x0000000000167882 */ /* 0x000fe20000000000 */
[----:B------:R-:W-:Y:S01]  /*20c20*/  UMOV UR23, 0x8208490 ;  /* 0x0820849000177882 */ /* 0x000fe20000000000 */
[----:B------:R0:W-:Y:S01]  /*20c30*/  UTCHMMA gdesc[UR30], gdesc[UR32], tmem[UR19], tmem[UR34], idesc[UR35], UPT ;  /* 0x00ff22201e0075ea */ /* 0x0001e2000b800013 */
[----:B------:R0:W-:Y:S01]  /*20c40*/  UTCHMMA gdesc[UR24], gdesc[UR26], tmem[UR60], tmem[UR28], idesc[UR29], UPT ;  /* 0x00ff1c1a180075ea */ /* 0x0001e2000b80003c */
[----:B------:R0:W-:Y:S01]  /*20c50*/  UTCHMMA gdesc[UR58], gdesc[UR20], tmem[UR70], tmem[UR22], idesc[UR23], UPT ;  /* 0x00ff16143a0075ea */ /* 0x0001e2000b800046 */
[----:B------:R0:W-:Y:S01]  /*20c60*/  UTCBAR [UR12], URZ ;  /* 0x000000ff0c0073e9 */ /* 0x0001e200080000ff */
[----:B------:R-:W-:Y:S01]  /*20c70*/  NOP ;  /* 0x0000000000007918 */ /* 0x000fe20000000000 */
.L_x_6:
[----:B------:R2:W-:Y:S01]  /*20c80*/  STL [R1+0x56c], RZ ;  /* 0x00056cff01007387 */ /* 0x0005e20000100800 */
[----:B-----5:R-:W-:Y:S02]  /*20c90*/  IMAD.SHL.U32 R3, R3, 0x80, RZ ;  /* 0x0000008003037824 */ /* 0x020fe400078e00ff */
[----:B------:R-:W-:Y:S01]  /*20ca0*/  IMAD.SHL.U32 R93, R2, 0x80, RZ ;  /* 0x00000080025d7824 */ /* 0x000fe200078e00ff */
[----:B------:R2:W-:Y:S01]  /*20cb0*/  STL [R1+0xeac], RZ ;  /* 0x000eacff01007387 */ /* 0x0005e20000100800 */
[----:B------:R-:W-:Y:S05]  /*20cc0*/  @!P1 BRA `(.L_x_7) ;  /* 0x0000030400f49947 */ /* 0x000fea0003800000 */
[----:B-1----:R-:W3:Y:S01]  /*20cd0*/  LDL.LU R92, [R1+0xec0] ;  /* 0x000ec000015c7983 */ /* 0x002ee20000300800 */
[----:B0-----:R-:W-:Y:S02]  /*20ce0*/  UIADD3.64 UR16, UPT, UPT, UR8, 0x80, URZ ;  /* 0x0000008008107897 */ /* 0x001fe4000fffe0ff */
[----:B------:R-:W-:Y:S01]  /*20cf0*/  UIADD3.64 UR18, UPT, UPT, UR8, 0x100, URZ ;  /* 0x0000010008127897 */ /* 0x000fe2000fffe0ff */
[----:B------:R0:W-:Y:S01]  /*20d00*/  STL [R1+0x2108], R0 ;  /* 0x0021080001007387 */ /* 0x0001e20000100800 */
[----:B------:R-:W-:Y:S01]  /*20d10*/  UIADD3.64 UR14, UPT, UPT, UR10, 0x2, URZ ;  /* 0x000000020a0e7897 */ /* 0x000fe2000fffe0ff */
[----:B---3--:R-:W-:Y:S02]  /*20d20*/  R2UR UR12, R92 ;  /* 0x000000005c0c72ca */ /* 0x008fe400000e0000 */
[----:B------:R-:W0:Y:S01]  /*20d30*/  LDL.LU R92, [R1+0xec4] ;  /* 0x000ec400015c7983 */ /* 0x000e220000300800 */
[----:B------:R-:W-:Y:S01]  /*20d40*/  SHF.R.S32.HI R2, RZ, 0x1f, R3 ;  /* 0x0000001fff027819 */ /* 0x000fe20000011403 */
[----:B------:R-:W-:-:S02]  /*20d50*/  UIADD3.64 UR20, UPT, UPT, UR8, 0x180, URZ ;  /* 0x0000018008147897 */ /* 0x000fc4000fffe0ff */
[----:B------:R-:W-:Y:S01]  /*20d60*/  UIADD3.64 UR22, UPT, UPT, UR8, 0x200, URZ ;  /* 0x0000020008167897 */ /* 0x000fe2000fffe0ff */
[C---:B------:R-:W-:Y:S01]  /*20d70*/  SHF.L.U64.HI R2, R3.reuse, 0x1, R2 ;  /* 0x0000000103027819 */ /* 0x040fe20000010202 */
[----:B------:R-:W-:Y:S01]  /*20d80*/  IMAD.SHL.U32 R3, R3, 0x2, RZ ;  /* 0x0000000203037824 */ /* 0x000fe200078e00ff */
[----:B------:R-:W-:Y:S02]  /*20d90*/  UIADD3.64 UR24, UPT, UPT, UR8, 0x280, URZ ;  /* 0x0000028008187897 */ /* 0x000fe4000fffe0ff */
[----:B------:R-:W-:Y:S02]  /*20da0*/  UIADD3.64 UR28, UPT, UPT, UR8, 0x300, URZ ;  /* 0x00000300081c7897 */ /* 0x000fe4000fffe0ff */
[----:B------:R-:W-:Y:S02]  /*20db0*/  UIADD3.64 UR16, UPT, UPT, UR10, 0x4, URZ ;  /* 0x000000040a107897 */ /* 0x000fe4000fffe0ff */
[----:B------:R-:W-:Y:S02]  /*20dc0*/  UIADD3.64 UR18, UPT, UPT, UR10, 0x3fe, URZ ;  /* 0x000003fe0a127897 */ /* 0x000fe4000fffe0ff */
[----:B------:R-:W-:-:S02]  /*20dd0*/  UIADD3.64 UR20, UPT, UPT, UR10, 0x400, URZ ;  /* 0x000004000a147897 */ /* 0x000fc4000fffe0ff */
[----:B------:R-:W-:Y:S02]  /*20de0*/  UIADD3.64 UR22, UPT, UPT, UR10, 0x402, URZ ;  /* 0x000004020a167897 */ /* 0x000fe4000fffe0ff */
        /* <DEDUP_REMOVED lines=19> */
[----:B------:R-:W-:Y:S01]  /*20f20*/  UIADD3.64 UR62, UPT, UPT, UR8, 0x1880, URZ ;  /* 0x00001880083e7897 */ /* 0x000fe2000fffe0ff */
[----:B------:R-:W-:Y:S01]  /*20f30*/  UMOV UR13, 0x40004040 ;  /* 0x40004040000d7882 */ /* 0x000fe20000000000 */
[----:B------:R-:W-:Y:S02]  /*20f40*/  UIADD3.64 UR64, UPT, UPT, UR8, 0x1900, URZ ;  /* 0x0000190008407897 */ /* 0x000fe4000fffe0ff */
[----:B------:R-:W-:Y:S02]  /*20f50*/  UIADD3.64 UR66, UPT, UPT, UR8, 0x1980, URZ ;  /* 0x0000198008427897 */ /* 0x000fe4000fffe0ff */
[----:B------:R-:W-:-:S02]  /*20f60*/  UIADD3.64 UR68, UPT, UPT, UR8, 0x1a00, URZ ;  /* 0x00001a0008447897 */ /* 0x000fc4000fffe0ff */
[----:B------:R-:W-:Y:S02]  /*20f70*/  UIADD3.64 UR70, UPT, UPT, UR8, 0x1a80, URZ ;  /* 0x00001a8008467897 */ /* 0x000fe4000fffe0ff */
[----:B------:R-:W-:Y:S01]  /*20f80*/  UIADD3.64 UR72, UPT, UPT, UR8, 0x1b00, URZ ;  /* 0x00001b0008487897 */ /* 0x000fe2000fffe0ff */
[----:B0-----:R-:W-:Y:S02]  /*20f90*/  LOP3.LUT R0, R92, 0x4000000, RZ, 0xfc, !PT ;  /* 0x040000005c007812 */ /* 0x001fe400078efcff */
[----:B------:R-:W-:-:S03]  /*20fa0*/  SHF.R.S32.HI R92, RZ, 0x1f, R93 ;  /* 0x0000001fff5c7819 */ /* 0x000fc6000001145d */
[----:B------:R0:W-:Y:S01]  /*20fb0*/  STL [R1+0x20fc], R0 ;  /* 0x0020fc0001007387 */ /* 0x0001e20000100800 */
[C---:B------:R-:W-:Y:S01]  /*20fc0*/  SHF.L.U64.HI R92, R93.reuse, 0x1, R92 ;  /* 0x000000015d5c7819 */ /* 0x040fe2000001025c */
[----:B------:R-:W-:Y:S02]  /*20fd0*/  IMAD.SHL.U32 R93, R93, 0x2, RZ ;  /* 0x000000025d5d7824 */ /* 0x000fe400078e00ff */
[----:B0-----:R-:W-:-:S05]  /*20fe0*/  IMAD.MOV.U32 R0, RZ, RZ, 0x1 ;  /* 0x00000001ff007424 */ /* 0x001fca00078e00ff */
[----:B------:R0:W-:Y:S04]  /*20ff0*/  STL [R1+0x1ad4], R0 ;  /* 0x001ad40001007387 */ /* 0x0001e80000100800 */
[----:B0-----:R0:W5:Y:S04]  /*21000*/  LDL.LU R0, [R1+0x2108] ;  /* 0x0021080001007983 */ /* 0x0011680000300800 */
[----:B------:R0:W-:Y:S02]  /*21010*/  STL [R1+0x1ad8], RZ ;  /* 0x001ad8ff01007387 */ /* 0x0001e40000100800 */
.L_x_10:
[----:B------:R1:W-:Y:S04]  /*21020*/  STL [R1+0x214c], R20 ;  /* 0x00214c1401007387 */ /* 0x0003e80000100800 */
[----:B-1-3--:R-:W3:Y:S04]  /*21030*/  LDL.LU R20, [R1+0x1800] ;  /* 0x0018000001147983 */ /* 0x00aee80000300800 */
[----:B------:R1:W-:Y:S04]  /*21040*/  STL [R1+0x2148], R19 ;  /* 0x0021481301007387 */ /* 0x0003e80000100800 */
[----:B-1----:R-:W4:Y:S04]  /*21050*/  LDL.LU R19, [R1+0xeac] ;  /* 0x000eac0001137983 */ /* 0x002f280000300800 */
[----:B------:R1:W-:Y:S04]  /*21060*/  STL [R1+0x2144], R18 ;  /* 0x0021441201007387 */ /* 0x0003e80000100800 */
[----:B-12---:R-:W2:Y:S04]  /*21070*/  LDL.LU R18, [R1+0x16e4] ;  /* 0x0016e40001127983 */ /* 0x006ea80000300800 */
        /* <DEDUP_REMOVED lines=12> */
[----:B-----5:R-:W-:Y:S04]  /*21140*/  STL [R1+0x2110], R5 ;  /* 0x0021100501007387 */ /* 0x020fe80000100800 */
[----:B------:R-:W-:Y:S04]  /*21150*/  STL [R1+0x210c], R4 ;  /* 0x00210c0401007387 */ /* 0x000fe80000100800 */
[----:B-----5:R-:W-:Y:S01]  /*21160*/  STL [R1+0x2108], R0 ;  /* 0x0021080001007387 */ /* 0x020fe20000100800 */
[----:B---3--:R-:W-:-:S05]  /*21170*/  IADD3 R20, P1, PT, R20, R3, RZ ;  /* 0x0000000314147210 */ /* 0x008fca0007f3e0ff */
[----:B------:R1:W-:Y:S01]  /*21180*/  STL [R1+0x1800], R20 ;  /* 0x0018001401007387 */ /* 0x0003e20000100800 */
[----:B----4-:R-:W-:-:S03]  /*21190*/  IMAD.U32 R19, R19, -0x80000000, RZ ;  /* 0x8000000013137824 */ /* 0x010fc600078e00ff */
[----:B-1----:R-:W3:Y:S01]  /*211a0*/  LDL.LU R20, [R1+0x17fc] ;  /* 0x0017fc0001147983 */ /* 0x002ee20000300800 */
[----:B--2---:R-:W-:-:S05]  /*211b0*/  IADD3 R18, P3, PT, R18, R3, RZ ;  /* 0x0000000312127210 */ /* 0x004fca0007f7e0ff */
[----:B------:R1:W-:Y:S04]  /*211c0*/  STL [R1+0x16e4], R18 ;  /* 0x0016e41201007387 */ /* 0x0003e80000100800 */
[----:B-1----:R-:W2:Y:S04]  /*211d0*/  LDL.LU R18, [R1+0x1ad0] ;  /* 0x001ad00001127983 */ /* 0x002ea80000300800 */
        /* <DEDUP_REMOVED lines=15> */
[----:B------:R-:W-:Y:S01]  /*212d0*/  STL [R1+0xea8], R19 ;  /* 0x000ea81301007387 */ /* 0x000fe20000100800 */
[----:B---3--:R-:W-:-:S05]  /*212e0*/  IADD3 R20, P5, PT, R20, R3, RZ ;  /* 0x0000000314147210 */ /* 0x008fca0007fbe0ff */
[----:B------:R1:W-:Y:S01]  /*212f0*/  STL [R1+0x17fc], R20 ;  /* 0x0017fc1401007387 */ /* 0x0003e20000100800 */
[----:B--2---:R-:W-:Y:S01]  /*21300*/  IADD3 R18, P4, PT, R18, R3, RZ ;  /* 0x0000000312127210 */ /* 0x004fe20007f9e0ff */
[----:B----4-:R-:W-:-:S04]  /*21310*/  IMAD.X R17, R17, 0x1, R2, P3 ;  /* 0x0000000111117824 */ /* 0x010fc800018e0602 */
[----:B------:R2:W-:Y:S01]  /*21320*/  STL [R1+0x1ad0], R18 ;  /* 0x001ad01201007387 */ /* 0x0005e20000100800 */
[----:B------:R-:W-:-:S03]  /*21330*/  IADD3 R16, P3, PT, R16, R3, RZ ;  /* 0x0000000310107210 */ /* 0x000fc60007f7e0ff */
[----:B------:R3:W-:Y:S01]  /*21340*/  STL [R1+0x16d4], R17 ;  /* 0x0016d41101007387 */ /* 0x0007e20000100800 */
[----:B------:R-:W-:-:S03]  /*21350*/  IMAD.X R15, R15, 0x1, R2, P1 ;  /* 0x000000010f0f7824 */ /* 0x000fc600008e0602 */
[----:B------:R4:W-:Y:S01]  /*21360*/  STL [R1+0x1ac8], R16 ;  /* 0x001ac81001007387 */ /* 0x0009e20000100800 */
[----:B------:R-:W-:-:S03]  /*21370*/  IADD3 R14, P1, PT, R14, R3, RZ ;  /* 0x000000030e0e7210 */ /* 0x000fc60007f3e0ff */
[----:B0-----:R0:W-:Y:S01]  /*21380*/  STL [R1+0x16e0], R15 ;  /* 0x0016e00f01007387 */ /* 0x0011e20000100800 */
[----:B------:R-:W-:-:S03]  /*21390*/  IMAD.X R13, R13, 0x1, R2, P5 ;  /* 0x000000010d0d7824 */ /* 0x000fc600028e0602 */
[----:B------:R0:W-:Y:S01]  /*213a0*/  STL [R1+0x1ac0], R14 ;  /* 0x001ac00e01007387 */ /* 0x0001e20000100800 */
[----:B------:R-:W-:-:S03]  /*213b0*/  IADD3 R12, P5, PT, R12, R3, RZ ;  /* 0x000000030c0c7210 */ /* 0x000fc60007fbe0ff */
[----:B------:R0:W-:Y:S01]  /*213c0*/  STL [R1+0x16dc], R13 ;  /* 0x0016dc0d01007387 */ /* 0x0001e20000100800 */
        /* <DEDUP_REMOVED lines=15> */
[----:B-1----:R-:W4:Y:S01]  /*214c0*/  LDL.LU R20, [R1+0x1aa8] ;  /* 0x001aa80001147983 */ /* 0x002f220000300800 */
[----:B------:R-:W-:-:S03]  /*214d0*/  IMAD.X R0, R0, 0x1, R2, P4 ;  /* 0x0000000100007824 */ /* 0x000fc600020e0602 */
[----:B------:R1:W-:Y:S04]  /*214e0*/  STL [R1+0x1ab4], R5 ;  /* 0x001ab40501007387 */ /* 0x0003e80000100800 */
[----:B--2---:R-:W2:Y:S04]  /*214f0*/  LDL.LU R18, [R1+0x16d8] ;  /* 0x0016d80001127983 */ /* 0x004ea80000300800 */
[----:B------:R0:W-:Y:S04]  /*21500*/  STL [R1+0x17ec], R4 ;  /* 0x0017ec0401007387 */ /* 0x0001e80000100800 */
[----:B---3--:R-:W3:Y:S04]  /*21510*/  LDL.LU R17, [R1+0x1aa0] ;  /* 0x001aa00001117983 */ /* 0x008ee80000300800 */
[----:B------:R1:W-:Y:S04]  /*21520*/  STL [R1+0x1aac], R0 ;  /* 0x001aac0001007387 */ /* 0x0003e80000100800 */
[----:B----4-:R-:W4:Y:S04]  /*21530*/  LDL.LU R16, [R1+0x17f0] ;  /* 0x0017f00001107983 */ /* 0x010f280000300800 */
[----:B0-----:R-:W4:Y:S04]  /*21540*/  LDL.LU R15, [R1+0x1a98] ;  /* 0x001a9800010f7983 */ /* 0x001f280000300800 */
        /* <DEDUP_REMOVED lines=9> */
[----:B-1----:R-:W4:Y:S04]  /*215e0*/  LDL.LU R5, [R1+0x17d4] ;  /* 0x0017d40001057983 */ /* 0x002f280000300800 */
[----:B------:R-:W4:Y:S04]  /*215f0*/  LDL.LU R4, [R1+0x1a84] ;  /* 0x001a840001047983 */ /* 0x000f280000300800 */
[----:B------:R-:W4:Y:S01]  /*21600*/  LDL.LU R0, [R1+0x1a80] ;  /* 0x001a800001007983 */ /* 0x000f220000300800 */
[----:B------:R-:W-:Y:S01]  /*21610*/  IADD3 R20, P4, PT, R20, R3, RZ ;  /* 0x0000000314147210 */ /* 0x000fe20007f9e0ff */
[----:B--2---:R-:W-:-:S04]  /*21620*/  IMAD.X R18, R18, 0x1, R2, P3 ;  /* 0x0000000112127824 */ /* 0x004fc800018e0602 */
[----:B------:R0:W-:Y:S01]  /*21630*/  STL [R1+0x1aa8], R20 ;  /* 0x001aa81401007387 */ /* 0x0001e20000100800 */
[----:B---3--:R-:W-:-:S03]  /*21640*/  IADD3 R17, P3, PT, R17, R3, RZ ;  /* 0x0000000311117210 */ /* 0x008fc60007f7e0ff */
[----:B------:R1:W-:Y:S01]  /*21650*/  STL [R1+0x16d8], R18 ;  /* 0x0016d81201007387 */ /* 0x0003e20000100800 */
[----:B----4-:R-:W-:-:S03]  /*21660*/  IMAD.X R16, R16, 0x1, R2, P1 ;  /* 0x0000000110107824 */ /* 0x010fc600008e0602 */
        /* <DEDUP_REMOVED lines=24> */
[----:B0-----:R-:W4:Y:S01]  /*217f0*/  LDL.LU R20, [R1+0x17e0] ;  /* 0x0017e00001147983 */ /* 0x001f220000300800 */
[----:B------:R-:W-:-:S03]  /*21800*/  IADD3 R0, P4, PT, R0, R3, RZ ;  /* 0x0000000300007210 */ /* 0x000fc60007f9e0ff */
[----:B------:R0:W-:Y:S04]  /*21810*/  STL [R1+0x17d4], R5 ;  /* 0x0017d40501007387 */ /* 0x0001e80000100800 */
[----:B-1----:R-:W4:Y:S04]  /*21820*/  LDL.LU R18, [R1+0x1a78] ;  /* 0x001a780001127983 */ /* 0x002f280000300800 */
[----:B------:R1:W-:Y:S04]  /*21830*/  STL [R1+0x1a84], R4 ;  /* 0x001a840401007387 */ /* 0x0003e80000100800 */
[----:B--2---:R-:W2:Y:S04]  /*21840*/  LDL.LU R17, [R1+0x17d8] ;  /* 0x0017d80001117983 */ /* 0x004ea80000300800 */
[----:B------:R0:W-:Y:S04]  /*21850*/  STL [R1+0x1a80], R0 ;  /* 0x001a800001007387 */ /* 0x0001e80000100800 */
[----:B---3--:R-:W3:Y:S04]  /*21860*/  LDL.LU R16, [R1+0x1a70] ;  /* 0x001a700001107983 */ /* 0x008ee80000300800 */
[----:B----4-:R-:W4:Y:S04]  /*21870*/  LDL.LU R15, [R1+0x17d0] ;  /* 0x0017d000010f7983 */ /* 0x010f280000300800 */
        /* <DEDUP_REMOVED lines=9> */
[----:B0-----:R-:W4:Y:S04]  /*21910*/  LDL.LU R5, [R1+0x1a5c] ;  /* 0x001a5c0001057983 */ /* 0x001f280000300800 */
[----:B-1----:R-:W4:Y:S04]  /*21920*/  LDL.LU R4, [R1+0x1a58] ;  /* 0x001a580001047983 */ /* 0x002f280000300800 */
[----:B------:R-:W4:Y:S01]  /*21930*/  LDL.LU R0, [R1+0x17c8] ;  /* 0x0017c80001007983 */ /* 0x000f220000300800 */
[----:B------:R-:W-:Y:S01]  /*21940*/  IMAD.X R20, R20, 0x1, R2, P3 ;  /* 0x0000000114147824 */ /* 0x000fe200018e0602 */
[----:B------:R-:W-:-:S04]  /*21950*/  IADD3 R18, P3, PT, R18, R3, RZ ;  /* 0x0000000312127210 */ /* 0x000fc80007f7e0ff */
[----:B------:R0:W-:Y:S01]  /*21960*/  STL [R1+0x17e0], R20 ;  /* 0x0017e01401007387 */ /* 0x0001e20000100800 */
[----:B--2---:R-:W-:-:S03]  /*21970*/  IMAD.X R17, R17, 0x1, R2, P1 ;  /* 0x0000000111117824 */ /* 0x004fc600008e0602 */
        /* <DEDUP_REMOVED lines=26> */
[----:B0-----:R-:W4:Y:S01]  /*21b20*/  LDL.LU R20, [R1+0x1a50] ;  /* 0x001a500001147983 */ /* 0x001f220000300800 */
[----:B------:R-:W-:-:S03]  /*21b30*/  IMAD.X R0, R0, 0x1, R2, P3 ;  /* 0x0000000100007824 */ /* 0x000fc600018e0602 */
        /* <DEDUP_REMOVED lines=19> */
[----:B------:R-:W-:Y:S01]  /*21c70*/  IADD3 R20, P3, PT, R20, R3, RZ ;  /* 0x0000000314147210 */ /* 0x000fe20007f7e0ff */
[----:B------:R-:W-:-:S04]  /*21c80*/  IMAD.X R18, R18, 0x1, R2, P1 ;  /* 0x0000000112127824 */ /* 0x000fc800008e0602 */
[----:B------:R0:W-:Y:S01]  /*21c90*/  STL [R1+0x1a50], R20 ;  /* 0x001a501401007387 */ /* 0x0001e20000100800 */
[----:B--2---:R-:W-:-:S03]  /*21ca0*/  IADD3 R17, P1, PT, R17, R3, RZ ;  /* 0x0000000311117210 */ /* 0x004fc60007f3e0ff */
[----:B------:R1:W-:Y:S01]  /*21cb0*/  STL [R1+0x17c0], R18 ;  /* 0x0017c01201007387 */ /* 0x0003e20000100800 */
[----:B---3--:R-:W-:-:S03]  /*21cc0*/  IMAD.X R16, R16, 0x1, R2, P5 ;  /* 0x0000000110107824 */ /* 0x008fc600028e0602 */
[----:B------:R2:W-:Y:S01]  /*21cd0*/  STL [R1+0x1a48], R17 ;  /* 0x001a481101007387 */ /* 0x0005e20000100800 */
[----:B----4-:R-:W-:-:S03]  /*21ce0*/  IADD3 R15, P5, PT, R15, R3, RZ ;  /* 0x000000030f0f7210 */ /* 0x010fc60007fbe0ff */
        /* <DEDUP_REMOVED lines=451> */
[----:B------:R-:W-:-:S05]  /*23920*/  IMAD.X R20, R20, 0x1, R2, P1 ;  /* 0x0000000114147824 */ /* 0x000fca00008e0602 */
[----:B------:R0:W-:Y:S01]  /*23930*/  STL [R1+0x18a4], R20 ;  /* 0x0018a41401007387 */ /* 0x0001e20000100800 */
[----:B------:R-:W-:-:S03]  /*23940*/  IADD3 R18, P1, PT, R18, R3, RZ ;  /* 0x0000000312127210 */ /* 0x000fc60007f3e0ff */
[----:B0-----:R0:W5:Y:S01]  /*23950*/  LDL.LU R20, [R1+0x214c] ;  /* 0x00214c0001147983 */ /* 0x0011620000300800 */
        /* <DEDUP_REMOVED lines=29> */
[----:B------:R1:W-:Y:S01]  /*23b30*/  STL [R1+0x187c], R5 ;  /* 0x00187c0501007387 */ /* 0x0003e20000100800 */
[----:B------:R0:W1:Y:S03]  /*23b40*/  SYNCS.PHASECHK.TRANS64.TRYWAIT P1, [UR4], R19 ;  /* 0x00000013ff0075a7 */ /* 0x0000660008021104 */
        /* <DEDUP_REMOVED lines=17> */
[----:B------:R-:W-:Y:S01]  /*23c60*/  IMAD.X R18, R18, 0x1, R2, P5 ;  /* 0x0000000112127824 */ /* 0x000fe200028e0602 */
[----:B--2---:R-:W-:-:S04]  /*23c70*/  IADD3 R17, P5, PT, R17, R3, RZ ;  /* 0x0000000311117210 */ /* 0x004fc80007fbe0ff */
        /* <DEDUP_REMOVED lines=26> */
[----:B------:R-:W4:Y:S01]  /*23e20*/  LDL.LU R19, [R1+0x183c] ;  /* 0x00183c0001137983 */ /* 0x000f220000300800 */
[----:B------:R-:W-:-:S03]  /*23e30*/  IADD3 R0, P4, PT, R0, R3, RZ ;  /* 0x0000000300007210 */ /* 0x000fc60007f9e0ff */
[----:B------:R1:W-:Y:S04]  /*23e40*/  STL [R1+0x1838], R5 ;  /* 0x0018380501007387 */ /* 0x0003e80000100800 */
[----:B0-----:R-:W4:Y:S04]  /*23e50*/  LDL.LU R18, [R1+0x16ec] ;  /* 0x0016ec0001127983 */ /* 0x001f280000300800 */
[----:B------:R0:W-:Y:S04]  /*23e60*/  STL [R1+0x1844], R4 ;  /* 0x0018440401007387 */ /* 0x0001e80000100800 */
[----:B-1----:R-:W4:Y:S04]  /*23e70*/  LDL.LU R17, [R1+0x1834] ;  /* 0x0018340001117983 */ /* 0x002f280000300800 */
[----:B------:R1:W-:Y:S04]  /*23e80*/  STL [R1+0x16f4], R0 ;  /* 0x0016f40001007387 */ /* 0x0003e80000100800 */
[----:B--2---:R-:W2:Y:S04]  /*23e90*/  LDL.LU R16, [R1+0x1830] ;  /* 0x0018300001107983 */ /* 0x004ea80000300800 */
        /* <DEDUP_REMOVED lines=12> */
[----:B-1----:R-:W4:Y:S01]  /*23f60*/  LDL.LU R0, [R1+0x1804] ;  /* 0x0018040001007983 */ /* 0x002f220000300800 */
[----:B------:R-:W-:-:S05]  /*23f70*/  IMAD.X R19, R19, 0x1, R2, P3 ;  /* 0x0000000113137824 */ /* 0x000fca00018e0602 */
[----:B------:R0:W-:Y:S01]  /*23f80*/  STL [R1+0x183c], R19 ;  /* 0x00183c1301007387 */ /* 0x0001e20000100800 */
[----:B------:R-:W-:-:S03]  /*23f90*/  IADD3 R18, P3, PT, R18, R3, RZ ;  /* 0x0000000312127210 */ /* 0x000fc60007f7e0ff */
[----:B0-----:R0:W5:Y:S01]  /*23fa0*/  LDL.LU R19, [R1+0x2148] ;  /* 0x0021480001137983 */ /* 0x0011620000300800 */
[----:B------:R-:W-:-:S03]  /*23fb0*/  IMAD.X R17, R17, 0x1, R2, P5 ;  /* 0x0000000111117824 */ /* 0x000fc600028e0602 */
[----:B------:R1:W-:Y:S01]  /*23fc0*/  STL [R1+0x16ec], R18 ;  /* 0x0016ec1201007387 */ /* 0x0003e20000100800 */
[-C--:B--2---:R-:W-:Y:S01]  /*23fd0*/  IADD3 R16, P5, PT, R16, R3.reuse, RZ ;  /* 0x0000000310107210 */ /* 0x084fe20007fbe0ff */
[----:B---3--:R-:W-:Y:S02]  /*23fe0*/  IMAD.X R15, R15, 0x1, R2, P4 ;  /* 0x000000010f0f7824 */ /* 0x008fe400020e0602 */
[----:B-1----:R0:W5:Y:S01]  /*23ff0*/  LDL.LU R18, [R1+0x2144] ;  /* 0x0021440001127983 */ /* 0x0021620000300800 */
[----:B----4-:R-:W-:-:S03]  /*24000*/  IADD3 R14, P4, PT, R14, R3, RZ ;  /* 0x000000030e0e7210 */ /* 0x010fc60007f9e0ff */
[----:B------:R1:W-:Y:S01]  /*24010*/  STL [R1+0x1834], R17 ;  /* 0x0018341101007387 */ /* 0x0003e20000100800 */
[----:B------:R-:W-:-:S03]  /*24020*/  IMAD.X R13, R13, 0x1, R2, P3 ;  /* 0x000000010d0d7824 */ /* 0x000fc600018e0602 */
[----:B-1----:R0:W5:Y:S01]  /*24030*/  LDL.LU R17, [R1+0x2140] ;  /* 0x0021400001117983 */ /* 0x0021620000300800 */
[----:B------:R-:W-:-:S03]  /*24040*/  IADD3 R12, P3, PT, R12, R3, RZ ;  /* 0x000000030c0c7210 */ /* 0x000fc60007f7e0ff */
[----:B------:R1:W-:Y:S01]  /*24050*/  STL [R1+0x1830], R16 ;  /* 0x0018301001007387 */ /* 0x0003e20000100800 */
[--C-:B------:R-:W-:Y:S01]  /*24060*/  IMAD.X R11, R11, 0x1, R2.reuse, P5 ;  /* 0x000000010b0b7824 */ /* 0x100fe200028e0602 */
[-C--:B------:R-:W-:Y:S02]  /*24070*/  IADD3 R10, P5, PT, R10, R3.reuse, RZ ;  /* 0x000000030a0a7210 */ /* 0x080fe40007fbe0ff */
[----:B-1----:R0:W5:Y:S04]  /*24080*/  LDL.LU R16, [R1+0x213c] ;  /* 0x00213c0001107983 */ /* 0x0021680000300800 */
[----:B------:R1:W-:Y:S01]  /*24090*/  STL [R1+0x16f0], R15 ;  /* 0x0016f00f01007387 */ /* 0x0003e20000100800 */
[----:B------:R-:W-:Y:S01]  /*240a0*/  IMAD.X R9, R9, 0x1, R2, P4 ;  /* 0x0000000109097824 */ /* 0x000fe200020e0602 */
[----:B------:R-:W-:-:S02]  /*240b0*/  IADD3 R8, P4, PT, R8, R3, RZ ;  /* 0x0000000308087210 */ /* 0x000fc40007f9e0ff */
[----:B-1----:R0:W5:Y:S04]  /*240c0*/  LDL.LU R15, [R1+0x2138] ;  /* 0x00213800010f7983 */ /* 0x0021680000300800 */
[----:B------:R1:W-:Y:S01]  /*240d0*/  STL [R1+0x1828], R14 ;  /* 0x0018280e01007387 */ /* 0x0003e20000100800 */
[----:B------:R-:W-:-:S03]  /*240e0*/  IMAD.X R7, R7, 0x1, R2, P3 ;  /* 0x0000000107077824 */ /* 0x000fc600018e0602 */
[----:B-1----:R0:W5:Y:S04]  /*240f0*/  LDL.LU R14, [R1+0x2134] ;  /* 0x00213400010e7983 */ /* 0x0021680000300800 */
[----:B------:R1:W-:Y:S01]  /*24100*/  STL [R1+0x16e8], R13 ;  /* 0x0016e80d01007387 */ /* 0x0003e20000100800 */
[----:B------:R-:W-:-:S03]  /*24110*/  IADD3 R6, P3, PT, R6, R3, RZ ;  /* 0x0000000306067210 */ /* 0x000fc60007f7e0ff */
[----:B-1----:R0:W5:Y:S04]  /*24120*/  LDL.LU R13, [R1+0x2130] ;  /* 0x00213000010d7983 */ /* 0x0021680000300800 */
[----:B------:R1:W-:Y:S01]  /*24130*/  STL [R1+0x1820], R12 ;  /* 0x0018200c01007387 */ /* 0x0003e20000100800 */
[----:B------:R-:W-:-:S03]  /*24140*/  IMAD.X R5, R5, 0x1, R2, P5 ;  /* 0x0000000105057824 */ /* 0x000fc600028e0602 */
[----:B-1----:R0:W5:Y:S04]  /*24150*/  LDL.LU R12, [R1+0x212c] ;  /* 0x00212c00010c7983 */ /* 0x0021680000300800 */
[----:B------:R1:W-:Y:S01]  /*24160*/  STL [R1+0x182c], R11 ;  /* 0x00182c0b01007387 */ /* 0x0003e20000100800 */
[----:B------:R-:W-:-:S03]  /*24170*/  IMAD.X R4, R4, 0x1, R2, P4 ;  /* 0x0000000104047824 */ /* 0x000fc600020e0602 */
[----:B-1----:R0:W5:Y:S04]  /*24180*/  LDL.LU R11, [R1+0x2128] ;  /* 0x00212800010b7983 */ /* 0x0021680000300800 */
[----:B------:R1:W-:Y:S01]  /*24190*/  STL [R1+0x1818], R10 ;  /* 0x0018180a01007387 */ /* 0x0003e20000100800 */
[----:B------:R-:W-:-:S03]  /*241a0*/  IMAD.X R0, R0, 0x1, R2, P3 ;  /* 0x0000000100007824 */ /* 0x000fc600018e0602 */
[----:B-1----:R0:W5:Y:S04]  /*241b0*/  LDL.LU R10, [R1+0x2124] ;  /* 0x00212400010a7983 */ /* 0x0021680000300800 */
[----:B------:R1:W-:Y:S04]  /*241c0*/  STL [R1+0x1824], R9 ;  /* 0x0018240901007387 */ /* 0x0003e80000100800 */
        /* <DEDUP_REMOVED lines=12> */
[----:B-1----:R0:W5:Y:S01]  /*24290*/  LDL.LU R0, [R1+0x2108] ;  /* 0x0021080001007983 */ /* 0x0021620000300800 */
[----:B------:R-:W-:Y:S05]  /*242a0*/  @!P1 BRA `(.L_x_8) ;  /* 0x000003fc00fc9947 */ /* 0x000fea0003800000 */
.L_x_16:
[----:B------:R-:W-:Y:S04]  /*242b0*/  STL.64 [R1+0x3bf8], R84 ;  /* 0x003bf85401007387 */ /* 0x000fe80000100a00 */
[----:B------:R-:W-:Y:S04]  /*242c0*/  STL.64 [R1+0x3bf0], R86 ;  /* 0x003bf05601007387 */ /* 0x000fe80000100a00 */
[----:B------:R-:W-:Y:S04]  /*242d0*/  STL.64 [R1+0x3be8], R88 ;  /* 0x003be85801007387 */ /* 0x000fe80000100a00 */
[----:B------:R-:W-:Y:S04]  /*242e0*/  STL.64 [R1+0x3be0], R90 ;  /* 0x003be05a01007387 */ /* 0x000fe80000100a00 */
[----:B-----5:R-:W-:Y:S04]  /*242f0*/  STL [R1+0x24d8], R0 ;  /* 0x0024d80001007387 */ /* 0x020fe80000100800 */
        /* <DEDUP_REMOVED lines=92> */
[----:B------:R1:W-:Y:S02]  /*248c0*/  STL.64 [R1+0x3c00], R2 ;  /* 0x003c000201007387 */ /* 0x0003e40000100a00 */
[----:B-1----:R-:W-:-:S02]  /*248d0*/  IADD3 R3, P1, PT, R4, R93, RZ ;  /* 0x0000005d04037210 */ /* 0x002fc40007f3e0ff */
[----:B------:R-:W-:-:S03]  /*248e0*/  IADD3 R2, P3, PT, R6, R93, RZ ;  /* 0x0000005d06027210 */ /* 0x000fc60007f7e0ff */
[--C-:B------:R-:W-:Y:S01]  /*248f0*/  IMAD.X R0, R5, 0x1, R92.reuse, P1 ;  /* 0x0000000105007824 */ /* 0x100fe200008e065c */
[----:B------:R-:W-:Y:S04]  /*24900*/  STL [R1+0x20cc], R3 ;  /* 0x0020cc0301007387 */ /* 0x000fe80000100800 */
[----:B------:R-:W-:Y:S04]  /*24910*/  STL [R1+0x3628], R4 ;  /* 0x0036280401007387 */ /* 0x000fe80000100800 */
[----:B------:R1:W-:Y:S04]  /*24920*/  STL [R1+0x20d0], R2 ;  /* 0x0020d00201007387 */ /* 0x0003e80000100800 */
[----:B------:R-:W-:Y:S04]  /*24930*/  STL [R1+0x362c], R4 ;  /* 0x00362c0401007387 */ /* 0x000fe80000100800 */
[----:B------:R2:W-:Y:S01]  /*24940*/  STL [R1+0x209c], R0 ;  /* 0x00209c0001007387 */ /* 0x0005e20000100800 */
[----:B-1----:R-:W-:Y:S01]  /*24950*/  IMAD.X R2, R7, 0x1, R92, P3 ;  /* 0x0000000107027824 */ /* 0x002fe200018e065c */
[----:B------:R-:W-:-:S02]  /*24960*/  IADD3 R3, P3, PT, R10, R93, RZ ;  /* 0x0000005d0a037210 */ /* 0x000fc40007f7e0ff */
[----:B------:R-:W-:Y:S04]  /*24970*/  STL [R1+0x3630], R4 ;  /* 0x0036300401007387 */ /* 0x000fe80000100800 */
[----:B------:R-:W-:Y:S01]  /*24980*/  STL [R1+0x3634], R4 ;  /* 0x0036340401007387 */ /* 0x000fe20000100800 */
[----:B--2---:R-:W-:-:S03]  /*24990*/  IADD3 R0, P1, PT, R8, R93, RZ ;  /* 0x0000005d08007210 */ /* 0x004fc60007f3e0ff */
        /* <DEDUP_REMOVED lines=275> */
[----:B------:R2:W-:Y:S04]  /*25ad0*/  STL [R1+0x20d4], R0 ;  /* 0x0020d40001007387 */ /* 0x0005e80000100800 */
[----:B------:R3:W-:Y:S01]  /*25ae0*/  STL [R1+0x20d8], R3 ;  /* 0x0020d80301007387 */ /* 0x0007e20000100800 */
[----:B-1----:R-:W-:Y:S01]  /*25af0*/  IADD3 R2, P4, PT, R12, R93, RZ ;  /* 0x0000005d0c027210 */ /* 0x002fe20007f9e0ff */
[----:B--2---:R-:W-:-:S04]  /*25b00*/  IMAD.X R0, R9, 0x1, R92, P1 ;  /* 0x0000000109007824 */ /* 0x004fc800008e065c */
[----:B------:R1:W-:Y:S01]  /*25b10*/  STL [R1+0x20dc], R2 ;  /* 0x0020dc0201007387 */ /* 0x0003e20000100800 */
[----:B---3--:R-:W-:-:S03]  /*25b20*/  IMAD.X R3, R11, 0x1, R92, P3 ;  /* 0x000000010b037824 */ /* 0x008fc600018e065c */
[----:B------:R2:W-:Y:S04]  /*25b30*/  STL [R1+0x20a4], R0 ;  /* 0x0020a40001007387 */ /* 0x0005e80000100800 */
[----:B------:R3:W-:Y:S01]  /*25b40*/  STL [R1+0x20a8], R3 ;  /* 0x0020a80301007387 */ /* 0x0007e20000100800 */
[----:B-1----:R-:W-:Y:S01]  /*25b50*/  IMAD.X R2, R13, 0x1, R92, P4 ;  /* 0x000000010d027824 */ /* 0x002fe200020e065c */
[----:B--2---:R-:W-:-:S04]  /*25b60*/  IADD3 R0, P1, PT, R14, R93, RZ ;  /* 0x0000005d0e007210 */ /* 0x004fc80007f3e0ff */
[----:B------:R1:W-:Y:S01]  /*25b70*/  STL [R1+0x20ac], R2 ;  /* 0x0020ac0201007387 */ /* 0x0003e20000100800 */
[----:B---3--:R-:W-:-:S03]  /*25b80*/  IADD3 R3, P3, PT, R16, R93, RZ ;  /* 0x0000005d10037210 */ /* 0x008fc60007f7e0ff */
        /* <DEDUP_REMOVED lines=18> */
[----:B------:R2:W-:Y:S01]  /*25cb0*/  STL [R1+0x20bc], R0 ;  /* 0x0020bc0001007387 */ /* 0x0005e20000100800 */
[----:B------:R-:W-:-:S03]  /*25cc0*/  IADD3 R5, P3, PT, R44, R93, RZ ;  /* 0x0000005d2c057210 */ /* 0x000fc60007f7e0ff */
[----:B------:R3:W-:Y:S01]  /*25cd0*/  STL [R1+0x20c0], R3 ;  /* 0x0020c00301007387 */ /* 0x0007e20000100800 */
[--C-:B-1----:R-:W-:Y:S02]  /*25ce0*/  IMAD.X R2, R41, 0x1, R92.reuse, P4 ;  /* 0x0000000129027824 */ /* 0x102fe400020e065c */
[----:B------:R-:W-:Y:S01]  /*25cf0*/  IMAD.X R44, R45, 0x1, R92, P3 ;  /* 0x000000012d2c7824 */ /* 0x000fe200018e065c */
[-C--:B--2---:R-:W-:Y:S02]  /*25d00*/  IADD3 R0, P1, PT, R42, R93.reuse, RZ ;  /* 0x0000005d2a007210 */ /* 0x084fe40007f3e0ff */
[----:B---3--:R-:W-:-:S03]  /*25d10*/  IADD3 R3, P4, PT, R46, R93, RZ ;  /* 0x0000005d2e037210 */ /* 0x008fc60007f9e0ff */
[----:B------:R-:W-:Y:S04]  /*25d20*/  STL [R1+0x25c0], R0 ;  /* 0x0025c00001007387 */ /* 0x000fe80000100800 */
[----:B------:R1:W-:Y:S01]  /*25d30*/  STL [R1+0x20c4], R2 ;  /* 0x0020c40201007387 */ /* 0x0003e20000100800 */
[----:B------:R-:W-:-:S03]  /*25d40*/  IMAD.X R46, R47, 0x1, R92, P4 ;  /* 0x000000012f2e7824 */ /* 0x000fc600020e065c */
[----:B------:R-:W-:Y:S04]  /*25d50*/  STL [R1+0x25d0], R0 ;  /* 0x0025d00001007387 */ /* 0x000fe80000100800 */
[----:B------:R-:W-:Y:S01]  /*25d60*/  STL [R1+0x2610], R0 ;  /* 0x0026100001007387 */ /* 0x000fe20000100800 */
[----:B-1----:R-:W-:-:S03]  /*25d70*/  IMAD.X R2, R43, 0x1, R92, P1 ;  /* 0x000000012b027824 */ /* 0x002fc600008e065c */
        /* <DEDUP_REMOVED lines=11> */
[----:B------:R-:W-:Y:S01]  /*25e30*/  STL.64 [R1+0x3c08], R44 ;  /* 0x003c082c01007387 */ /* 0x000fe20000100a00 */
[----:B-1----:R-:W-:-:S03]  /*25e40*/  IADD3 R5, P1, PT, R48, R93, RZ ;  /* 0x0000005d30057210 */ /* 0x002fc60007f3e0ff */
[----:B------:R1:W-:Y:S01]  /*25e50*/  STL [R1+0x20c8], R2 ;  /* 0x0020c80201007387 */ /* 0x0003e20000100800 */
[-C--:B--2---:R-:W-:Y:S01]  /*25e60*/  IADD3 R3, P3, PT, R50, R93.reuse, RZ ;  /* 0x0000005d32037210 */ /* 0x084fe20007f7e0ff */
[--C-:B------:R-:W-:Y:S02]  /*25e70*/  IMAD.X R48, R49, 0x1, R92.reuse, P1 ;  /* 0x0000000131307824 */ /* 0x100fe400008e065c */
[----:B------:R-:W-:Y:S02]  /*25e80*/  STL.64 [R1+0x3c10], R46 ;  /* 0x003c102e01007387 */ /* 0x000fe40000100a00 */
[----:B------:R-:W-:Y:S02]  /*25e90*/  IMAD.X R50, R51, 0x1, R92, P3 ;  /* 0x0000000133327824 */ /* 0x000fe400018e065c */
[----:B------:R2:W-:Y:S01]  /*25ea0*/  STL [R1+0xea8], R5 ;  /* 0x000ea80501007387 */ /* 0x0005e20000100800 */
[----:B-1----:R-:W-:-:S03]  /*25eb0*/  IADD3 R2, P4, PT, R52, R93, RZ ;  /* 0x0000005d34027210 */ /* 0x002fc60007f9e0ff */
[----:B------:R1:W-:Y:S02]  /*25ec0*/  STL [R1+0xeac], R3 ;  /* 0x000eac0301007387 */ /* 0x0003e40000100800 */
[----:B------:R-:W-:Y:S02]  /*25ed0*/  IMAD.X R52, R53, 0x1, R92, P4 ;  /* 0x0000000135347824 */ /* 0x000fe400020e065c */
[----:B------:R-:W-:Y:S01]  /*25ee0*/  STL.64 [R1+0x3c18], R48 ;  /* 0x003c183001007387 */ /* 0x000fe20000100a00 */
[----:B--2---:R-:W-:-:S03]  /*25ef0*/  IADD3 R5, P1, PT, R54, R93, RZ ;  /* 0x0000005d36057210 */ /* 0x004fc60007f3e0ff */
[----:B------:R2:W-:Y:S01]  /*25f00*/  STL [R1+0xec0], R2 ;  /* 0x000ec00201007387 */ /* 0x0005e20000100800 */
[-C--:B-1----:R-:W-:Y:S01]  /*25f10*/  IADD3 R3, P3, PT, R56, R93.reuse, RZ ;  /* 0x0000005d38037210 */ /* 0x082fe20007f7e0ff */
[--C-:B------:R-:W-:Y:S02]  /*25f20*/  IMAD.X R54, R55, 0x1, R92.reuse, P1 ;  /* 0x0000000137367824 */ /* 0x100fe400008e065c */
[----:B------:R-:W-:Y:S02]  /*25f30*/  STL.64 [R1+0x3c20], R50 ;  /* 0x003c203201007387 */ /* 0x000fe40000100a00 */
[----:B------:R-:W-:Y:S02]  /*25f40*/  IMAD.X R56, R57, 0x1, R92, P3 ;  /* 0x0000000139387824 */ /* 0x000fe400018e065c */
[----:B------:R-:W-:Y:S01]  /*25f50*/  STL.64 [R1+0x3c28], R52 ;  /* 0x003c283401007387 */ /* 0x000fe20000100a00 */
[----:B--2---:R-:W-:-:S03]  /*25f60*/  IADD3 R2, P4, PT, R58, R93, RZ ;  /* 0x0000005d3a027210 */ /* 0x004fc60007f9e0ff */
[----:B------:R1:W-:Y:S02]  /*25f70*/  STL [R1+0xec4], R5 ;  /* 0x000ec40501007387 */ /* 0x0003e40000100800 */
[----:B------:R-:W-:Y:S02]  /*25f80*/  IMAD.X R58, R59, 0x1, R92, P4 ;  /* 0x000000013b3a7824 */ /* 0x000fe400020e065c */
[----:B------:R2:W-:Y:S04]  /*25f90*/  STL [R1+0xec8], R3 ;  /* 0x000ec80301007387 */ /* 0x0005e80000100800 */
[----:B------:R3:W-:Y:S01]  /*25fa0*/  STL [R1+0xecc], R2 ;  /* 0x000ecc0201007387 */ /* 0x0007e20000100800 */
[-C--:B-1----:R-:W-:Y:S02]  /*25fb0*/  IADD3 R5, P1, PT, R60, R93.reuse, RZ ;  /* 0x0000005d3c057210 */ /* 0x082fe40007f3e0ff */
[----:B--2---:R-:W-:-:S03]  /*25fc0*/  IADD3 R3, P3, PT, R62, R93, RZ ;  /* 0x0000005d3e037210 */ /* 0x004fc60007f7e0ff */
[----:B------:R1:W-:Y:S01]  /*25fd0*/  STL [R1+0xed0], R5 ;  /* 0x000ed00501007387 */ /* 0x0003e20000100800 */
[--C-:B------:R-:W-:Y:S01]  /*25fe0*/  IMAD.X R60, R61, 0x1, R92.reuse, P1 ;  /* 0x000000013d3c7824 */ /* 0x100fe200008e065c */
[----:B---3--:R-:W-:Y:S02]  /*25ff0*/  IADD3 R2, P4, PT, R64, R93, RZ ;  /* 0x0000005d40027210 */ /* 0x008fe40007f9e0ff */
[----:B------:R2:W-:Y:S01]  /*26000*/  STL [R1+0xed4], R3 ;  /* 0x000ed40301007387 */ /* 0x0005e20000100800 */
[----:B------:R-:W-:-:S03]  /*26010*/  IMAD.X R62, R63, 0x1, R92, P3 ;  /* 0x000000013f3e7824 */ /* 0x000fc600018e065c */
[----:B------:R3:W-:Y:S01]  /*26020*/  STL [R1+0xed8], R2 ;  /* 0x000ed80201007387 */ /* 0x0007e20000100800 */
[----:B------:R-:W-:Y:S01]  /*26030*/  IMAD.X R64, R65, 0x1, R92, P4 ;  /* 0x0000000141407824 */ /* 0x000fe200020e065c */
        /* <DEDUP_REMOVED lines=11> */
[----:B------:R-:W-:Y:S01]  /*260f0*/  STL [R1+0xee8], R5 ;  /* 0x000ee80501007387 */ /* 0x000fe20000100800 */
[----:B---3--:R-:W-:-:S03]  /*26100*/  IADD3 R2, P4, PT, R76, R93, RZ ;  /* 0x0000005d4c027210 */ /* 0x008fc60007f9e0ff */
[----:B------:R-:W2:Y:S01]  /*26110*/  LDL.LU.64 R14, [R1] ;  /* 0x00000000010e7983 */ /* 0x000ea20000300a00 */
[--C-:B------:R-:W-:Y:S02]  /*26120*/  IMAD.X R72, R73, 0x1, R92.reuse, P1 ;  /* 0x0000000149487824 */ /* 0x100fe400008e065c */
[--C-:B------:R-:W-:Y:S01]  /*26130*/  IMAD.X R74, R75, 0x1, R92.reuse, P3 ;  /* 0x000000014b4a7824 */ /* 0x100fe200018e065c */
[----:B------:R1:W-:Y:S01]  /*26140*/  STL [R1+0xeec], R3 ;  /* 0x000eec0301007387 */ /* 0x0003e20000100800 */
[----:B------:R-:W-:-:S03]  /*26150*/  IMAD.X R76, R77, 0x1, R92, P4 ;  /* 0x000000014d4c7824 */ /* 0x000fc600020e065c */
[----:B------:R3:W-:Y:S04]  /*26160*/  STL [R1+0xef0], R2 ;  /* 0x000ef00201007387 */ /* 0x0007e80000100800 */
[----:B------:R-:W4:Y:S01]  /*26170*/  LDL.LU.64 R6, [R1+0x8] ;  /* 0x0000080001067983 */ /* 0x000f220000300a00 */
[-C--:B-1----:R-:W-:Y:S02]  /*26180*/  IADD3 R3, P1, PT, R78, R93.reuse, RZ ;  /* 0x0000005d4e037210 */ /* 0x082fe40007f3e0ff */
[----:B---3--:R-:W-:-:S03]  /*26190*/  IADD3 R2, P3, PT, R80, R93, RZ ;  /* 0x0000005d50027210 */ /* 0x008fc60007f7e0ff */
[----:B------:R-:W-:Y:S04]  /*261a0*/  STL [R1+0xef4], R3 ;  /* 0x000ef40301007387 */ /* 0x000fe80000100800 */
[----:B------:R-:W3:Y:S04]  /*261b0*/  LDL.LU.64 R16, [R1+0x10] ;  /* 0x0000100001107983 */ /* 0x000ee80000300a00 */
[----:B------:R1:W-:Y:S04]  /*261c0*/  STL [R1+0xef8], R2 ;  /* 0x000ef80201007387 */ /* 0x0003e80000100800 */
[----:B------:R-:W3:Y:S01]  /*261d0*/  LDL.LU.64 R8, [R1+0x18] ;  /* 0x0000180001087983 */ /* 0x000ee20000300a00 */
[----:B------:R-:W-:-:S03]  /*261e0*/  IADD3 R5, P4, PT, R82, R93, RZ ;  /* 0x0000005d52057210 */ /* 0x000fc60007f9e0ff */
[----:B-1----:R-:W3:Y:S01]  /*261f0*/  LDL.LU.64 R2, [R1+0x20] ;  /* 0x0000200001027983 */ /* 0x002ee20000300a00 */
[----:B------:R-:W-:-:S03]  /*26200*/  IMAD.X R78, R79, 0x1, R92, P1 ;  /* 0x000000014f4e7824 */ /* 0x000fc600008e065c */
[----:B------:R1:W-:Y:S04]  /*26210*/  STL [R1+0xefc], R5 ;  /* 0x000efc0501007387 */ /* 0x0003e80000100800 */
[----:B------:R-:W3:Y:S01]  /*26220*/  LDL.LU.64 R10, [R1+0x28] ;  /* 0x00002800010a7983 */ /* 0x000ee20000300a00 */
[--C-:B------:R-:W-:Y:S01]  /*26230*/  IMAD.X R80, R81, 0x1, R92.reuse, P3 ;  /* 0x0000000151507824 */ /* 0x100fe200018e065c */
[-C--:B------:R-:W-:Y:S02]  /*26240*/  IADD3 R12, P3, PT, R22, R93.reuse, RZ ;  /* 0x0000005d160c7210 */ /* 0x080fe40007f7e0ff */
[----:B-1----:R-:W-:Y:S01]  /*26250*/  IADD3 R5, P1, PT, R20, R93, RZ ;  /* 0x0000005d14057210 */ /* 0x002fe20007f3e0ff */
[--C-:B------:R-:W-:Y:S02]  /*26260*/  IMAD.X R82, R83, 0x1, R92.reuse, P4 ;  /* 0x0000000153527824 */ /* 0x100fe400020e065c */
[----:B------:R-:W-:-:S02]  /*26270*/  IMAD.X R22, R23, 0x1, R92, P3 ;  /* 0x0000000117167824 */ /* 0x000fc400018e065c */
[----:B------:R1:W-:Y:S01]  /*26280*/  STL [R1+0xf00], R5 ;  /* 0x000f000501007387 */ /* 0x0003e20000100800 */
[--C-:B------:R-:W-:Y:S01]  /*26290*/  IMAD.X R20, R21, 0x1, R92.reuse, P1 ;  /* 0x0000000115147824 */ /* 0x100fe200008e065c */
[-C--:B------:R-:W-:Y:S02]  /*262a0*/  IADD3 R13, P1, PT, R26, R93.reuse, RZ ;  /* 0x0000005d1a0d7210 */ /* 0x080fe40007f3e0ff */
[----:B------:R-:W3:Y:S04]  /*262b0*/  LDL.LU.64 R18, [R1+0x30] ;  /* 0x0000300001127983 */ /* 0x000ee80000300a00 */
[----:B------:R0:W-:Y:S01]  /*262c0*/  STL [R1+0xf04], R12 ;  /* 0x000f040c01007387 */ /* 0x0001e20000100800 */
[----:B-1----:R-:W-:Y:S01]  /*262d0*/  IADD3 R5, P4, PT, R24, R93, RZ ;  /* 0x0000005d18057210 */ /* 0x002fe20007f9e0ff */
[----:B------:R-:W-:-:S04]  /*262e0*/  IMAD.X R26, R27, 0x1, R92, P1 ;  /* 0x000000011b1a7824 */ /* 0x000fc800008e065c */
[----:B------:R1:W-:Y:S01]  /*262f0*/  STL [R1+0xf08], R5 ;  /* 0x000f080501007387 */ /* 0x0003e20000100800 */
[-C--:B0-----:R-:W-:Y:S01]  /*26300*/  IADD3 R12, P3, PT, R28, R93.reuse, RZ ;  /* 0x0000005d1c0c7210 */ /* 0x081fe20007f7e0ff */
[--C-:B------:R-:W-:Y:S02]  /*26310*/  IMAD.X R24, R25, 0x1, R92.reuse, P4 ;  /* 0x0000000119187824 */ /* 0x100fe400020e065c */
[----:B------:R-:W-:Y:S04]  /*26320*/  STL [R1+0xf0c], R13 ;  /* 0x000f0c0d01007387 */ /* 0x000fe80000100800 */
[----:B------:R0:W-:Y:S01]  /*26330*/  STL [R1+0xf10], R12 ;  /* 0x000f100c01007387 */ /* 0x0001e20000100800 */
[-C--:B-1----:R-:W-:Y:S01]  /*26340*/  IADD3 R5, P4, PT, R30, R93.reuse, RZ ;  /* 0x0000005d1e057210 */ /* 0x082fe20007f9e0ff */
[----:B------:R-:W-:Y:S01]  /*26350*/  IMAD.X R28, R29, 0x1, R92, P3 ;  /* 0x000000011d1c7824 */ /* 0x000fe200018e065c */
[----:B------:R-:W-:-:S03]  /*26360*/  IADD3 R21, P3, PT, R34, R93, RZ ;  /* 0x0000005d22157210 */ /* 0x000fc60007f7e0ff */
[----:B------:R-:W-:Y:S01]  /*26370*/  STL [R1+0xf14], R5 ;  /* 0x000f140501007387 */ /* 0x000fe20000100800 */
[----:B0-----:R-:W-:Y:S01]  /*26380*/  IADD3 R12, P1, PT, R32, R93, RZ ;  /* 0x0000005d200c7210 */ /* 0x001fe20007f3e0ff */
[----:B------:R-:W-:-:S04]  /*26390*/  IMAD.X R30, R31, 0x1, R92, P4 ;  /* 0x000000011f1e7824 */ /* 0x000fc800020e065c */
[----:B------:R0:W-:Y:S04]  /*263a0*/  STL [R1+0xf18], R12 ;  /* 0x000f180c01007387 */ /* 0x0001e80000100800 */
[----:B0-----:R-:W3:Y:S04]  /*263b0*/  LDL.LU.64 R12, [R1+0x38] ;  /* 0x00003800010c7983 */ /* 0x001ee80000300a00 */
[----:B------:R-:W-:Y:S01]  /*263c0*/  STL [R1+0xf1c], R21 ;  /* 0x000f1c1501007387 */ /* 0x000fe20000100800 */
[--C-:B------:R-:W-:Y:S02]  /*263d0*/  IMAD.X R32, R33, 0x1, R92.reuse, P1 ;  /* 0x0000000121207824 */ /* 0x100fe400008e065c */
[----:B------:R-:W-:Y:S01]  /*263e0*/  IMAD.X R34, R35, 0x1, R92, P3 ;  /* 0x0000000123227824 */ /* 0x000fe200018e065c */
[----:B--2---:R-:W-:-:S05]  /*263f0*/  IADD3 R5, P4, PT, R14, R93, RZ ;  /* 0x0000005d0e057210 */ /* 0x004fca0007f9e0ff */
[----:B------:R0:W-:Y:S04]  /*26400*/  STL [R1], R5 ;  /* 0x0000000501007387 */ /* 0x0001e80000100800 */
[----:B------:R-:W2:Y:S01]  /*26410*/  LDL.LU.64 R38, [R1+0x40] ;  /* 0x0000400001267983 */ /* 0x000ea20000300a00 */
[----:B----4-:R-:W-:Y:S01]  /*26420*/  IADD3 R14, P1, PT, R6, R93, RZ ;  /* 0x0000005d060e7210 */ /* 0x010fe20007f3e0ff */
[----:B0-----:R-:W-:-:S04]  /*26430*/  IMAD.X R5, R15, 0x1, R92, P4 ;  /* 0x000000010f057824 */ /* 0x001fc800020e065c */
[----:B------:R0:W-:Y:S01]  /*26440*/  STL [R1+0x8], R14 ;  /* 0x0000080e01007387 */ /* 0x0001e20000100800 */
[----:B---3--:R-:W-:-:S03]  /*26450*/  IADD3 R36, P3, PT, R16, R93, RZ ;  /* 0x0000005d10247210 */ /* 0x008fc60007f7e0ff */
[----:B0-----:R-:W3:Y:S01]  /*26460*/  LDL.LU.64 R14, [R1+0x48] ;  /* 0x00004800010e7983 */ /* 0x001ee20000300a00 */
[----:B------:R-:W-:-:S03]  /*26470*/  IADD3 R21, P4, PT, R8, R93, RZ ;  /* 0x0000005d08157210 */ /* 0x000fc60007f9e0ff */
[----:B------:R-:W-:Y:S04]  /*26480*/  STL [R1+0x10], R36 ;  /* 0x0000102401007387 */ /* 0x000fe80000100800 */
[----:B------:R-:W-:Y:S04]  /*26490*/  STL [R1+0x18], R21 ;  /* 0x0000181501007387 */ /* 0x000fe80000100800 */
[----:B------:R-:W4:Y:S01]  /*264a0*/  LDL.LU.64 R40, [R1+0x50] ;  /* 0x0000500001287983 */ /* 0x000f220000300a00 */
[--C-:B------:R-:W-:Y:S01]  /*264b0*/  IMAD.X R6, R7, 0x1, R92.reuse, P1 ;  /* 0x0000000107067824 */ /* 0x100fe200008e065c */
[----:B------:R-:W-:Y:S01]  /*264c0*/  IADD3 R16, P1, PT, R2, R93, RZ ;  /* 0x0000005d02107210 */ /* 0x000fe20007f3e0ff */
[----:B------:R-:W-:-:S02]  /*264d0*/  IMAD.X R7, R17, 0x1, R92, P3 ;  /* 0x0000000111077824 */ /* 0x000fc400018e065c */
[--C-:B------:R-:W-:Y:S01]  /*264e0*/  IMAD.X R8, R9, 0x1, R92.reuse, P4 ;  /* 0x0000000109087824 */ /* 0x100fe200020e065c */
[-C--:B------:R-:W-:Y:S01]  /*264f0*/  IADD3 R9, P3, PT, R10, R93.reuse, RZ ;  /* 0x0000005d0a097210 */ /* 0x080fe20007f7e0ff */
[----:B------:R0:W-:Y:S04]  /*26500*/  STL [R1+0x20], R16 ;  /* 0x0000201001007387 */ /* 0x0001e80000100800 */
[----:B0-----:R-:W4:Y:S04]  /*26510*/  LDL.LU.64 R16, [R1+0x58] ;  /* 0x0000580001107983 */ /* 0x001f280000300a00 */
[----:B------:R0:W-:Y:S01]  /*26520*/  STL [R1+0x28], R9 ;  /* 0x0000280901007387 */ /* 0x0001e20000100800 */
[----:B------:R-:W-:Y:S01]  /*26530*/  IADD3 R21, P4, PT, R18, R93, RZ ;  /* 0x0000005d12157210 */ /* 0x000fe20007f9e0ff */
[----:B------:R-:W-:-:S02]  /*26540*/  IMAD.X R10, R11, 0x1, R92, P3 ;  /* 0x000000010b0a7824 */ /* 0x000fc400018e065c */
[--C-:B0-----:R-:W-:Y:S02]  /*26550*/  IMAD.X R9, R3, 0x1, R92.reuse, P1 ;  /* 0x0000000103097824 */ /* 0x101fe400008e065c */
[----:B------:R-:W4:Y:S01]  /*26560*/  LDL.LU.64 R2, [R1+0x60] ;  /* 0x0000600001027983 */ /* 0x000f220000300a00 */
[----:B------:R-:W-:-:S03]  /*26570*/  IMAD.X R11, R19, 0x1, R92, P4 ;  /* 0x00000001130b7824 */ /* 0x000fc600020e065c */
[----:B------:R2:W-:Y:S04]  /*26580*/  STL [R1+0x30], R21 ;  /* 0x0000301501007387 */ /* 0x0005e80000100800 */
[----:B------:R-:W4:Y:S01]  /*26590*/  LDL.LU.64 R18, [R1+0x68] ;  /* 0x0000680001127983 */ /* 0x000f220000300a00 */
[----:B------:R-:W-:-:S05]  /*265a0*/  IADD3 R36, P1, PT, R12, R93, RZ ;  /* 0x0000005d0c247210 */ /* 0x000fca0007f3e0ff */
[----:B------:R0:W-:Y:S04]  /*265b0*/  STL [R1+0x38], R36 ;  /* 0x0000382401007387 */ /* 0x0001e80000100800 */
[----:B------:R-:W4:Y:S01]  /*265c0*/  LDL.LU.64 R46, [R1+0x70] ;  /* 0x00007000012e7983 */ /* 0x000f220000300a00 */
[----:B------:R-:W-:Y:S01]  /*265d0*/  IMAD.X R12, R13, 0x1, R92, P1 ;  /* 0x000000010d0c7824 */ /* 0x000fe200008e065c */
[----:B--2---:R-:W-:-:S05]  /*265e0*/  IADD3 R21, P3, PT, R38, R93, RZ ;  /* 0x0000005d26157210 */ /* 0x004fca0007f7e0ff */
[----:B------:R3:W-:Y:S04]  /*265f0*/  STL [R1+0x40], R21 ;  /* 0x0000401501007387 */ /* 0x0007e80000100800 */
[----:B0-----:R-:W2:Y:S01]  /*26600*/  LDL.LU.64 R36, [R1+0x78] ;  /* 0x0000780001247983 */ /* 0x001ea20000300a00 */
[----:B---3--:R-:W-:-:S05]  /*26610*/  IADD3 R21, P4, PT, R14, R93, RZ ;  /* 0x0000005d0e157210 */ /* 0x008fca0007f9e0ff */
[----:B------:R4:W-:Y:S04]  /*26620*/  STL [R1+0x48], R21 ;  /* 0x0000481501007387 */ /* 0x0009e80000100800 */
[----:B------:R-:W3:Y:S01]  /*26630*/  LDL.LU.64 R44, [R1+0x80] ;  /* 0x00008000012c7983 */ /* 0x000ee20000300a00 */
[----:B------:R-:W-:Y:S01]  /*26640*/  IMAD.X R13, R39, 0x1, R92, P3 ;  /* 0x00000001270d7824 */ /* 0x000fe200018e065c */
[----:B----4-:R-:W-:-:S05]  /*26650*/  IADD3 R21, P1, PT, R40, R93, RZ ;  /* 0x0000005d28157210 */ /* 0x010fca0007f3e0ff */
[----:B------:R-:W-:Y:S04]  /*26660*/  STL [R1+0x50], R21 ;  /* 0x0000501501007387 */ /* 0x000fe80000100800 */
[----:B------:R-:W4:Y:S01]  /*26670*/  LDL.LU.64 R38, [R1+0x88] ;  /* 0x0000880001267983 */ /* 0x000f220000300a00 */
[----:B------:R-:W-:Y:S01]  /*26680*/  IMAD.X R14, R15, 0x1, R92, P4 ;  /* 0x000000010f0e7824 */ /* 0x000fe200020e065c */
[----:B------:R-:W-:-:S05]  /*26690*/  IADD3 R15, P3, PT, R16, R93, RZ ;  /* 0x0000005d100f7210 */ /* 0x000fca0007f7e0ff */
[----:B------:R0:W-:Y:S01]  /*266a0*/  STL [R1+0x58], R15 ;  /* 0x0000580f01007387 */ /* 0x0001e20000100800 */
[--C-:B------:R-:W-:Y:S02]  /*266b0*/  IMAD.X R16, R17, 0x1, R92.reuse, P3 ;  /* 0x0000000111107824 */ /* 0x100fe400018e065c */
[--C-:B0-----:R-:W-:Y:S01]  /*266c0*/  IMAD.X R15, R41, 0x1, R92.reuse, P1 ;  /* 0x00000001290f7824 */ /* 0x101fe200008e065c */
[----:B------:R-:W-:Y:S01]  /*266d0*/  IADD3 R21, P4, PT, R2, R93, RZ ;  /* 0x0000005d02157210 */ /* 0x000fe20007f9e0ff */
[----:B------:R-:W4:Y:S04]  /*266e0*/  LDL.LU.64 R40, [R1+0x90] ;  /* 0x0000900001287983 */ /* 0x000f280000300a00 */
[----:B------:R0:W-:Y:S01]  /*266f0*/  STL [R1+0x60], R21 ;  /* 0x0000601501007387 */ /* 0x0001e20000100800 */
[----:B------:R-:W-:-:S03]  /*26700*/  IMAD.X R17, R3, 0x1, R92, P4 ;  /* 0x0000000103117824 */ /* 0x000fc600020e065c */
[----:B------:R-:W4:Y:S01]  /*26710*/  LDL.LU.64 R2, [R1+0x98] ;  /* 0x0000980001027983 */ /* 0x000f220000300a00 */
[----:B------:R-:W-:-:S05]  /*26720*/  IADD3 R42, P1, PT, R18, R93, RZ ;  /* 0x0000005d122a7210 */ /* 0x000fca0007f3e0ff */
[----:B------:R1:W-:Y:S04]  /*26730*/  STL [R1+0x68], R42 ;  /* 0x0000682a01007387 */ /* 0x0003e80000100800 */
[----:B------:R-:W4:Y:S01]  /*26740*/  LDL.LU.64 R50, [R1+0xa0] ;  /* 0x0000a00001327983 */ /* 0x000f220000300a00 */
[----:B0-----:R-:W-:-:S05]  /*26750*/  IADD3 R21, P3, PT, R46, R93, RZ ;  /* 0x0000005d2e157210 */ /* 0x001fca0007f7e0ff */
[----:B------:R2:W-:Y:S04]  /*26760*/  STL [R1+0x70], R21 ;  /* 0x0000701501007387 */ /* 0x0005e80000100800 */
[----:B-1----:R-:W4:Y:S01]  /*26770*/  LDL.LU.64 R42, [R1+0xa8] ;  /* 0x0000a800012a7983 */ /* 0x002f220000300a00 */
[--C-:B------:R-:W-:Y:S02]  /*26780*/  IMAD.X R18, R19, 0x1, R92.reuse, P1 ;  /* 0x0000000113127824 */ /* 0x100fe400008e065c */
[----:B------:R-:W-:Y:S01]  /*26790*/  IMAD.X R19, R47, 0x1, R92, P3 ;  /* 0x000000012f137824 */ /* 0x000fe200018e065c */
[----:B--2---:R-:W-:-:S05]  /*267a0*/  IADD3 R21, P4, PT, R36, R93, RZ ;  /* 0x0000005d24157210 */ /* 0x004fca0007f9e0ff */
[----:B------:R4:W-:Y:S04]  /*267b0*/  STL [R1+0x78], R21 ;  /* 0x0000781501007387 */ /* 0x0009e80000100800 */
[----:B------:R-:W2:Y:S01]  /*267c0*/  LDL.LU.64 R48, [R1+0xb0] ;  /* 0x0000b00001307983 */ /* 0x000ea20000300a00 */
[----:B------:R-:W-:Y:S01]  /*267d0*/  IMAD.X R36, R37, 0x1, R92, P4 ;  /* 0x0000000125247824 */ /* 0x000fe200020e065c */
[----:B---3--:R-:W-:-:S05]  /*267e0*/  IADD3 R37, P1, PT, R44, R93, RZ ;  /* 0x0000005d2c257210 */ /* 0x008fca0007f3e0ff */
[----:B------:R0:W-:Y:S04]  /*267f0*/  STL [R1+0x80], R37 ;  /* 0x0000802501007387 */ /* 0x0001e80000100800 */
[----:B------:R-:W3:Y:S01]  /*26800*/  LDL.LU.64 R84, [R1+0xb8] ;  /* 0x0000b80001547983 */ /* 0x000ee20000300a00 */
[----:B----4-:R-:W-:-:S05]  /*26810*/  IADD3 R21, P3, PT, R38, R93, RZ ;  /* 0x0000005d26157210 */ /* 0x010fca0007f7e0ff */
[----:B------:R1:W-:Y:S04]  /*26820*/  STL [R1+0x88], R21 ;  /* 0x0000881501007387 */ /* 0x0003e80000100800 */
[----:B------:R-:W4:Y:S01]  /*26830*/  LDL.LU.64 R46, [R1+0xc0] ;  /* 0x0000c000012e7983 */ /* 0x000f220000300a00 */
[----:B0-----:R-:W-:Y:S01]  /*26840*/  IMAD.X R37, R45, 0x1, R92, P1 ;  /* 0x000000012d257824 */ /* 0x001fe200008e065c */
[----:B-1----:R-:W-:-:S05]  /*26850*/  IADD3 R21, P4, PT, R40, R93, RZ ;  /* 0x0000005d28157210 */ /* 0x002fca0007f9e0ff */
[----:B------:R0:W-:Y:S01]  /*26860*/  STL [R1+0x90], R21 ;  /* 0x0000901501007387 */ /* 0x0001e20000100800 */
[----:B------:R-:W-:-:S03]  /*26870*/  IADD3 R40, P1, PT, R2, R93, RZ ;  /* 0x0000005d02287210 */ /* 0x000fc60007f3e0ff */
[----:B------:R-:W4:Y:S01]  /*26880*/  LDL.LU.64 R44, [R1+0xc8] ;  /* 0x0000c800012c7983 */ /* 0x000f220000300a00 */
[----:B------:R-:W-:-:S03]  /*26890*/  IMAD.X R38, R39, 0x1, R92, P3 ;  /* 0x0000000127267824 */ /* 0x000fc600018e065c */
[----:B------:R1:W-:Y:S04]  /*268a0*/  STL [R1+0x98], R40 ;  /* 0x0000982801007387 */ /* 0x0003e80000100800 */
[----:B------:R-:W4:Y:S01]  /*268b0*/  LDL.LU.64 R86, [R1+0xd0] ;  /* 0x0000d00001567983 */ /* 0x000f220000300a00 */
[----:B0-----:R-:W-:-:S05]  /*268c0*/  IADD3 R21, P3, PT, R50, R93, RZ ;  /* 0x0000005d32157210 */ /* 0x001fca0007f7e0ff */
[----:B------:R0:W-:Y:S01]  /*268d0*/  STL [R1+0xa0], R21 ;  /* 0x0000a01501007387 */ /* 0x0001e20000100800 */
[----:B-1----:R-:W-:-:S03]  /*268e0*/  IMAD.X R40, R3, 0x1, R92, P1 ;  /* 0x0000000103287824 */ /* 0x002fc600008e065c */
[----:B------:R-:W4:Y:S01]  /*268f0*/  LDL.LU.64 R2, [R1+0xd8] ;  /* 0x0000d80001027983 */ /* 0x000f220000300a00 */
[--C-:B------:R-:W-:Y:S02]  /*26900*/  IMAD.X R39, R41, 0x1, R92.reuse, P4 ;  /* 0x0000000129277824 */ /* 0x100fe400020e065c */
[----:B------:R-:W-:Y:S01]  /*26910*/  IMAD.X R41, R51, 0x1, R92, P3 ;  /* 0x0000000133297824 */ /* 0x000fe200018e065c */
[----:B0-----:R-:W-:-:S05]  /*26920*/  IADD3 R21, P4, PT, R42, R93, RZ ;  /* 0x0000005d2a157210 */ /* 0x001fca0007f9e0ff */
[----:B------:R3:W-:Y:S01]  /*26930*/  STL [R1+0xa8], R21 ;  /* 0x0000a81501007387 */ /* 0x0007e20000100800 */
[----:B------:R-:W-:-:S03]  /*26940*/  IMAD.X R42, R43, 0x1, R92, P4 ;  /* 0x000000012b2a7824 */ /* 0x000fc600020e065c */
[----:B------:R-:W4:Y:S01]  /*26950*/  LDL.LU.64 R50, [R1+0xe0] ;  /* 0x0000e00001327983 */ /* 0x000f220000300a00 */
[----:B--2---:R-:W-:-:S05]  /*26960*/  IADD3 R43, P1, PT, R48, R93, RZ ;  /* 0x0000005d302b7210 */ /* 0x004fca0007f3e0ff */
[----:B------:R0:W-:Y:S04]  /*26970*/  STL [R1+0xb0], R43 ;  /* 0x0000b02b01007387 */ /* 0x0001e80000100800 */
[----:B------:R-:W2:Y:S01]  /*26980*/  LDL.LU.64 R52, [R1+0xe8] ;  /* 0x0000e80001347983 */ /* 0x000ea20000300a00 */
[----:B---3--:R-:W-:Y:S01]  /*26990*/  IADD3 R21, P3, PT, R84, R93, RZ ;  /* 0x0000005d54157210 */ /* 0x008fe20007f7e0ff */
[----:B0-----:R-:W-:-:S04]  /*269a0*/  IMAD.X R43, R49, 0x1, R92, P1 ;  /* 0x00000001312b7824 */ /* 0x001fc800008e065c */
[----:B------:R4:W-:Y:S04]  /*269b0*/  STL [R1+0xf20], R21 ;  /* 0x000f201501007387 */ /* 0x0009e80000100800 */
[----:B------:R-:W3:Y:S01]  /*269c0*/  LDL.LU.64 R48, [R1+0xf0] ;  /* 0x0000f00001307983 */ /* 0x000ee20000300a00 */
[----:B----4-:R-:W-:-:S05]  /*269d0*/  IADD3 R21, P4, PT, R46, R93, RZ ;  /* 0x0000005d2e157210 */ /* 0x010fca0007f9e0ff */
[----:B------:R0:W-:Y:S01]  /*269e0*/  STL [R1+0xf24], R21 ;  /* 0x000f241501007387 */ /* 0x0001e20000100800 */
[--C-:B------:R-:W-:Y:S02]  /*269f0*/  IMAD.X R46, R47, 0x1, R92.reuse, P4 ;  /* 0x000000012f2e7824 */ /* 0x100fe400020e065c */
[----:B0-----:R-:W-:-:S05]  /*26a00*/  IMAD.X R21, R85, 0x1, R92, P3 ;  /* 0x0000000155157824 */ /* 0x001fca00018e065c */
[----:B------:R-:W-:Y:S04]  /*26a10*/  STL [R1+0xb8], R21 ;  /* 0x0000b81501007387 */ /* 0x000fe80000100800 */
[----:B------:R0:W-:Y:S04]  /*26a20*/  STL [R1+0xc0], R46 ;  /* 0x0000c02e01007387 */ /* 0x0001e80000100800 */
[----:B0-----:R-:W4:Y:S01]  /*26a30*/  LDL.LU.64 R46, [R1+0xf8] ;  /* 0x0000f800012e7983 */ /* 0x001f220000300a00 */
[-C--:B------:R-:W-:Y:S02]  /*26a40*/  IADD3 R84, P1, PT, R44, R93.reuse, RZ ;  /* 0x0000005d2c547210 */ /* 0x080fe40007f3e0ff */
[----:B------:R-:W-:-:S03]  /*26a50*/  IADD3 R21, P3, PT, R86, R93, RZ ;  /* 0x0000005d56157210 */ /* 0x000fc60007f7e0ff */
[----:B------:R0:W-:Y:S01]  /*26a60*/  STL [R1+0xf28], R84 ;  /* 0x000f285401007387 */ /* 0x0001e20000100800 */
[----:B------:R-:W-:-:S03]  /*26a70*/  IMAD.X R88, R45, 0x1, R92, P1 ;  /* 0x000000012d587824 */ /* 0x000fc600008e065c */
[----:B0-----:R-:W4:Y:S04]  /*26a80*/  LDL.LU.64 R84, [R1+0x100] ;  /* 0x0001000001547983 */ /* 0x001f280000300a00 */
[----:B------:R0:W-:Y:S04]  /*26a90*/  STL [R1+0xf2c], R21 ;  /* 0x000f2c1501007387 */ /* 0x0001e80000100800 */
[----:B------:R-:W4:Y:S01]  /*26aa0*/  LDL.LU.64 R44, [R1+0x108] ;  /* 0x00010800012c7983 */ /* 0x000f220000300a00 */
[----:B0-----:R-:W-:-:S05]  /*26ab0*/  IADD3 R21, P4, PT, R2, R93, RZ ;  /* 0x0000005d02157210 */ /* 0x001fca0007f9e0ff */
[----:B------:R0:W-:Y:S01]  /*26ac0*/  STL [R1+0xf30], R21 ;  /* 0x000f301501007387 */ /* 0x0001e20000100800 */
[----:B------:R-:W-:-:S03]  /*26ad0*/  IMAD.X R2, R3, 0x1, R92, P4 ;  /* 0x0000000103027824 */ /* 0x000fc600020e065c */
[----:B------:R-:W-:Y:S01]  /*26ae0*/  STL [R1+0xc8], R88 ;  /* 0x0000c85801007387 */ /* 0x000fe20000100800 */
[----:B0-----:R-:W-:Y:S01]  /*26af0*/  IMAD.X R21, R87, 0x1, R92, P3 ;  /* 0x0000000157157824 */ /* 0x001fe200018e065c */
[----:B------:R-:W-:-:S04]  /*26b00*/  IADD3 R86, P1, PT, R50, R93, RZ ;  /* 0x0000005d32567210 */ /* 0x000fc80007f3e0ff */
[----:B------:R-:W-:Y:S04]  /*26b10*/  STL [R1+0xd0], R21 ;  /* 0x0000d01501007387 */ /* 0x000fe80000100800 */
[----:B------:R0:W-:Y:S04]  /*26b20*/  STL [R1+0xd8], R2 ;  /* 0x0000d80201007387 */ /* 0x0001e80000100800 */
[----:B0-----:R-:W4:Y:S04]  /*26b30*/  LDL.LU.64 R2, [R1+0x110] ;  /* 0x0001100001027983 */ /* 0x001f280000300a00 */
[----:B------:R0:W-:Y:S01]  /*26b40*/  STL [R1+0xf34], R86 ;  /* 0x000f345601007387 */ /* 0x0001e20000100800 */
[----:B------:R-:W-:-:S03]  /*26b50*/  IMAD.X R88, R51, 0x1, R92, P1 ;  /* 0x0000000133587824 */ /* 0x000fc600008e065c */
[----:B0-----:R-:W4:Y:S01]  /*26b60*/  LDL.LU.64 R86, [R1+0x118] ;  /* 0x0001180001567983 */ /* 0x001f220000300a00 */
[----:B--2---:R-:W-:-:S05]  /*26b70*/  IADD3 R21, P3, PT, R52, R93, RZ ;  /* 0x0000005d34157210 */ /* 0x004fca0007f7e0ff */
[----:B------:R3:W-:Y:S04]  /*26b80*/  STL [R1+0xf38], R21 ;  /* 0x000f381501007387 */ /* 0x0007e80000100800 */
[----:B------:R-:W2:Y:S01]  /*26b90*/  LDL.LU.64 R50, [R1+0x120] ;  /* 0x0001200001327983 */ /* 0x000ea20000300a00 */
[----:B---3--:R-:W-:-:S05]  /*26ba0*/  IADD3 R21, P4, PT, R48, R93, RZ ;  /* 0x0000005d30157210 */ /* 0x008fca0007f9e0ff */
[----:B------:R0:W-:Y:S01]  /*26bb0*/  STL [R1+0xf3c], R21 ;  /* 0x000f3c1501007387 */ /* 0x0001e20000100800 */
[----:B------:R-:W-:-:S03]  /*26bc0*/  IMAD.X R48, R49, 0x1, R92, P4 ;  /* 0x0000000131307824 */ /* 0x000fc600020e065c */
[----:B------:R-:W-:Y:S01]  /*26bd0*/  STL [R1+0xe0], R88 ;  /* 0x0000e05801007387 */ /* 0x000fe20000100800 */
[----:B0-----:R-:W-:-:S05]  /*26be0*/  IMAD.X R21, R53, 0x1, R92, P3 ;  /* 0x0000000135157824 */ /* 0x001fca00018e065c */
[----:B------:R-:W-:Y:S04]  /*26bf0*/  STL [R1+0xe8], R21 ;  /* 0x0000e81501007387 */ /* 0x000fe80000100800 */
[----:B------:R0:W-:Y:S04]  /*26c00*/  STL [R1+0xf0], R48 ;  /* 0x0000f03001007387 */ /* 0x0001e80000100800 */
[----:B0-----:R-:W3:Y:S01]  /*26c10*/  LDL.LU.64 R48, [R1+0x128] ;  /* 0x0001280001307983 */ /* 0x001ee20000300a00 */
[----:B----4-:R-:W-:-:S05]  /*26c20*/  IADD3 R52, P1, PT, R46, R93, RZ ;  /* 0x0000005d2e347210 */ /* 0x010fca0007f3e0ff */
[----:B------:R0:W-:Y:S04]  /*26c30*/  STL [R1+0xf40], R52 ;  /* 0x000f403401007387 */ /* 0x0001e80000100800 */
[----:B0-----:R-:W4:Y:S01]  /*26c40*/  LDL.LU.64 R52, [R1+0x130] ;  /* 0x0001300001347983 */ /* 0x001f220000300a00 */
[----:B------:R-:W-:Y:S01]  /*26c50*/  IADD3 R21, P3, PT, R84, R93, RZ ;  /* 0x0000005d54157210 */ /* 0x000fe20007f7e0ff */
[----:B------:R-:W-:-:S04]  /*26c60*/  IMAD.X R88, R47, 0x1, R92, P1 ;  /* 0x000000012f587824 */ /* 0x000fc800008e065c */
[----:B------:R0:W-:Y:S04]  /*26c70*/  STL [R1+0xf44], R21 ;  /* 0x000f441501007387 */ /* 0x0001e80000100800 */
[----:B------:R-:W4:Y:S01]  /*26c80*/  LDL.LU.64 R46, [R1+0x138] ;  /* 0x00013800012e7983 */ /* 0x000f220000300a00 */
[----:B0-----:R-:W-:-:S05]  /*26c90*/  IADD3 R21, P4, PT, R44, R93, RZ ;  /* 0x0000005d2c157210 */ /* 0x001fca0007f9e0ff */
[----:B------:R0:W-:Y:S01]  /*26ca0*/  STL [R1+0xf48], R21 ;  /* 0x000f481501007387 */ /* 0x0001e20000100800 */
[----:B------:R-:W-:-:S03]  /*26cb0*/  IMAD.X R44, R45, 0x1, R92, P4 ;  /* 0x000000012d2c7824 */ /* 0x000fc600020e065c */
[----:B------:R-:W-:Y:S01]  /*26cc0*/  STL [R1+0xf8], R88 ;  /* 0x0000f85801007387 */ /* 0x000fe20000100800 */
[----:B0-----:R-:W-:-:S05]  /*26cd0*/  IMAD.X R21, R85, 0x1, R92, P3 ;  /* 0x0000000155157824 */ /* 0x001fca00018e065c */
[----:B------:R-:W-:Y:S04]  /*26ce0*/  STL [R1+0x100], R21 ;  /* 0x0001001501007387 */ /* 0x000fe80000100800 */
[----:B------:R0:W-:Y:S04]  /*26cf0*/  STL [R1+0x108], R44 ;  /* 0x0001082c01007387 */ /* 0x0001e80000100800 */
[----:B0-----:R-:W4:Y:S01]  /*26d00*/  LDL.LU.64 R44, [R1+0x140] ;  /* 0x00014000012c7983 */ /* 0x001f220000300a00 */
[----:B------:R-:W-:-:S05]  /*26d10*/  IADD3 R84, P1, PT, R2, R93, RZ ;  /* 0x0000005d02547210 */ /* 0x000fca0007f3e0ff */
[----:B------:R0:W-:Y:S01]  /*26d20*/  STL [R1+0xf4c], R84 ;  /* 0x000f4c5401007387 */ /* 0x0001e20000100800 */
[----:B------:R-:W-:Y:S01]  /*26d30*/  IMAD.X R88, R3, 0x1, R92, P1 ;  /* 0x0000000103587824 */ /* 0x000fe200008e065c */
[-C--:B------:R-:W-:Y:S02]  /*26d40*/  IADD3 R21, P3, PT, R86, R93.reuse, RZ ;  /* 0x0000005d56157210 */ /* 0x080fe40007f7e0ff */
[----:B0-----:R-:W4:Y:S04]  /*26d50*/  LDL.LU.64 R84, [R1+0x148] ;  /* 0x0001480001547983 */ /* 0x001f280000300a00 */
[----:B------:R2:W-:Y:S04]  /*26d60*/  STL [R1+0xf50], R21 ;  /* 0x000f501501007387 */ /* 0x0005e80000100800 */
[----:B------:R-:W4:Y:S01]  /*26d70*/  LDL.LU.64 R2, [R1+0x150] ;  /* 0x0001500001027983 */ /* 0x000f220000300a00 */
[----:B--2---:R-:W-:-:S05]  /*26d80*/  IADD3 R21, P4, PT, R50, R93, RZ ;  /* 0x0000005d32157210 */ /* 0x004fca0007f9e0ff */
[----:B------:R0:W-:Y:S01]  /*26d90*/  STL [R1+0xf54], R21 ;  /* 0x000f541501007387 */ /* 0x0001e20000100800 */
[----:B------:R-:W-:-:S03]  /*26da0*/  IMAD.X R50, R51, 0x1, R92, P4 ;  /* 0x0000000133327824 */ /* 0x000fc600020e065c */
[----:B------:R-:W-:Y:S01]  /*26db0*/  STL [R1+0x110], R88 ;  /* 0x0001105801007387 */ /* 0x000fe20000100800 */
[----:B0-----:R-:W-:-:S05]  /*26dc0*/  IMAD.X R21, R87, 0x1, R92, P3 ;  /* 0x0000000157157824 */ /* 0x001fca00018e065c */
[----:B------:R-:W-:Y:S04]  /*26dd0*/  STL [R1+0x118], R21 ;  /* 0x0001181501007387 */ /* 0x000fe80000100800 */
[----:B------:R0:W-:Y:S04]  /*26de0*/  STL [R1+0x120], R50 ;  /* 0x0001203201007387 */ /* 0x0001e80000100800 */
[----:B0-----:R-:W2:Y:S01]  /*26df0*/  LDL.LU.64 R50, [R1+0x158] ;  /* 0x0001580001327983 */ /* 0x001ea20000300a00 */
[----:B---3--:R-:W-:-:S05]  /*26e00*/  IADD3 R86, P1, PT, R48, R93, RZ ;  /* 0x0000005d30567210 */ /* 0x008fca0007f3e0ff */
[----:B------:R0:W-:Y:S01]  /*26e10*/  STL [R1+0xf58], R86 ;  /* 0x000f585601007387 */ /* 0x0001e20000100800 */
[----:B------:R-:W-:-:S03]  /*26e20*/  IMAD.X R88, R49, 0x1, R92, P1 ;  /* 0x0000000131587824 */ /* 0x000fc600008e065c */
[----:B0-----:R-:W3:Y:S01]  /*26e30*/  LDL.LU.64 R86, [R1+0x160] ;  /* 0x0001600001567983 */ /* 0x001ee20000300a00 */
[----:B----4-:R-:W-:-:S05]  /*26e40*/  IADD3 R21, P3, PT, R52, R93, RZ ;  /* 0x0000005d34157210 */ /* 0x010fca0007f7e0ff */
        /* <DEDUP_REMOVED lines=12> */
[----:B------:R-:W-:-:S03]  /*26f10*/  IMAD.X R88, R45, 0x1, R92, P1 ;  /* 0x000000012d587824 */ /* 0x000fc600008e065c */
[----:B0-----:R-:W4:Y:S01]  /*26f20*/  LDL.LU.64 R52, [R1+0x178] ;  /* 0x0001780001347983 */ /* 0x001f220000300a00 */
[----:B------:R-:W-:-:S05]  /*26f30*/  IADD3 R21, P3, PT, R84, R93, RZ ;  /* 0x0000005d54157210 */ /* 0x000fca0007f7e0ff */
        /* <DEDUP_REMOVED lines=10> */
[----:B--2---:R-:W-:-:S05]  /*26fe0*/  IADD3 R84, P1, PT, R50, R93, RZ ;  /* 0x0000005d32547210 */ /* 0x004fca0007f3e0ff */
[----:B------:R0:W-:Y:S04]  /*26ff0*/  STL [R1+0xf70], R84 ;  /* 0x000f705401007387 */ /* 0x0001e80000100800 */
[----:B0-----:R-:W2:Y:S01]  /*27000*/  LDL.LU.64 R84, [R1+0x190] ;  /* 0x0001900001547983 */ /* 0x001ea20000300a00 */
[----:B------:R-:W-:Y:S01]  /*27010*/  IMAD.X R88, R51, 0x1, R92, P1 ;  /* 0x0000000133587824 */ /* 0x000fe200008e065c */
[----:B---3--:R-:W-:-:S05]  /*27020*/  IADD3 R21, P3, PT, R86, R93, RZ ;  /* 0x0000005d56157210 */ /* 0x008fca0007f7e0ff */
[----:B------:R4:W-:Y:S04]  /*27030*/  STL [R1+0xf74], R21 ;  /* 0x000f741501007387 */ /* 0x0009e80000100800 */
[----:B------:R-:W3:Y:S01]  /*27040*/  LDL.LU.64 R50, [R1+0x198] ;  /* 0x0001980001327983 */ /* 0x000ee20000300a00 */
[----:B----4-:R-:W-:-:S05]  /*27050*/  IADD3 R21, P4, PT, R48, R93, RZ ;  /* 0x0000005d30157210 */ /* 0x010fca0007f9e0ff */
        /* <DEDUP_REMOVED lines=40> */
[----:B------:R-:W-:Y:S01]  /*272e0*/  IMAD.X R88, R49, 0x1, R92, P1 ;  /* 0x0000000131587824 */ /* 0x000fe200008e065c */
        /* <DEDUP_REMOVED lines=1844> */
[----:B---3--:R-:W-:Y:S01]  /*2e630*/  IADD3 R21, P3, PT, R86, R93, RZ ;  /* 0x0000005d56157210 */ /* 0x008fe20007f7e0ff */
[----:B------:R-:W-:-:S04]  /*2e640*/  IMAD.X R88, R47, 0x1, R92, P1 ;  /* 0x000000012f587824 */ /* 0x000fc800008e065c */
        /* <DEDUP_REMOVED lines=20> */
[----:B------:R1:W-:Y:S01]  /*2e790*/  STL [R1+0xd48], R88 ;  /* 0x000d485801007387 */ /* 0x0003e20000100800 */
[----:B0-----:R-:W-:-:S05]  /*2e7a0*/  IMAD.X R21, R53, 0x1, R92, P3 ;  /* 0x0000000135157824 */ /* 0x001fca00018e065c */
[----:B------:R-:W-:Y:S04]  /*2e7b0*/  STL [R1+0xd50], R21 ;  /* 0x000d501501007387 */ /* 0x000fe80000100800 */
[----:B------:R-:W-:Y:S04]  /*2e7c0*/  STL [R1+0xd58], R51 ;  /* 0x000d583301007387 */ /* 0x000fe80000100800 */
[----:B------:R-:W4:Y:S01]  /*2e7d0*/  LDL.LU.64 R52, [R1+0xd90] ;  /* 0x000d900001347983 */ /* 0x000f220000300a00 */
[----:B------:R-:W-:-:S05]  /*2e7e0*/  IADD3 R50, P1, PT, R48, R93, RZ ;  /* 0x0000005d30327210 */ /* 0x000fca0007f3e0ff */
[----:B------:R0:W-:Y:S01]  /*2e7f0*/  STL [R1+0x1fe4], R50 ;  /* 0x001fe43201007387 */ /* 0x0001e20000100800 */
[----:B-1----:R-:W-:-:S03]  /*2e800*/  IMAD.X R88, R49, 0x1, R92, P1 ;  /* 0x0000000131587824 */ /* 0x002fc600008e065c */
        /* <DEDUP_REMOVED lines=37> */
[----:B------:R1:W-:Y:S01]  /*2ea60*/  STL [R1+0xd90], R88 ;  /* 0x000d905801007387 */ /* 0x0003e20000100800 */
[----:B0-----:R-:W-:-:S05]  /*2ea70*/  IMAD.X R21, R51, 0x1, R92, P3 ;  /* 0x0000000133157824 */ /* 0x001fca00018e065c */
[----:B------:R-:W-:Y:S04]  /*2ea80*/  STL [R1+0xd98], R21 ;  /* 0x000d981501007387 */ /* 0x000fe80000100800 */
[----:B------:R-:W-:Y:S04]  /*2ea90*/  STL [R1+0xda0], R49 ;  /* 0x000da03101007387 */ /* 0x000fe80000100800 */
[----:B------:R-:W2:Y:S01]  /*2eaa0*/  LDL.LU.64 R50, [R1+0xdd8] ;  /* 0x000dd80001327983 */ /* 0x000ea20000300a00 */
[----:B---3--:R-:W-:-:S05]  /*2eab0*/  IADD3 R48, P1, PT, R46, R93, RZ ;  /* 0x0000005d2e307210 */ /* 0x008fca0007f3e0ff */
[----:B------:R0:W-:Y:S01]  /*2eac0*/  STL [R1+0x2008], R48 ;  /* 0x0020083001007387 */ /* 0x0001e20000100800 */
[----:B-1----:R-:W-:-:S03]  /*2ead0*/  IMAD.X R88, R47, 0x1, R92, P1 ;  /* 0x000000012f587824 */ /* 0x002fc600008e065c */
        /* <DEDUP_REMOVED lines=10> */
[----:B------:R-:W-:Y:S04]  /*2eb80*/  STL [R1+0xdb8], R45 ;  /* 0x000db82d01007387 */ /* 0x000fe80000100800 */
[----:B------:R-:W4:Y:S01]  /*2eb90*/  LDL.LU.64 R84, [R1+0xdf0] ;  /* 0x000df00001547983 */ /* 0x000f220000300a00 */
[----:B------:R-:W-:-:S05]  /*2eba0*/  IADD3 R44, P1, PT, R2, R93, RZ ;  /* 0x0000005d022c7210 */ /* 0x000fca0007f3e0ff */
        /* <DEDUP_REMOVED lines=9> */
[----:B------:R1:W-:Y:S01]  /*2ec40*/  STL [R1+0xdc0], R88 ;  /* 0x000dc05801007387 */ /* 0x0003e20000100800 */
[----:B0-----:R-:W-:-:S05]  /*2ec50*/  IMAD.X R21, R87, 0x1, R92, P3 ;  /* 0x0000000157157824 */ /* 0x001fca00018e065c */
[----:B------:R3:W-:Y:S04]  /*2ec60*/  STL [R1+0xdc8], R21 ;  /* 0x000dc81501007387 */ /* 0x0007e80000100800 */
[----:B------:R-:W-:Y:S04]  /*2ec70*/  STL [R1+0xdd0], R53 ;  /* 0x000dd03501007387 */ /* 0x000fe80000100800 */
[----:B-1----:R-:W4:Y:S01]  /*2ec80*/  LDL.LU.64 R88, [R1+0xe08] ;  /* 0x000e080001587983 */ /* 0x002f220000300a00 */
[----:B--2---:R-:W-:-:S05]  /*2ec90*/  IADD3 R52, P1, PT, R50, R93, RZ ;  /* 0x0000005d32347210 */ /* 0x004fca0007f3e0ff */
[----:B------:R4:W-:Y:S04]  /*2eca0*/  STL [R1+0x2020], R52 ;  /* 0x0020203401007387 */ /* 0x0009e80000100800 */
[----:B------:R-:W2:Y:S01]  /*2ecb0*/  LDL.LU.64 R86, [R1+0xe10] ;  /* 0x000e100001567983 */ /* 0x000ea20000300a00 */
[----:B---3--:R-:W-:-:S05]  /*2ecc0*/  IADD3 R21, P3, PT, R48, R93, RZ ;  /* 0x0000005d30157210 */ /* 0x008fca0007f7e0ff */
[----:B------:R-:W-:Y:S01]  /*2ecd0*/  STL [R1+0x2024], R21 ;  /* 0x0020241501007387 */ /* 0x000fe20000100800 */
[----:B----4-:R-:W-:-:S05]  /*2ece0*/  IADD3 R52, P4, PT, R46, R93, RZ ;  /* 0x0000005d2e347210 */ /* 0x010fca0007f9e0ff */
[----:B------:R0:W-:Y:S04]  /*2ecf0*/  STL [R1+0x2028], R52 ;  /* 0x0020283401007387 */ /* 0x0001e80000100800 */
[----:B0-----:R-:W3:Y:S01]  /*2ed00*/  LDL.LU.64 R52, [R1+0xe18] ;  /* 0x000e180001347983 */ /* 0x001ee20000300a00 */
[--C-:B------:R-:W-:Y:S02]  /*2ed10*/  IMAD.X R50, R51, 0x1, R92.reuse, P1 ;  /* 0x0000000133327824 */ /* 0x100fe400008e065c */
[--C-:B------:R-:W-:Y:S02]  /*2ed20*/  IMAD.X R21, R49, 0x1, R92.reuse, P3 ;  /* 0x0000000131157824 */ /* 0x100fe400018e065c */
[----:B------:R-:W-:Y:S01]  /*2ed30*/  IMAD.X R47, R47, 0x1, R92, P4 ;  /* 0x000000012f2f7824 */ /* 0x000fe200020e065c */
[----:B------:R0:W-:Y:S04]  /*2ed40*/  STL [R1+0xdd8], R50 ;  /* 0x000dd83201007387 */ /* 0x0001e80000100800 */
[----:B------:R1:W-:Y:S04]  /*2ed50*/  STL [R1+0xde0], R21 ;  /* 0x000de01501007387 */ /* 0x0003e80000100800 */
[----:B------:R-:W-:Y:S04]  /*2ed60*/  STL [R1+0xde8], R47 ;  /* 0x000de82f01007387 */ /* 0x000fe80000100800 */
[----:B0-----:R-:W4:Y:S01]  /*2ed70*/  LDL.LU.64 R50, [R1+0xe20] ;  /* 0x000e200001327983 */ /* 0x001f220000300a00 */
[----:B------:R-:W-:-:S05]  /*2ed80*/  IADD3 R46, P1, PT, R84, R93, RZ ;  /* 0x0000005d542e7210 */ /* 0x000fca0007f3e0ff */
[----:B------:R0:W-:Y:S04]  /*2ed90*/  STL [R1+0x202c], R46 ;  /* 0x00202c2e01007387 */ /* 0x0001e80000100800 */
[----:B------:R-:W4:Y:S01]  /*2eda0*/  LDL.LU.64 R48, [R1+0xe28] ;  /* 0x000e280001307983 */ /* 0x000f220000300a00 */
[----:B-1----:R-:W-:-:S05]  /*2edb0*/  IADD3 R21, P3, PT, R44, R93, RZ ;  /* 0x0000005d2c157210 */ /* 0x002fca0007f7e0ff */
[----:B------:R1:W-:Y:S04]  /*2edc0*/  STL [R1+0x2030], R21 ;  /* 0x0020301501007387 */ /* 0x0003e80000100800 */
[----:B0-----:R-:W4:Y:S01]  /*2edd0*/  LDL.LU.64 R46, [R1+0xe30] ;  /* 0x000e3000012e7983 */ /* 0x001f220000300a00 */
[--C-:B------:R-:W-:Y:S01]  /*2ede0*/  IMAD.X R84, R85, 0x1, R92.reuse, P1 ;  /* 0x0000000155547824 */ /* 0x100fe200008e065c */
[----:B-1----:R-:W-:Y:S01]  /*2edf0*/  IADD3 R21, P4, PT, R2, R93, RZ ;  /* 0x0000005d02157210 */ /* 0x002fe20007f9e0ff */
[----:B------:R-:W-:-:S04]  /*2ee00*/  IMAD.X R44, R45, 0x1, R92, P3 ;  /* 0x000000012d2c7824 */ /* 0x000fc800018e065c */
[----:B------:R0:W-:Y:S04]  /*2ee10*/  STL [R1+0x2034], R21 ;  /* 0x0020341501007387 */ /* 0x0001e80000100800 */
[----:B------:R-:W-:Y:S01]  /*2ee20*/  STL [R1+0xdf0], R84 ;  /* 0x000df05401007387 */ /* 0x000fe20000100800 */
[----:B0-----:R-:W-:-:S03]  /*2ee30*/  IMAD.X R21, R3, 0x1, R92, P4 ;  /* 0x0000000103157824 */ /* 0x001fc600020e065c */
[----:B------:R0:W-:Y:S04]  /*2ee40*/  STL [R1+0xdf8], R44 ;  /* 0x000df82c01007387 */ /* 0x0001e80000100800 */
[----:B------:R-:W-:Y:S04]  /*2ee50*/  STL [R1+0xe00], R21 ;  /* 0x000e001501007387 */ /* 0x000fe80000100800 */
[----:B0-----:R-:W4:Y:S01]  /*2ee60*/  LDL.LU.64 R44, [R1+0xe38] ;  /* 0x000e3800012c7983 */ /* 0x001f220000300a00 */
[----:B------:R-:W-:-:S05]  /*2ee70*/  IADD3 R3, P1, PT, R88, R93, RZ ;  /* 0x0000005d58037210 */ /* 0x000fca0007f3e0ff */
[----:B------:R-:W-:Y:S04]  /*2ee80*/  STL [R1+0x2038], R3 ;  /* 0x0020380301007387 */ /* 0x000fe80000100800 */
[----:B------:R-:W4:Y:S01]  /*2ee90*/  LDL.LU.64 R84, [R1+0xe40] ;  /* 0x000e400001547983 */ /* 0x000f220000300a00 */
[----:B------:R-:W-:Y:S01]  /*2eea0*/  IMAD.X R88, R89, 0x1, R92, P1 ;  /* 0x0000000159587824 */ /* 0x000fe200008e065c */
[----:B--2---:R-:W-:-:S05]  /*2eeb0*/  IADD3 R2, P3, PT, R86, R93, RZ ;  /* 0x0000005d56027210 */ /* 0x004fca0007f7e0ff */
[----:B------:R0:W-:Y:S04]  /*2eec0*/  STL [R1+0x203c], R2 ;  /* 0x00203c0201007387 */ /* 0x0001e80000100800 */
[----:B0-----:R-:W2:Y:S01]  /*2eed0*/  LDL.LU.64 R2, [R1+0xe48] ;  /* 0x000e480001027983 */ /* 0x001ea20000300a00 */
[----:B------:R-:W-:Y:S01]  /*2eee0*/  IMAD.X R21, R87, 0x1, R92, P3 ;  /* 0x0000000157157824 */ /* 0x000fe200018e065c */
[----:B---3--:R-:W-:-:S05]  /*2eef0*/  IADD3 R90, P4, PT, R52, R93, RZ ;  /* 0x0000005d345a7210 */ /* 0x008fca0007f9e0ff */
[----:B------:R-:W-:Y:S01]  /*2ef00*/  IMAD.X R53, R53, 0x1, R92, P4 ;  /* 0x0000000135357824 */ /* 0x000fe200020e065c */
[----:B------:R-:W-:Y:S04]  /*2ef10*/  STL [R1+0x2040], R90 ;  /* 0x0020405a01007387 */ /* 0x000fe80000100800 */
[----:B------:R0:W-:Y:S04]  /*2ef20*/  STL [R1+0xe08], R88 ;  /* 0x000e085801007387 */ /* 0x0001e80000100800 */
[----:B------:R1:W-:Y:S04]  /*2ef30*/  STL [R1+0xe10], R21 ;  /* 0x000e101501007387 */ /* 0x0003e80000100800 */
[----:B------:R-:W-:Y:S04]  /*2ef40*/  STL [R1+0xe18], R53 ;  /* 0x000e183501007387 */ /* 0x000fe80000100800 */
[----:B0-----:R-:W3:Y:S01]  /*2ef50*/  LDL.LU.64 R88, [R1+0xe50] ;  /* 0x000e500001587983 */ /* 0x001ee20000300a00 */
[----:B----4-:R-:W-:-:S02]  /*2ef60*/  IADD3 R52, P1, PT, R50, R93, RZ ;  /* 0x0000005d32347210 */ /* 0x010fc40007f3e0ff */
[----:B-1----:R-:W-:-:S03]  /*2ef70*/  IADD3 R21, P3, PT, R48, R93, RZ ;  /* 0x0000005d30157210 */ /* 0x002fc60007f7e0ff */
[----:B------:R0:W-:Y:S01]  /*2ef80*/  STL [R1+0x2044], R52 ;  /* 0x0020443401007387 */ /* 0x0001e20000100800 */
[----:B------:R-:W-:-:S03]  /*2ef90*/  IMAD.X R50, R51, 0x1, R92, P1 ;  /* 0x0000000133327824 */ /* 0x000fc600008e065c */
[----:B------:R1:W-:Y:S01]  /*2efa0*/  STL [R1+0x2048], R21 ;  /* 0x0020481501007387 */ /* 0x0003e20000100800 */
[----:B0-----:R-:W-:-:S05]  /*2efb0*/  IADD3 R52, P4, PT, R46, R93, RZ ;  /* 0x0000005d2e347210 */ /* 0x001fca0007f9e0ff */
[----:B------:R0:W-:Y:S01]  /*2efc0*/  STL [R1+0x204c], R52 ;  /* 0x00204c3401007387 */ /* 0x0001e20000100800 */
[----:B-1----:R-:W-:-:S03]  /*2efd0*/  IMAD.X R21, R49, 0x1, R92, P3 ;  /* 0x0000000131157824 */ /* 0x002fc600018e065c */
[----:B0-----:R-:W4:Y:S04]  /*2efe0*/  LDL.LU.64 R52, [R1+0xe58] ;  /* 0x000e580001347983 */ /* 0x001f280000300a00 */
[----:B------:R0:W-:Y:S04]  /*2eff0*/  STL [R1+0xe20], R50 ;  /* 0x000e203201007387 */ /* 0x0001e80000100800 */
[----:B0-----:R-:W4:Y:S01]  /*2f000*/  LDL.LU.64 R50, [R1+0xe60] ;  /* 0x000e600001327983 */ /* 0x001f220000300a00 */
[----:B------:R-:W-:-:S03]  /*2f010*/  IMAD.X R46, R47, 0x1, R92, P4 ;  /* 0x000000012f2e7824 */ /* 0x000fc600020e065c */
[----:B------:R0:W-:Y:S04]  /*2f020*/  STL [R1+0xe28], R21 ;  /* 0x000e281501007387 */ /* 0x0001e80000100800 */
[----:B------:R-:W-:Y:S01]  /*2f030*/  STL [R1+0xe30], R46 ;  /* 0x000e302e01007387 */ /* 0x000fe20000100800 */
[-C--:B0-----:R-:W-:Y:S02]  /*2f040*/  IADD3 R21, P1, PT, R44, R93.reuse, RZ ;  /* 0x0000005d2c157210 */ /* 0x081fe40007f3e0ff */
[----:B------:R-:W-:-:S03]  /*2f050*/  IADD3 R47, P3, PT, R84, R93, RZ ;  /* 0x0000005d542f7210 */ /* 0x000fc60007f7e0ff */
[----:B------:R0:W-:Y:S04]  /*2f060*/  STL [R1+0x2050], R21 ;  /* 0x0020501501007387 */ /* 0x0001e80000100800 */
[----:B------:R-:W-:Y:S04]  /*2f070*/  STL [R1+0x2054], R47 ;  /* 0x0020542f01007387 */ /* 0x000fe80000100800 */
[----:B------:R-:W4:Y:S01]  /*2f080*/  LDL.LU.64 R48, [R1+0xe68] ;  /* 0x000e680001307983 */ /* 0x000f220000300a00 */
[--C-:B0-----:R-:W-:Y:S02]  /*2f090*/  IMAD.X R21, R45, 0x1, R92.reuse, P1 ;  /* 0x000000012d157824 */ /* 0x101fe400008e065c */
[----:B------:R-:W-:Y:S01]  /*2f0a0*/  IMAD.X R85, R85, 0x1, R92, P3 ;  /* 0x0000000155557824 */ /* 0x000fe200018e065c */
[----:B--2---:R-:W-:-:S05]  /*2f0b0*/  IADD3 R46, P4, PT, R2, R93, RZ ;  /* 0x0000005d022e7210 */ /* 0x004fca0007f9e0ff */
[----:B------:R0:W-:Y:S04]  /*2f0c0*/  STL [R1+0x2058], R46 ;  /* 0x0020582e01007387 */ /* 0x0001e80000100800 */
[----:B0-----:R-:W2:Y:S04]  /*2f0d0*/  LDL.LU.64 R46, [R1+0xe70] ;  /* 0x000e7000012e7983 */ /* 0x001ea80000300a00 */
[----:B------:R-:W-:Y:S04]  /*2f0e0*/  STL [R1+0xe38], R21 ;  /* 0x000e381501007387 */ /* 0x000fe80000100800 */
[----:B------:R-:W2:Y:S01]  /*2f0f0*/  LDL.LU.64 R44, [R1+0xe78] ;  /* 0x000e7800012c7983 */ /* 0x000ea20000300a00 */
[----:B------:R-:W-:-:S03]  /*2f100*/  IMAD.X R84, R3, 0x1, R92, P4 ;  /* 0x0000000103547824 */ /* 0x000fc600020e065c */
[----:B------:R-:W-:Y:S04]  /*2f110*/  STL [R1+0xe40], R85 ;  /* 0x000e405501007387 */ /* 0x000fe80000100800 */
[----:B------:R-:W2:Y:S04]  /*2f120*/  LDL.LU.64 R2, [R1+0xe80] ;  /* 0x000e800001027983 */ /* 0x000ea80000300a00 */
[----:B------:R0:W-:Y:S04]  /*2f130*/  STL [R1+0xe48], R84 ;  /* 0x000e485401007387 */ /* 0x0001e80000100800 */
[----:B0-----:R-:W2:Y:S01]  /*2f140*/  LDL.LU.64 R84, [R1+0xe88] ;  /* 0x000e880001547983 */ /* 0x001ea20000300a00 */
[----:B---3--:R-:W-:-:S05]  /*2f150*/  IADD3 R21, P1, PT, R88, R93, RZ ;  /* 0x0000005d58157210 */ /* 0x008fca0007f3e0ff */
[----:B------:R0:W-:Y:S04]  /*2f160*/  STL [R1+0x205c], R21 ;  /* 0x00205c1501007387 */ /* 0x0001e80000100800 */
[----:B------:R-:W3:Y:S01]  /*2f170*/  LDL.LU.64 R86, [R1+0xe90] ;  /* 0x000e900001567983 */ /* 0x000ee20000300a00 */
[----:B0-----:R-:W-:Y:S01]  /*2f180*/  IMAD.X R21, R89, 0x1, R92, P1 ;  /* 0x0000000159157824 */ /* 0x001fe200008e065c */
[----:B----4-:R-:W-:-:S05]  /*2f190*/  IADD3 R91, P3, PT, R52, R93, RZ ;  /* 0x0000005d345b7210 */ /* 0x010fca0007f7e0ff */
[----:B------:R-:W-:Y:S04]  /*2f1a0*/  STL [R1+0x2060], R91 ;  /* 0x0020605b01007387 */ /* 0x000fe80000100800 */
[----:B------:R-:W4:Y:S01]  /*2f1b0*/  LDL.LU.64 R88, [R1+0xe98] ;  /* 0x000e980001587983 */ /* 0x000f220000300a00 */
[----:B------:R-:W-:-:S05]  /*2f1c0*/  IADD3 R90, P4, PT, R50, R93, RZ ;  /* 0x0000005d325a7210 */ /* 0x000fca0007f9e0ff */
[----:B------:R0:W-:Y:S04]  /*2f1d0*/  STL [R1+0x2064], R90 ;  /* 0x0020645a01007387 */ /* 0x0001e80000100800 */
[----:B0-----:R-:W4:Y:S04]  /*2f1e0*/  LDL.LU.64 R90, [R1+0xea0] ;  /* 0x000ea000015a7983 */ /* 0x001f280000300a00 */
[----:B------:R0:W-:Y:S02]  /*2f1f0*/  STL [R1+0xe50], R21 ;  /* 0x000e501501007387 */ /* 0x0001e40000100800 */
[----:B0-----:R-:W-:-:S02]  /*2f200*/  IMAD.X R21, R53, 0x1, R92, P3 ;  /* 0x0000000135157824 */ /* 0x001fc400018e065c */
[----:B------:R-:W4:Y:S04]  /*2f210*/  LDL.LU.64 R52, [R1+0x3c28] ;  /* 0x003c280001347983 */ /* 0x000f280000300a00 */
[----:B------:R0:W-:Y:S02]  /*2f220*/  STL [R1+0xe58], R21 ;  /* 0x000e581501007387 */ /* 0x0001e40000100800 */
[----:B0-----:R-:W-:Y:S02]  /*2f230*/  IMAD.X R21, R51, 0x1, R92, P4 ;  /* 0x0000000133157824 */ /* 0x001fe400020e065c */
[----:B------:R-:W4:Y:S04]  /*2f240*/  LDL.LU.64 R50, [R1+0x3c20] ;  /* 0x003c200001327983 */ /* 0x000f280000300a00 */
[----:B------:R0:W-:Y:S02]  /*2f250*/  STL [R1+0xe60], R21 ;  /* 0x000e601501007387 */ /* 0x0001e40000100800 */
[----:B0-----:R-:W-:-:S05]  /*2f260*/  IADD3 R21, P1, PT, R48, R93, RZ ;  /* 0x0000005d30157210 */ /* 0x001fca0007f3e0ff */
[----:B------:R2:W-:Y:S02]  /*2f270*/  STL [R1+0x2068], R21 ;  /* 0x0020681501007387 */ /* 0x0005e40000100800 */
[----:B--2---:R-:W-:-:S05]  /*2f280*/  IADD3 R21, P3, PT, R46, R93, RZ ;  /* 0x0000005d2e157210 */ /* 0x004fca0007f7e0ff */
[----:B------:R0:W-:Y:S02]  /*2f290*/  STL [R1+0x206c], R21 ;  /* 0x00206c1501007387 */ /* 0x0001e40000100800 */
[----:B0-----:R-:W-:-:S05]  /*2f2a0*/  IADD3 R21, P4, PT, R44, R93, RZ ;  /* 0x0000005d2c157210 */ /* 0x001fca0007f9e0ff */
[----:B------:R0:W-:Y:S02]  /*2f2b0*/  STL [R1+0x2070], R21 ;  /* 0x0020701501007387 */ /* 0x0001e40000100800 */
[--C-:B0-----:R-:W-:Y:S02]  /*2f2c0*/  IMAD.X R21, R49, 0x1, R92.reuse, P1 ;  /* 0x0000000131157824 */ /* 0x101fe400008e065c */
[----:B------:R-:W2:Y:S04]  /*2f2d0*/  LDL.LU.64 R48, [R1+0x3c18] ;  /* 0x003c180001307983 */ /* 0x000ea80000300a00 */
[----:B------:R0:W-:Y:S02]  /*2f2e0*/  STL [R1+0xe68], R21 ;  /* 0x000e681501007387 */ /* 0x0001e40000100800 */
[----:B0-----:R-:W-:-:S02]  /*2f2f0*/  IMAD.X R21, R47, 0x1, R92, P3 ;  /* 0x000000012f157824 */ /* 0x001fc400018e065c */
[----:B------:R-:W2:Y:S04]  /*2f300*/  LDL.LU.64 R46, [R1+0x3c10] ;  /* 0x003c1000012e7983 */ /* 0x000ea80000300a00 */
[----:B------:R0:W-:Y:S02]  /*2f310*/  STL [R1+0xe70], R21 ;  /* 0x000e701501007387 */ /* 0x0001e40000100800 */
[----:B0-----:R-:W-:Y:S02]  /*2f320*/  IMAD.X R21, R45, 0x1, R92, P4 ;  /* 0x000000012d157824 */ /* 0x001fe400020e065c */
[----:B------:R-:W2:Y:S04]  /*2f330*/  LDL.LU.64 R44, [R1+0x3c08] ;  /* 0x003c0800012c7983 */ /* 0x000ea80000300a00 */
[----:B------:R0:W-:Y:S02]  /*2f340*/  STL [R1+0xe78], R21 ;  /* 0x000e781501007387 */ /* 0x0001e40000100800 */
[----:B0-----:R-:W-:-:S05]  /*2f350*/  IADD3 R21, P1, PT, R2, R93, RZ ;  /* 0x0000005d02157210 */ /* 0x001fca0007f3e0ff */
[----:B------:R0:W-:Y:S02]  /*2f360*/  STL [R1+0x2074], R21 ;  /* 0x0020741501007387 */ /* 0x0001e40000100800 */
[----:B0-----:R-:W-:-:S05]  /*2f370*/  IADD3 R21, P3, PT, R84, R93, RZ ;  /* 0x0000005d54157210 */ /* 0x001fca0007f7e0ff */
[----:B------:R3:W-:Y:S02]  /*2f380*/  STL [R1+0x2078], R21 ;  /* 0x0020781501007387 */ /* 0x0007e40000100800 */
[----:B---3--:R-:W-:-:S05]  /*2f390*/  IADD3 R21, P4, PT, R86, R93, RZ ;  /* 0x0000005d56157210 */ /* 0x008fca0007f9e0ff */
[----:B------:R0:W-:Y:S02]  /*2f3a0*/  STL [R1+0x207c], R21 ;  /* 0x00207c1501007387 */ /* 0x0001e40000100800 */
[--C-:B0-----:R-:W-:Y:S02]  /*2f3b0*/  IMAD.X R21, R3, 0x1, R92.reuse, P1 ;  /* 0x0000000103157824 */ /* 0x101fe400008e065c */
[----:B------:R-:W3:Y:S04]  /*2f3c0*/  LDL.LU.64 R2, [R1+0x3c00] ;  /* 0x003c000001027983 */ /* 0x000ee80000300a00 */
[----:B------:R0:W-:Y:S02]  /*2f3d0*/  STL [R1+0xe80], R21 ;  /* 0x000e801501007387 */ /* 0x0001e40000100800 */
[----:B0-----:R-:W-:-:S02]  /*2f3e0*/  IMAD.X R21, R85, 0x1, R92, P3 ;  /* 0x0000000155157824 */ /* 0x001fc400018e065c */
[----:B------:R-:W2:Y:S04]  /*2f3f0*/  LDL.LU.64 R84, [R1+0x3bf8] ;  /* 0x003bf80001547983 */ /* 0x000ea80000300a00 */
[----:B------:R0:W-:Y:S02]  /*2f400*/  STL [R1+0xe88], R21 ;  /* 0x000e881501007387 */ /* 0x0001e40000100800 */
[----:B0-----:R-:W-:Y:S02]  /*2f410*/  IMAD.X R21, R87, 0x1, R92, P4 ;  /* 0x0000000157157824 */ /* 0x001fe400020e065c */
[----:B------:R-:W3:Y:S04]  /*2f420*/  LDL.LU.64 R86, [R1+0x3bf0] ;  /* 0x003bf00001567983 */ /* 0x000ee80000300a00 */
[----:B------:R4:W-:Y:S02]  /*2f430*/  STL [R1+0xe90], R21 ;  /* 0x000e901501007387 */ /* 0x0009e40000100800 */
[----:B----4-:R-:W-:-:S05]  /*2f440*/  IADD3 R21, P1, PT, R88, R93, RZ ;  /* 0x0000005d58157210 */ /* 0x010fca0007f3e0ff */
[----:B------:R0:W-:Y:S02]  /*2f450*/  STL [R1+0xe98], R21 ;  /* 0x000e981501007387 */ /* 0x0001e40000100800 */
[----:B0-----:R-:W-:-:S05]  /*2f460*/  IADD3 R21, P3, PT, R90, R93, RZ ;  /* 0x0000005d5a157210 */ /* 0x001fca0007f7e0ff */
[----:B------:R2:W-:Y:S02]  /*2f470*/  STL [R1+0x2080], R21 ;  /* 0x0020801501007387 */ /* 0x0005e40000100800 */
[----:B--2---:R-:W-:Y:S01]  /*2f480*/  IADD3 R21, P4, PT, R84, R93, RZ ;  /* 0x0000005d54157210 */ /* 0x004fe20007f9e0ff */
[--C-:B------:R-:W-:Y:S02]  /*2f490*/  IMAD.X R84, R89, 0x1, R92.reuse, P1 ;  /* 0x0000000159547824 */ /* 0x100fe400008e065c */
[----:B------:R-:W2:Y:S04]  /*2f4a0*/  LDL.LU.64 R88, [R1+0x3be8] ;  /* 0x003be80001587983 */ /* 0x000ea80000300a00 */
[----:B------:R0:W-:Y:S02]  /*2f4b0*/  STL [R1+0x2084], R21 ;  /* 0x0020841501007387 */ /* 0x0001e40000100800 */
[----:B0-----:R-:W-:-:S02]  /*2f4c0*/  IMAD.X R21, R91, 0x1, R92, P3 ;  /* 0x000000015b157824 */ /* 0x001fc400018e065c */
[----:B------:R-:W4:Y:S04]  /*2f4d0*/  LDL.LU.64 R90, [R1+0x3be0] ;  /* 0x003be000015a7983 */ /* 0x000f280000300a00 */
[----:B------:R3:W-:Y:S02]  /*2f4e0*/  STL [R1+0xea0], R21 ;  /* 0x000ea01501007387 */ /* 0x0007e40000100800 */
[----:B---3--:R-:W-:-:S05]  /*2f4f0*/  IADD3 R21, P1, PT, R86, R93, RZ ;  /* 0x0000005d56157210 */ /* 0x008fca0007f3e0ff */
[----:B------:R2:W-:Y:S01]  /*2f500*/  STL [R1+0x2088], R21 ;  /* 0x0020881501007387 */ /* 0x0005e20000100800 */
[----:B------:R-:W-:Y:S01]  /*2f510*/  IMAD.X R85, R85, 0x1, R92, P4 ;  /* 0x0000000155557824 */ /* 0x000fe200020e065c */
[----:B------:R-:W-:Y:S02]  /*2f520*/  PRMT R2, RZ, 0x7610, R2 ;  /* 0x00007610ff027816 */ /* 0x000fe40000000002 */
[----:B--2---:R-:W-:-:S05]  /*2f530*/  IADD3 R21, P3, PT, R88, R93, RZ ;  /* 0x0000005d58157210 */ /* 0x004fca0007f7e0ff */
[----:B------:R4:W-:Y:S02]  /*2f540*/  STL [R1+0x208c], R21 ;  /* 0x00208c1501007387 */ /* 0x0009e40000100800 */
[----:B----4-:R-:W-:-:S05]  /*2f550*/  IADD3 R21, P4, PT, R90, R93, RZ ;  /* 0x0000005d5a157210 */ /* 0x010fca0007f9e0ff */
[----:B------:R0:W-:Y:S04]  /*2f560*/  STL [R1+0x2090], R21 ;  /* 0x0020901501007387 */ /* 0x0001e80000100800 */
[----:B0-----:R-:W2:Y:S04]  /*2f570*/  LDL.LU R21, [R1+0x56c] ;  /* 0x00056c0001157983 */ /* 0x001ea80000300800 */
        /* <DEDUP_REMOVED lines=16> */
[----:B------:R0:W-:Y:S04]  /*2f680*/  STL.S16 [R1+0x150c], R2 ;  /* 0x00150c0201007387 */ /* 0x0001e80000100600 */
[----:B0-----:R-:W3:Y:S02]  /*2f690*/  LDL.LU R2, [R1+0x3bd8] ;  /* 0x003bd80001027983 */ /* 0x001ee40000300800 */
[----:B---3--:R-:W-:-:S05]  /*2f6a0*/  PRMT R2, RZ, 0x7610, R2 ;  /* 0x00007610ff027816 */ /* 0x008fca0000000002 */
[----:B------:R0:W-:Y:S04]  /*2f6b0*/  STL.S16 [R1+0x1508], R2 ;  /* 0x0015080201007387 */ /* 0x0001e80000100600 */
[----:B0-----:R-:W3:Y:S01]  /*2f6c0*/  LDL.LU R2, [R1+0x3bd4] ;  /* 0x003bd40001027983 */ /* 0x001ee20000300800 */
[----:B--2---:R-:W-:-:S05]  /*2f6d0*/  VIADD R21, R21, 0x1 ;  /* 0x0000000115157836 */ /* 0x004fca0000000000 */
[----:B------:R-:W-:Y:S01]  /*2f6e0*/  STL [R1+0x56c], R21 ;  /* 0x00056c1501007387 */ /* 0x000fe20000100800 */
[----:B---3--:R-:W-:-:S05]  /*2f6f0*/  PRMT R2, RZ, 0x7610, R2 ;  /* 0x00007610ff027816 */ /* 0x008fca0000000002 */
[----:B------:R0:W-:Y:S04]  /*2f700*/  STL.S16 [R1+0x1504], R2 ;  /* 0x0015040201007387 */ /* 0x0001e80000100600 */
[----:B0-----:R-:W2:Y:S02]  /*2f710*/  LDL.LU R2, [R1+0x3bd0] ;  /* 0x003bd00001027983 */ /* 0x001ea40000300800 */
[----:B--2---:R-:W-:-:S05]  /*2f720*/  PRMT R2, RZ, 0x7610, R2 ;  /* 0x00007610ff027816 */ /* 0x004fca0000000002 */
        /* <DEDUP_REMOVED lines=166> */
[----:B0-----:R-:W2:Y:S01]  /*30190*/  LDL.LU R2, [R1+0x3af0] ;  /* 0x003af00001027983 */ /* 0x001ea20000300800 */
[----:B------:R-:W-:Y:S02]  /*301a0*/  PRMT R3, RZ, 0x7610, R3 ;  /* 0x00007610ff037816 */ /* 0x000fe40000000003 */
[----:B--2---:R-:W-:-:S05]  /*301b0*/  PRMT R2, RZ, 0x7610, R2 ;  /* 0x00007610ff027816 */ /* 0x004fca0000000002 */
[----:B------:R-:W-:Y:S04]  /*301c0*/  STL [R1+0x3480], R2 ;  /* 0x0034800201007387 */ /* 0x000fe80000100800 */
        /* <DEDUP_REMOVED lines=274> */
[--C-:B------:R-:W-:Y:S02]  /*312f0*/  IMAD.X R86, R87, 0x1, R92.reuse, P1 ;  /* 0x0000000157567824 */ /* 0x100fe400008e065c */
[--C-:B------:R-:W-:Y:S02]  /*31300*/  IMAD.X R88, R89, 0x1, R92.reuse, P3 ;  /* 0x0000000159587824 */ /* 0x100fe400018e065c */
[--C-:B------:R-:W-:Y:S01]  /*31310*/  IMAD.X R90, R91, 0x1, R92.reuse, P4 ;  /* 0x000000015b5a7824 */ /* 0x100fe200020e065c */
[----:B------:R-:W-:-:S05]  /*31320*/  PRMT R92, RZ, 0x7610, R92 ;  /* 0x00007610ff5c7816 */ /* 0x000fca000000005c */
[----:B------:R-:W-:Y:S01]  /*31330*/  STL [R1+0x31b0], R92 ;  /* 0x0031b05c01007387 */ /* 0x000fe20000100800 */
        /* <DEDUP_REMOVED lines=678> */
[----:B--2---:R-:W-:-:S05]  /*33da0*/  PRMT R4, RZ, 0x7610, R4 ;  /* 0x00007610ff047816 */ /* 0x004fca0000000004 */
[----:B------:R0:W-:Y:S04]  /*33db0*/  STL.S16 [R1+0x1054], R4 ;  /* 0x0010540401007387 */ /* 0x0001e80000100600 */
[----:B------:R-:W-:Y:S04]  /*33dc0*/  STL.S16 [R1+0x1050], R92 ;  /* 0x0010505c01007387 */ /* 0x000fe80000100600 */
        /* <DEDUP_REMOVED lines=16> */
[----:B------:R1:W-:Y:S01]  /*33ed0*/  STL.S16 [R1+0x102c], R45 ;  /* 0x00102c2d01007387 */ /* 0x0003e20000100600 */
[----:B------:R-:W-:-:S02]  /*33ee0*/  PRMT R93, RZ, 0x7610, R93 ;  /* 0x00007610ff5d7816 */ /* 0x000fc4000000005d */
[----:B------:R-:W-:Y:S01]  /*33ef0*/  PRMT R0, RZ, 0x7610, R0 ;  /* 0x00007610ff007816 */ /* 0x000fe20000000000 */
[----:B0-----:R-:W0:Y:S01]  /*33f00*/  LDC R4, c[0x0][0x3a0] ;  /* 0x0000e800ff047b82 */ /* 0x001e220000000800 */
[----:B-1----:R-:W2:Y:S04]  /*33f10*/  LDL.LU R45, [R1+0x2094] ;  /* 0x00209400012d7983 */ /* 0x002ea80000300800 */
[----:B------:R-:W-:Y:S04]  /*33f20*/  STL.S16 [R1+0x1028], R57 ;  /* 0x0010283901007387 */ /* 0x000fe80000100600 */
[----:B------:R1:W-:Y:S04]  /*33f30*/  STL.S16 [R1+0x1024], R47 ;  /* 0x0010242f01007387 */ /* 0x0003e80000100600 */
[----:B-1----:R-:W3:Y:S04]  /*33f40*/  LDL.LU R47, [R1+0x2098] ;  /* 0x00209800012f7983 */ /* 0x002ee80000300800 */
[----:B------:R1:W-:Y:S04]  /*33f50*/  STL.S16 [R1+0x1020], R49 ;  /* 0x0010203101007387 */ /* 0x0003e80000100600 */
[----:B-1----:R-:W4:Y:S04]  /*33f60*/  LDL.LU R49, [R1+0xea8] ;  /* 0x000ea80001317983 */ /* 0x002f280000300800 */
[----:B------:R1:W-:Y:S04]  /*33f70*/  STL.S16 [R1+0x101c], R51 ;  /* 0x00101c3301007387 */ /* 0x0003e80000100600 */
[----:B-1----:R-:W4:Y:S04]  /*33f80*/  LDL.LU R51, [R1+0xeac] ;  /* 0x000eac0001337983 */ /* 0x002f280000300800 */
[----:B------:R-:W-:Y:S04]  /*33f90*/  STL.S16 [R1+0x1018], R55 ;  /* 0x0010183701007387 */ /* 0x000fe80000100600 */
[----:B------:R1:W-:Y:S04]  /*33fa0*/  STL.S16 [R1+0x1014], R53 ;  /* 0x0010143501007387 */ /* 0x0003e80000100600 */
[----:B-1----:R-:W4:Y:S04]  /*33fb0*/  LDL.LU R53, [R1+0xec0] ;  /* 0x000ec00001357983 */ /* 0x002f280000300800 */
[----:B------:R-:W-:Y:S04]  /*33fc0*/  STL.S16 [R1+0x1010], R35 ;  /* 0x0010102301007387 */ /* 0x000fe80000100600 */
[----:B------:R-:W-:Y:S04]  /*33fd0*/  STL.S16 [R1+0x100c], R33 ;  /* 0x00100c2101007387 */ /* 0x000fe80000100600 */
[----:B------:R-:W4:Y:S04]  /*33fe0*/  LDL.LU R55, [R1+0xec4] ;  /* 0x000ec40001377983 */ /* 0x000f280000300800 */
[----:B------:R-:W-:Y:S04]  /*33ff0*/  STL.S16 [R1+0x1008], R31 ;  /* 0x0010081f01007387 */ /* 0x000fe80000100600 */
[----:B------:R-:W4:Y:S04]  /*34000*/  LDL.LU R57, [R1+0xec8] ;  /* 0x000ec80001397983 */ /* 0x000f280000300800 */
[----:B------:R-:W-:Y:S04]  /*34010*/  STL.S16 [R1+0x1004], R29 ;  /* 0x0010041d01007387 */ /* 0x000fe80000100600 */
[----:B------:R-:W4:Y:S04]  /*34020*/  LDL.LU R59, [R1+0xecc] ;  /* 0x000ecc00013b7983 */ /* 0x000f280000300800 */
[----:B------:R-:W-:Y:S04]  /*34030*/  STL.S16 [R1+0x1000], R27 ;  /* 0x0010001b01007387 */ /* 0x000fe80000100600 */
[----:B------:R-:W-:Y:S04]  /*34040*/  STL.S16 [R1+0xffc], R25 ;  /* 0x000ffc1901007387 */ /* 0x000fe80000100600 */
[----:B------:R-:W4:Y:S04]  /*34050*/  LDL.LU R61, [R1+0xed0] ;  /* 0x000ed000013d7983 */ /* 0x000f280000300800 */
[----:B------:R1:W-:Y:S04]  /*34060*/  STL.S16 [R1+0xff8], R23 ;  /* 0x000ff81701007387 */ /* 0x0003e80000100600 */
[----:B------:R-:W-:Y:S04]  /*34070*/  STL.S16 [R1+0xff4], R3 ;  /* 0x000ff40301007387 */ /* 0x000fe80000100600 */
[----:B------:R-:W4:Y:S04]  /*34080*/  LDL.LU R63, [R1+0xed4] ;  /* 0x000ed400013f7983 */ /* 0x000f280000300800 */
[----:B------:R-:W4:Y:S04]  /*34090*/  LDL.LU R65, [R1+0xed8] ;  /* 0x000ed80001417983 */ /* 0x000f280000300800 */
[----:B------:R-:W-:Y:S04]  /*340a0*/  STL.S16 [R1+0xff0], R2 ;  /* 0x000ff00201007387 */ /* 0x000fe80000100600 */
[----:B------:R-:W4:Y:S04]  /*340b0*/  LDL.LU R67, [R1+0xedc] ;  /* 0x000edc0001437983 */ /* 0x000f280000300800 */
[----:B------:R-:W-:Y:S04]  /*340c0*/  STL [R1+0x2840], R93 ;  /* 0x0028405d01007387 */ /* 0x000fe80000100800 */
[----:B------:R0:W-:Y:S04]  /*340d0*/  STL [R1+0x2850], R0 ;  /* 0x0028500001007387 */ /* 0x0001e80000100800 */
[----:B------:R-:W4:Y:S01]  /*340e0*/  LDL.LU R69, [R1+0xee0] ;  /* 0x000ee00001457983 */ /* 0x000f220000300800 */
[----:B--2---:R-:W-:-:S04]  /*340f0*/  LOP3.LUT R45, R45, R44, RZ, 0x3c, !PT ;  /* 0x0000002c2d2d7212 */ /* 0x004fc800078e3cff */
[----:B------:R-:W-:Y:S02]  /*34100*/  LOP3.LUT R44, R45, R44, RZ, 0x3c, !PT ;  /* 0x0000002c2d2c7212 */ /* 0x000fe400078e3cff */
[----:B---3--:R-:W-:Y:S02]  /*34110*/  LOP3.LUT R47, R47, R46, RZ, 0x3c, !PT ;  /* 0x0000002e2f2f7212 */ /* 0x008fe400078e3cff */
[----:B------:R-:W-:Y:S02]  /*34120*/  LOP3.LUT R45, R45, R44, RZ, 0x3c, !PT ;  /* 0x0000002c2d2d7212 */ /* 0x000fe400078e3cff */
[----:B------:R-:W-:-:S04]  /*34130*/  LOP3.LUT R46, R47, R46, RZ, 0x3c, !PT ;  /* 0x0000002e2f2e7212 */ /* 0x000fc800078e3cff */
[----:B------:R-:W-:Y:S02]  /*34140*/  LOP3.LUT R47, R47, R46, RZ, 0x3c, !PT ;  /* 0x0000002e2f2f7212 */ /* 0x000fe400078e3cff */
[-C--:B----4-:R-:W-:Y:S01]  /*34150*/  LOP3.LUT R49, R49, R48.reuse, RZ, 0x3c, !PT ;  /* 0x0000003031317212 */ /* 0x090fe200078e3cff */
[----:B------:R-:W-:Y:S03]  /*34160*/  STL.64 [R1+0x24e0], R44 ;  /* 0x0024e02c01007387 */ /* 0x000fe60000100a00 */
[C---:B------:R-:W-:Y:S01]  /*34170*/  LOP3.LUT R48, R49.reuse, R48, RZ, 0x3c, !PT ;  /* 0x0000003031307212 */ /* 0x040fe200078e3cff */
[----:B------:R-:W-:Y:S04]  /*34180*/  STL.64 [R1+0x24e8], R46 ;  /* 0x0024e82e01007387 */ /* 0x000fe80000100a00 */
[----:B------:R-:W2:Y:S01]  /*34190*/  LDL.LU R71, [R1+0xee4] ;  /* 0x000ee40001477983 */ /* 0x000ea20000300800 */
[----:B------:R-:W-:-:S05]  /*341a0*/  LOP3.LUT R49, R49, R48, RZ, 0x3c, !PT ;  /* 0x0000003031317212 */ /* 0x000fca00078e3cff */
[----:B------:R-:W-:Y:S04]  /*341b0*/  STL.64 [R1+0x24f0], R48 ;  /* 0x0024f03001007387 */ /* 0x000fe80000100a00 */
[----:B------:R-:W3:Y:S01]  /*341c0*/  LDL.LU R73, [R1+0xee8] ;  /* 0x000ee80001497983 */ /* 0x000ee20000300800 */
[----:B------:R-:W-:-:S04]  /*341d0*/  LOP3.LUT R51, R51, R50, RZ, 0x3c, !PT ;  /* 0x0000003233337212 */ /* 0x000fc800078e3cff */
[----:B------:R-:W-:Y:S02]  /*341e0*/  LOP3.LUT R50, R51, R50, RZ, 0x3c, !PT ;  /* 0x0000003233327212 */ /* 0x000fe400078e3cff */
[----:B------:R-:W-:Y:S02]  /*341f0*/  LOP3.LUT R53, R53, R52, RZ, 0x3c, !PT ;  /* 0x0000003435357212 */ /* 0x000fe400078e3cff */
[----:B------:R-:W-:Y:S02]  /*34200*/  LOP3.LUT R55, R55, R54, RZ, 0x3c, !PT ;  /* 0x0000003637377212 */ /* 0x000fe400078e3cff */
[----:B------:R-:W-:Y:S02]  /*34210*/  LOP3.LUT R52, R53, R52, RZ, 0x3c, !PT ;  /* 0x0000003435347212 */ /* 0x000fe400078e3cff */
[----:B------:R-:W-:Y:S02]  /*34220*/  LOP3.LUT R51, R51, R50, RZ, 0x3c, !PT ;  /* 0x0000003233337212 */ /* 0x000fe400078e3cff */
[----:B------:R-:W-:-:S02]  /*34230*/  LOP3.LUT R54, R55, R54, RZ, 0x3c, !PT ;  /* 0x0000003637367212 */ /* 0x000fc400078e3cff */
[----:B------:R-:W-:Y:S02]  /*34240*/  LOP3.LUT R53, R53, R52, RZ, 0x3c, !PT ;  /* 0x0000003435357212 */ /* 0x000fe400078e3cff */
[----:B------:R-:W-:Y:S01]  /*34250*/  LOP3.LUT R55, R55, R54, RZ, 0x3c, !PT ;  /* 0x0000003637377212 */ /* 0x000fe200078e3cff */
[----:B------:R-:W-:Y:S04]  /*34260*/  STL.64 [R1+0x24f8], R50 ;  /* 0x0024f83201007387 */ /* 0x000fe80000100a00 */
[----:B------:R-:W-:Y:S04]  /*34270*/  STL.64 [R1+0x2500], R52 ;  /* 0x0025003401007387 */ /* 0x000fe80000100a00 */
[----:B------:R-:W-:Y:S04]  /*34280*/  STL.64 [R1+0x2508], R54 ;  /* 0x0025083601007387 */ /* 0x000fe80000100a00 */
[----:B------:R-:W4:Y:S01]  /*34290*/  LDL.LU R75, [R1+0xeec] ;  /* 0x000eec00014b7983 */ /* 0x000f220000300800 */
[----:B------:R-:W-:-:S02]  /*342a0*/  LOP3.LUT R57, R57, R56, RZ, 0x3c, !PT ;  /* 0x0000003839397212 */ /* 0x000fc400078e3cff */
[----:B------:R-:W-:Y:S02]  /*342b0*/  LOP3.LUT R59, R59, R58, RZ, 0x3c, !PT ;  /* 0x0000003a3b3b7212 */ /* 0x000fe400078e3cff */
[----:B------:R-:W-:Y:S02]  /*342c0*/  LOP3.LUT R61, R61, R60, RZ, 0x3c, !PT ;  /* 0x0000003c3d3d7212 */ /* 0x000fe400078e3cff */
[----:B------:R-:W-:Y:S02]  /*342d0*/  LOP3.LUT R63, R63, R62, RZ, 0x3c, !PT ;  /* 0x0000003e3f3f7212 */ /* 0x000fe400078e3cff */
[----:B------:R-:W-:Y:S02]  /*342e0*/  LOP3.LUT R56, R57, R56, RZ, 0x3c, !PT ;  /* 0x0000003839387212 */ /* 0x000fe400078e3cff */
[----:B------:R-:W-:Y:S02]  /*342f0*/  LOP3.LUT R58, R59, R58, RZ, 0x3c, !PT ;  /* 0x0000003a3b3a7212 */ /* 0x000fe400078e3cff */
        /* <DEDUP_REMOVED lines=9> */
[----:B------:R-:W-:Y:S01]  /*34390*/  LOP3.LUT R66, R67, R66, RZ, 0x3c, !PT ;  /* 0x0000004243427212 */ /* 0x000fe200078e3cff */
[----:B------:R-:W-:Y:S04]  /*343a0*/  STL.64 [R1+0x2510], R56 ;  /* 0x0025103801007387 */ /* 0x000fe80000100a00 */
[----:B------:R-:W4:Y:S04]  /*343b0*/  LDL.LU R77, [R1+0xef0] ;  /* 0x000ef000014d7983 */ /* 0x000f280000300800 */
[----:B------:R-:W-:Y:S01]  /*343c0*/  STL.64 [R1+0x2518], R58 ;  /* 0x0025183a01007387 */ /* 0x000fe20000100a00 */
[----:B------:R-:W-:-:S03]  /*343d0*/  LOP3.LUT R65, R65, R64, RZ, 0x3c, !PT ;  /* 0x0000004041417212 */ /* 0x000fc600078e3cff */
[----:B------:R-:W-:Y:S01]  /*343e0*/  STL.64 [R1+0x2538], R60 ;  /* 0x0025383c01007387 */ /* 0x000fe20000100a00 */
[----:B------:R-:W-:-:S03]  /*343f0*/  LOP3.LUT R67, R67, R66, RZ, 0x3c, !PT ;  /* 0x0000004243437212 */ /* 0x000fc600078e3cff */
[----:B------:R-:W-:Y:S04]  /*34400*/  STL.64 [R1+0x2540], R62 ;  /* 0x0025403e01007387 */ /* 0x000fe80000100a00 */
[----:B------:R-:W4:Y:S04]  /*34410*/  LDL.LU R79, [R1+0xef4] ;  /* 0x000ef400014f7983 */ /* 0x000f280000300800 */
[----:B------:R-:W4:Y:S04]  /*34420*/  LDL.LU R81, [R1+0xef8] ;  /* 0x000ef80001517983 */ /* 0x000f280000300800 */
[----:B------:R-:W-:Y:S04]  /*34430*/  STL.64 [R1+0x2548], R64 ;  /* 0x0025484001007387 */ /* 0x000fe80000100a00 */
[----:B------:R-:W-:Y:S04]  /*34440*/  STL.64 [R1+0x2550], R66 ;  /* 0x0025504201007387 */ /* 0x000fe80000100a00 */
[----:B------:R-:W4:Y:S01]  /*34450*/  LDL.LU R83, [R1+0xefc] ;  /* 0x000efc0001537983 */ /* 0x000f220000300800 */
[----:B0-----:R-:W-:-:S03]  /*34460*/  IMAD R4, R21, -0x80, R4 ;  /* 0xffffff8015047824 */ /* 0x001fc600078e0204 */
[----:B------:R-:W4:Y:S01]  /*34470*/  LDL.LU R21, [R1+0xf00] ;  /* 0x000f000001157983 */ /* 0x000f220000300800 */
[----:B------:R-:W-:-:S04]  /*34480*/  LOP3.LUT R69, R69, R68, RZ, 0x3c, !PT ;  /* 0x0000004445457212 */ /* 0x000fc800078e3cff */
[----:B------:R-:W-:-:S04]  /*34490*/  LOP3.LUT R68, R69, R68, RZ, 0x3c, !PT ;  /* 0x0000004445447212 */ /* 0x000fc800078e3cff */
[----:B------:R-:W-:Y:S01]  /*344a0*/  LOP3.LUT R69, R69, R68, RZ, 0x3c, !PT ;  /* 0x0000004445457212 */ /* 0x000fe200078e3cff */
[----:B------:R-:W-:Y:S04]  /*344b0*/  STL [R1+0x25cc], R68 ;  /* 0x0025cc4401007387 */ /* 0x000fe80000100800 */
[----:B------:R-:W-:Y:S04]  /*344c0*/  STL [R1+0x25c8], R69 ;  /* 0x0025c84501007387 */ /* 0x000fe80000100800 */
[----:B------:R-:W-:Y:S04]  /*344d0*/  STL.64 [R1+0x25d8], R68 ;  /* 0x0025d84401007387 */ /* 0x000fe80000100a00 */
[----:B-1----:R-:W4:Y:S01]  /*344e0*/  LDL.LU R23, [R1+0xf04] ;  /* 0x000f040001177983 */ /* 0x002f220000300800 */
[----:B--2---:R-:W-:-:S04]  /*344f0*/  LOP3.LUT R71, R71, R70, RZ, 0x3c, !PT ;  /* 0x0000004647477212 */ /* 0x004fc800078e3cff */
[----:B------:R-:W-:Y:S02]  /*34500*/  LOP3.LUT R70, R71, R70, RZ, 0x3c, !PT ;  /* 0x0000004647467212 */ /* 0x000fe400078e3cff */
[----:B---3--:R-:W-:Y:S02]  /*34510*/  LOP3.LUT R73, R73, R72, RZ, 0x3c, !PT ;  /* 0x0000004849497212 */ /* 0x008fe400078e3cff */
[----:B------:R-:W-:Y:S02]  /*34520*/  LOP3.LUT R71, R71, R70, RZ, 0x3c, !PT ;  /* 0x0000004647477212 */ /* 0x000fe400078e3cff */
[----:B------:R-:W-:-:S03]  /*34530*/  LOP3.LUT R72, R73, R72, RZ, 0x3c, !PT ;  /* 0x0000004849487212 */ /* 0x000fc600078e3cff */
[----:B------:R-:W-:Y:S04]  /*34540*/  STL.64 [R1+0x25e8], R70 ;  /* 0x0025e84601007387 */ /* 0x000fe80000100a00 */
[----:B------:R-:W2:Y:S01]  /*34550*/  LDL.LU R25, [R1+0xf08] ;  /* 0x000f080001197983 */ /* 0x000ea20000300800 */
[----:B------:R-:W-:-:S03]  /*34560*/  LOP3.LUT R73, R73, R72, RZ, 0x3c, !PT ;  /* 0x0000004849497212 */ /* 0x000fc600078e3cff */
[----:B------:R-:W3:Y:S04]  /*34570*/  LDL.LU R27, [R1+0xf0c] ;  /* 0x000f0c00011b7983 */ /* 0x000ee80000300800 */
[----:B------:R-:W3:Y:S04]  /*34580*/  LDL.LU R29, [R1+0xf10] ;  /* 0x000f1000011d7983 */ /* 0x000ee80000300800 */
[----:B------:R-:W-:Y:S04]  /*34590*/  STL [R1+0x2600], R72 ;  /* 0x0026004801007387 */ /* 0x000fe80000100800 */
[----:B------:R-:W-:Y:S04]  /*345a0*/  STL [R1+0x25f0], R73 ;  /* 0x0025f04901007387 */ /* 0x000fe80000100800 */
[----:B------:R-:W-:Y:S04]  /*345b0*/  STL.64 [R1+0x2618], R72 ;  /* 0x0026184801007387 */ /* 0x000fe80000100a00 */
[----:B------:R-:W3:Y:S04]  /*345c0*/  LDL.LU R31, [R1+0xf14] ;  /* 0x000f1400011f7983 */ /* 0x000ee80000300800 */
[----:B------:R-:W3:Y:S01]  /*345d0*/  LDL.LU R33, [R1+0xf18] ;  /* 0x000f180001217983 */ /* 0x000ee20000300800 */
[----:B----4-:R-:W-:-:S04]  /*345e0*/  LOP3.LUT R75, R75, R74, RZ, 0x3c, !PT ;  /* 0x0000004a4b4b7212 */ /* 0x010fc800078e3cff */
[----:B------:R-:W-:-:S04]  /*345f0*/  LOP3.LUT R74, R75, R74, RZ, 0x3c, !PT ;  /* 0x0000004a4b4a7212 */ /* 0x000fc800078e3cff */
[----:B------:R-:W-:-:S05]  /*34600*/  LOP3.LUT R75, R75, R74, RZ, 0x3c, !PT ;  /* 0x0000004a4b4b7212 */ /* 0x000fca00078e3cff */
[----:B------:R-:W-:Y:S04]  /*34610*/  STL.64 [R1+0x25f8], R74 ;  /* 0x0025f84a01007387 */ /* 0x000fe80000100a00 */
[----:B------:R-:W4:Y:S04]  /*34620*/  LDL.LU R35, [R1+0xf1c] ;  /* 0x000f1c0001237983 */ /* 0x000f280000300800 */
[----:B------:R-:W4:Y:S01]  /*34630*/  LDL.LU R91, [R1] ;  /* 0x00000000015b7983 */ /* 0x000f220000300800 */
        /* <DEDUP_REMOVED lines=10> */
[----:B------:R-:W-:Y:S01]  /*346e0*/  LOP3.LUT R82, R83, R82, RZ, 0x3c, !PT ;  /* 0x0000005253527212 */ /* 0x000fe200078e3cff */
[----:B------:R-:W-:Y:S01]  /*346f0*/  STL [R1+0x275c], R76 ;  /* 0x00275c4c01007387 */ /* 0x000fe20000100800 */
[----:B------:R-:W-:-:S03]  /*34700*/  LOP3.LUT R81, R81, R80, RZ, 0x3c, !PT ;  /* 0x0000005051517212 */ /* 0x000fc600078e3cff */
[----:B------:R-:W-:Y:S01]  /*34710*/  STL [R1+0x2758], R77 ;  /* 0x0027584d01007387 */ /* 0x000fe20000100800 */
[----:B------:R-:W-:-:S03]  /*34720*/  LOP3.LUT R20, R21, R20, RZ, 0x3c, !PT ;  /* 0x0000001415147212 */ /* 0x000fc600078e3cff */
[----:B------:R-:W-:Y:S01]  /*34730*/  STL.64 [R1+0x2768], R76 ;  /* 0x0027684c01007387 */ /* 0x000fe20000100a00 */
[----:B------:R-:W-:-:S03]  /*34740*/  LOP3.LUT R83, R83, R82, RZ, 0x3c, !PT ;  /* 0x0000005253537212 */ /* 0x000fc600078e3cff */
[----:B------:R-:W-:Y:S04]  /*34750*/  STL.64 [R1+0x2778], R78 ;  /* 0x0027784e01007387 */ /* 0x000fe80000100a00 */
[----:B------:R-:W-:Y:S04]  /*34760*/  STL [R1+0x2790], R80 ;  /* 0x0027905001007387 */ /* 0x000fe80000100800 */
[----:B------:R-:W-:Y:S01]  /*34770*/  STL [R1+0x2780], R81 ;  /* 0x0027805101007387 */ /* 0x000fe20000100800 */
[----:B------:R-:W-:-:S03]  /*34780*/  LOP3.LUT R21, R21, R20, RZ, 0x3c, !PT ;  /* 0x0000001415157212 */ /* 0x000fc600078e3cff */
[----:B------:R-:W-:Y:S04]  /*34790*/  STL.64 [R1+0x27a8], R80 ;  /* 0x0027a85001007387 */ /* 0x000fe80000100a00 */
[----:B------:R-:W-:Y:S04]  /*347a0*/  STL.64 [R1+0x2788], R82 ;  /* 0x0027885201007387 */ /* 0x000fe80000100a00 */
[----:B------:R-:W4:Y:S04]  /*347b0*/  LDL.LU R0, [R1+0x8] ;  /* 0x0000080001007983 */ /* 0x000f280000300800 */
[----:B------:R-:W4:Y:S04]  /*347c0*/  LDL.LU R93, [R1+0x10] ;  /* 0x00001000015d7983 */ /* 0x000f280000300800 */
[----:B------:R0:W-:Y:S04]  /*347d0*/  STL.64 [R1+0x2520], R20 ;  /* 0x0025201401007387 */ /* 0x0001e80000100a00 */
[----:B------:R-:W4:Y:S04]  /*347e0*/  LDL.LU R89, [R1+0x18] ;  /* 0x0000180001597983 */ /* 0x000f280000300800 */
[----:B------:R-:W4:Y:S01]  /*347f0*/  LDL.LU R87, [R1+0x20] ;  /* 0x0000200001577983 */ /* 0x000f220000300800 */
[----:B------:R-:W-:-:S04]  /*34800*/  LOP3.LUT R23, R23, R22, RZ, 0x3c, !PT ;  /* 0x0000001617177212 */ /* 0x000fc800078e3cff */
[----:B------:R-:W-:-:S04]  /*34810*/  LOP3.LUT R22, R23, R22, RZ, 0x3c, !PT ;  /* 0x0000001617167212 */ /* 0x000fc800078e3cff */
[----:B------:R-:W-:-:S05]  /*34820*/  LOP3.LUT R23, R23, R22, RZ, 0x3c, !PT ;  /* 0x0000001617177212 */ /* 0x000fca00078e3cff */
[----:B------:R-:W-:Y:S01]  /*34830*/  STL.64 [R1+0x2528], R22 ;  /* 0x0025281601007387 */ /* 0x000fe20000100a00 */
[----:B--2---:R-:W-:Y:S02]  /*34840*/  LOP3.LUT R25, R25, R24, RZ, 0x3c, !PT ;  /* 0x0000001819197212 */ /* 0x004fe400078e3cff */
[----:B---3--:R-:W-:Y:S02]  /*34850*/  LOP3.LUT R27, R27, R26, RZ, 0x3c, !PT ;  /* 0x0000001a1b1b7212 */ /* 0x008fe400078e3cff */
        /* <DEDUP_REMOVED lines=14> */
[----:B------:R-:W-:Y:S04]  /*34940*/  STL.64 [R1+0x2558], R26 ;  /* 0x0025581a01007387 */ /* 0x000fe80000100a00 */
[----:B------:R-:W-:Y:S04]  /*34950*/  STL.64 [R1+0x2560], R28 ;  /* 0x0025601c01007387 */ /* 0x000fe80000100a00 */
[----:B------:R-:W-:Y:S04]  /*34960*/  STL.64 [R1+0x2568], R30 ;  /* 0x0025681e01007387 */ /* 0x000fe80000100a00 */
[----:B------:R-:W-:Y:S04]  /*34970*/  STL.64 [R1+0x2570], R32 ;  /* 0x0025702001007387 */ /* 0x000fe80000100a00 */
[----:B------:R-:W2:Y:S04]  /*34980*/  LDL.LU R92, [R1+0x28] ;  /* 0x00002800015c7983 */ /* 0x000ea80000300800 */
[----:B------:R-:W3:Y:S01]  /*34990*/  LDL.LU R3, [R1+0x30] ;  /* 0x0000300001037983 */ /* 0x000ee20000300800 */
[----:B----4-:R-:W-:-:S04]  /*349a0*/  LOP3.LUT R35, R35, R34, RZ, 0x3c, !PT ;  /* 0x0000002223237212 */ /* 0x010fc800078e3cff */
[----:B------:R-:W-:-:S04]  /*349b0*/  LOP3.LUT R34, R35, R34, RZ, 0x3c, !PT ;  /* 0x0000002223227212 */ /* 0x000fc800078e3cff */
[----:B------:R-:W-:-:S05]  /*349c0*/  LOP3.LUT R35, R35, R34, RZ, 0x3c, !PT ;  /* 0x0000002223237212 */ /* 0x000fca00078e3cff */
[----:B------:R-:W-:Y:S04]  /*349d0*/  STL.64 [R1+0x2578], R34 ;  /* 0x0025782201007387 */ /* 0x000fe80000100a00 */
[----:B------:R-:W4:Y:S01]  /*349e0*/  LDL.LU R2, [R1+0x38] ;  /* 0x0000380001027983 */ /* 0x000f220000300800 */
[----:B0-----:R-:W-:-:S03]  /*349f0*/  IMAD.MOV.U32 R20, RZ, RZ, R91 ;  /* 0x000000ffff147224 */ /* 0x001fc600078e005b */
[----:B------:R-:W4:Y:S01]  /*34a00*/  LDL.LU R91, [R1+0x40] ;  /* 0x00004000015b7983 */ /* 0x000f220000300800 */
[----:B------:R-:W-:-:S05]  /*34a10*/  IMAD.MOV.U32 R21, RZ, RZ, R5 ;  /* 0x000000ffff157224 */ /* 0x000fca00078e0005 */
[----:B------:R0:W-:Y:S04]  /*34a20*/  STL.64 [R1], R20 ;  /* 0x0000001401007387 */ /* 0x0001e80000100a00 */
[----:B------:R-:W-:Y:S04]  /*34a30*/  STL [R1+0x2630], R5 ;  /* 0x0026300501007387 */ /* 0x000fe80000100800 */
        /* <DEDUP_REMOVED lines=8> */
[----:B------:R-:W-:Y:S01]  /*34ac0*/  STL.64 [R1+0x2580], R6 ;  /* 0x0025800601007387 */ /* 0x000fe20000100a00 */
[----:B------:R-:W-:-:S03]  /*34ad0*/  IMAD.MOV.U32 R46, RZ, RZ, R93 ;  /* 0x000000ffff2e7224 */ /* 0x000fc600078e005d */
[----:B------:R-:W0:Y:S01]  /*34ae0*/  LDL.LU R0, [R1+0x48] ;  /* 0x0000480001007983 */ /* 0x000e220000300800 */
[----:B------:R-:W-:-:S03]  /*34af0*/  IMAD.MOV.U32 R48, RZ, RZ, R89 ;  /* 0x000000ffff307224 */ /* 0x000fc600078e0059 */
[----:B------:R-:W4:Y:S01]  /*34b00*/  LDL.LU R93, [R1+0x50] ;  /* 0x00005000015d7983 */ /* 0x000f220000300800 */
[----:B------:R-:W-:-:S03]  /*34b10*/  IMAD.MOV.U32 R50, RZ, RZ, R87 ;  /* 0x000000ffff327224 */ /* 0x000fc600078e0057 */
[----:B------:R-:W4:Y:S04]  /*34b20*/  LDL.LU R89, [R1+0x58] ;  /* 0x0000580001597983 */ /* 0x000f280000300800 */
[----:B------:R-:W4:Y:S01]  /*34b30*/  LDL.LU R87, [R1+0x60] ;  /* 0x0000600001577983 */ /* 0x000f220000300800 */
[----:B------:R-:W-:Y:S02]  /*34b40*/  IMAD.MOV.U32 R45, RZ, RZ, R6 ;  /* 0x000000ffff2d7224 */ /* 0x000fe400078e0006 */
[----:B------:R-:W-:Y:S02]  /*34b50*/  IMAD.MOV.U32 R47, RZ, RZ, R7 ;  /* 0x000000ffff2f7224 */ /* 0x000fe400078e0007 */
[----:B------:R-:W-:Y:S01]  /*34b60*/  IMAD.MOV.U32 R49, RZ, RZ, R8 ;  /* 0x000000ffff317224 */ /* 0x000fe200078e0008 */
[----:B------:R-:W-:Y:S04]  /*34b70*/  STL.64 [R1+0x2588], R8 ;  /* 0x0025880801007387 */ /* 0x000fe80000100a00 */
[----:B------:R-:W-:Y:S01]  /*34b80*/  STL.64 [R1+0x8], R44 ;  /* 0x0000082c01007387 */ /* 0x000fe20000100a00 */
[----:B------:R-:W-:-:S03]  /*34b90*/  IMAD.MOV.U32 R51, RZ, RZ, R9 ;  /* 0x000000ffff337224 */ /* 0x000fc600078e0009 */
        /* <DEDUP_REMOVED lines=8> */
[----:B------:R-:W-:-:S02]  /*34c20*/  IMAD.MOV.U32 R53, RZ, RZ, R10 ;  /* 0x000000ffff357224 */ /* 0x000fc400078e000a */
[----:B------:R-:W-:Y:S02]  /*34c30*/  IMAD.MOV.U32 R55, RZ, RZ, R11 ;  /* 0x000000ffff377224 */ /* 0x000fe400078e000b */
[----:B------:R-:W-:Y:S02]  /*34c40*/  IMAD.MOV.U32 R57, RZ, RZ, R12 ;  /* 0x000000ffff397224 */ /* 0x000fe400078e000c */
[----:B------:R-:W-:Y:S02]  /*34c50*/  IMAD.MOV.U32 R59, RZ, RZ, R13 ;  /* 0x000000ffff3b7224 */ /* 0x000fe400078e000d */
[----:B--2---:R-:W-:Y:S02]  /*34c60*/  IMAD.MOV.U32 R52, RZ, RZ, R92 ;  /* 0x000000ffff347224 */ /* 0x004fe400078e005c */
[----:B------:R-:W2:Y:S01]  /*34c70*/  LDL.LU R92, [R1+0x68] ;  /* 0x00006800015c7983 */ /* 0x000ea20000300800 */
[----:B---3--:R-:W-:-:S03]  /*34c80*/  IMAD.MOV.U32 R54, RZ, RZ, R3 ;  /* 0x000000ffff367224 */ /* 0x008fc600078e0003 */
[----:B------:R-:W3:Y:S01]  /*34c90*/  LDL.LU R3, [R1+0x70] ;  /* 0x0000700001037983 */ /* 0x000ee20000300800 */
[----:B----4-:R-:W-:-:S03]  /*34ca0*/  IMAD.MOV.U32 R56, RZ, RZ, R2 ;  /* 0x000000ffff387224 */ /* 0x010fc600078e0002 */
[----:B------:R-:W4:Y:S01]  /*34cb0*/  LDL.LU R2, [R1+0x78] ;  /* 0x0000780001027983 */ /* 0x000f220000300800 */
[----:B------:R-:W-:-:S03]  /*34cc0*/  IMAD.MOV.U32 R58, RZ, RZ, R91 ;  /* 0x000000ffff3a7224 */ /* 0x000fc600078e005b */
[----:B------:R-:W4:Y:S04]  /*34cd0*/  LDL.LU R91, [R1+0x80] ;  /* 0x00008000015b7983 */ /* 0x000f280000300800 */
[----:B------:R-:W-:Y:S04]  /*34ce0*/  STL.64 [R1+0x25b8], R12 ;  /* 0x0025b80c01007387 */ /* 0x000fe80000100a00 */
[----:B------:R-:W-:Y:S04]  /*34cf0*/  STL.64 [R1+0x28], R52 ;  /* 0x0000283401007387 */ /* 0x000fe80000100a00 */
[----:B------:R1:W-:Y:S04]  /*34d00*/  STL.64 [R1+0x2608], R52 ;  /* 0x0026083401007387 */ /* 0x0003e80000100a00 */
[----:B------:R-:W-:Y:S04]  /*34d10*/  STL.64 [R1+0x30], R54 ;  /* 0x0000303601007387 */ /* 0x000fe80000100a00 */
[----:B------:R-:W-:Y:S04]  /*34d20*/  STL.64 [R1+0x2628], R54 ;  /* 0x0026283601007387 */ /* 0x000fe80000100a00 */
[----:B------:R-:W-:Y:S04]  /*34d30*/  STL.64 [R1+0x38], R56 ;  /* 0x0000383801007387 */ /* 0x000fe80000100a00 */
[----:B------:R-:W-:Y:S04]  /*34d40*/  STL.64 [R1+0x2638], R56 ;  /* 0x0026383801007387 */ /* 0x000fe80000100a00 */
[----:B------:R-:W-:Y:S04]  /*34d50*/  STL.64 [R1+0x40], R58 ;  /* 0x0000403a01007387 */ /* 0x000fe80000100a00 */
[----:B------:R-:W-:Y:S04]  /*34d60*/  STL [R1+0x2640], R59 ;  /* 0x0026403b01007387 */ /* 0x000fe80000100800 */
[----:B------:R-:W-:Y:S04]  /*34d70*/  STL.64 [R1+0x2658], R58 ;  /* 0x0026583a01007387 */ /* 0x000fe80000100a00 */
[----:B------:R-:W-:Y:S01]  /*34d80*/  STL.64 [R1+0x2648], R14 ;  /* 0x0026480e01007387 */ /* 0x000fe20000100a00 */
[----:B0-----:R-:W-:-:S02]  /*34d90*/  IMAD.MOV.U32 R20, RZ, RZ, R0 ;  /* 0x000000ffff147224 */ /* 0x001fc400078e0000 */
[----:B------:R-:W-:Y:S01]  /*34da0*/  IMAD.MOV.U32 R22, RZ, RZ, R93 ;  /* 0x000000ffff167224 */ /* 0x000fe200078e005d */
[----:B------:R-:W4:Y:S01]  /*34db0*/  LDL.LU R0, [R1+0x88] ;  /* 0x0000880001007983 */ /* 0x000f220000300800 */
[----:B------:R-:W-:-:S03]  /*34dc0*/  IMAD.MOV.U32 R24, RZ, RZ, R89 ;  /* 0x000000ffff187224 */ /* 0x000fc600078e0059 */
[----:B------:R-:W4:Y:S01]  /*34dd0*/  LDL.LU R93, [R1+0x90] ;  /* 0x00009000015d7983 */ /* 0x000f220000300800 */
[----:B------:R-:W-:-:S03]  /*34de0*/  IMAD.MOV.U32 R60, RZ, RZ, R87 ;  /* 0x000000ffff3c7224 */ /* 0x000fc600078e0057 */
[----:B------:R-:W1:Y:S04]  /*34df0*/  LDL.LU R89, [R1+0x98] ;  /* 0x0000980001597983 */ /* 0x000e680000300800 */
[----:B------:R-:W4:Y:S01]  /*34e00*/  LDL.LU R87, [R1+0xa0] ;  /* 0x0000a00001577983 */ /* 0x000f220000300800 */
[----:B------:R-:W-:Y:S02]  /*34e10*/  IMAD.MOV.U32 R21, RZ, RZ, R14 ;  /* 0x000000ffff157224 */ /* 0x000fe400078e000e */
[----:B------:R-:W-:Y:S01]  /*34e20*/  IMAD.MOV.U32 R23, RZ, RZ, R15 ;  /* 0x000000ffff177224 */ /* 0x000fe200078e000f */
[----:B------:R-:W-:Y:S01]  /*34e30*/  STL.64 [R1+0x2668], R16 ;  /* 0x0026681001007387 */ /* 0x000fe20000100a00 */
[----:B------:R-:W-:-:S03]  /*34e40*/  IMAD.MOV.U32 R25, RZ, RZ, R16 ;  /* 0x000000ffff197224 */ /* 0x000fc600078e0010 */
[----:B------:R-:W-:Y:S04]  /*34e50*/  STL.64 [R1+0x48], R20 ;  /* 0x0000481401007387 */ /* 0x000fe80000100a00 */
[----:B------:R-:W-:Y:S01]  /*34e60*/  STL.64 [R1+0x2678], R20 ;  /* 0x0026781401007387 */ /* 0x000fe20000100a00 */
[----:B------:R-:W-:-:S03]  /*34e70*/  IMAD.MOV.U32 R61, RZ, RZ, R17 ;  /* 0x000000ffff3d7224 */ /* 0x000fc600078e0011 */
[----:B------:R-:W-:Y:S04]  /*34e80*/  STL.64 [R1+0x50], R22 ;  /* 0x0000501601007387 */ /* 0x000fe80000100a00 */
[----:B------:R-:W-:Y:S04]  /*34e90*/  STL [R1+0x2680], R23 ;  /* 0x0026801701007387 */ /* 0x000fe80000100800 */
        /* <DEDUP_REMOVED lines=18> */
[----:B------:R-:W-:Y:S04]  /*34fc0*/  STL [R1+0x26c0], R63 ;  /* 0x0026c03f01007387 */ /* 0x000fe80000100800 */
[----:B------:R-:W-:Y:S04]  /*34fd0*/  STL.64 [R1+0x26d8], R62 ;  /* 0x0026d83e01007387 */ /* 0x000fe80000100a00 */
[----:B------:R-:W-:Y:S04]  /*34fe0*/  STL.64 [R1+0x70], R18 ;  /* 0x0000701201007387 */ /* 0x000fe80000100a00 */
[----:B------:R-:W-:Y:S04]  /*34ff0*/  STL.64 [R1+0x26c8], R18 ;  /* 0x0026c81201007387 */ /* 0x000fe80000100a00 */
[----:B------:R-:W-:Y:S04]  /*35000*/  STL.64 [R1+0x78], R64 ;  /* 0x0000784001007387 */ /* 0x000fe80000100a00 */
[----:B------:R-:W-:Y:S04]  /*35010*/  STL.64 [R1+0x26e8], R64 ;  /* 0x0026e84001007387 */ /* 0x000fe80000100a00 */
[----:B------:R-:W-:Y:S04]  /*35020*/  STL.64 [R1+0x80], R68 ;  /* 0x0000804401007387 */ /* 0x000fe80000100a00 */
[----:B------:R-:W-:Y:S04]  /*35030*/  STL.64 [R1+0x26f8], R68 ;  /* 0x0026f84401007387 */ /* 0x000fe80000100a00 */
[----:B------:R-:W4:Y:S04]  /*35040*/  LDL.LU R26, [R1+0xc0] ;  /* 0x0000c000011a7983 */ /* 0x000f280000300800 */
[----:B------:R-:W4:Y:S04]  /*35050*/  LDL.LU R27, [R1+0xf24] ;  /* 0x000f2400011b7983 */ /* 0x000f280000300800 */
[----:B------:R-:W4:Y:S04]  /*35060*/  LDL.LU R72, [R1+0xc8] ;  /* 0x0000c80001487983 */ /* 0x000f280000300800 */
[----:B------:R-:W4:Y:S04]  /*35070*/  LDL.LU R73, [R1+0xf28] ;  /* 0x000f280001497983 */ /* 0x000f280000300800 */
[----:B------:R-:W4:Y:S04]  /*35080*/  LDL.LU R66, [R1+0xd0] ;  /* 0x0000d00001427983 */ /* 0x000f280000300800 */
[----:B------:R-:W4:Y:S01]  /*35090*/  LDL.LU R67, [R1+0xf2c] ;  /* 0x000f2c0001437983 */ /* 0x000f220000300800 */
[----:B-1----:R-:W-:-:S02]  /*350a0*/  IMAD.MOV.U32 R52, RZ, RZ, R89 ;  /* 0x000000ffff347224 */ /* 0x002fc400078e0059 */
[----:B------:R-:W-:Y:S01]  /*350b0*/  IMAD.MOV.U32 R76, RZ, RZ, R87 ;  /* 0x000000ffff4c7224 */ /* 0x000fe200078e0057 */
[----:B------:R-:W4:Y:S04]  /*350c0*/  LDL.LU R89, [R1+0xd8] ;  /* 0x0000d80001597983 */ /* 0x000f280000300800 */
[----:B------:R-:W4:Y:S01]  /*350d0*/  LDL.LU R87, [R1+0xf30] ;  /* 0x000f300001577983 */ /* 0x000f220000300800 */
[----:B------:R-:W-:Y:S02]  /*350e0*/  IMAD.MOV.U32 R70, RZ, RZ, R0 ;  /* 0x000000ffff467224 */ /* 0x000fe400078e0000 */
[----:B------:R-:W-:Y:S02]  /*350f0*/  IMAD.MOV.U32 R71, RZ, RZ, R38 ;  /* 0x000000ffff477224 */ /* 0x000fe400078e0026 */
[----:B------:R-:W-:-:S02]  /*35100*/  IMAD.MOV.U32 R77, RZ, RZ, R41 ;  /* 0x000000ffff4d7224 */ /* 0x000fc400078e0029 */
[----:B------:R-:W-:Y:S02]  /*35110*/  IMAD.MOV.U32 R74, RZ, RZ, R93 ;  /* 0x000000ffff4a7224 */ /* 0x000fe400078e005d */
[----:B------:R-:W-:Y:S01]  /*35120*/  IMAD.MOV.U32 R75, RZ, RZ, R39 ;  /* 0x000000ffff4b7224 */ /* 0x000fe200078e0027 */
[----:B------:R-:W-:Y:S04]  /*35130*/  STL.64 [R1+0x88], R70 ;  /* 0x0000884601007387 */ /* 0x000fe80000100a00 */
[----:B------:R-:W-:Y:S01]  /*35140*/  STL [R1+0x2700], R71 ;  /* 0x0027004701007387 */ /* 0x000fe20000100800 */
[----:B------:R-:W-:-:S03]  /*35150*/  IMAD.MOV.U32 R53, RZ, RZ, R40 ;  /* 0x000000ffff357224 */ /* 0x000fc600078e0028 */
        /* <DEDUP_REMOVED lines=11> */
[----:B------:R-:W4:Y:S01]  /*35210*/  LDL.LU R93, [R1+0xf38] ;  /* 0x000f3800015d7983 */ /* 0x000f220000300800 */
[----:B------:R-:W-:-:S02]  /*35220*/  IMAD.MOV.U32 R79, RZ, RZ, R42 ;  /* 0x000000ffff4f7224 */ /* 0x000fc400078e002a */
        /* <DEDUP_REMOVED lines=10> */
[----:B------:R0:W-:Y:S04]  /*352d0*/  STL.64 [R1+0x27b8], R78 ;  /* 0x0027b84e01007387 */ /* 0x0001e80000100a00 */
[----:B------:R-:W-:Y:S04]  /*352e0*/  STL.64 [R1+0xb0], R82 ;  /* 0x0000b05201007387 */ /* 0x000fe80000100a00 */
[----:B------:R1:W-:Y:S04]  /*352f0*/  STL.64 [R1+0x27c8], R82 ;  /* 0x0027c85201007387 */ /* 0x0003e80000100a00 */
[----:B------:R-:W-:Y:S04]  /*35300*/  STL.64 [R1+0xb8], R76 ;  /* 0x0000b84c01007387 */ /* 0x000fe80000100a00 */
[----:B------:R-:W-:Y:S04]  /*35310*/  STL [R1+0x27d0], R77 ;  /* 0x0027d04d01007387 */ /* 0x000fe80000100800 */
[----:B------:R-:W-:Y:S04]  /*35320*/  STL.64 [R1+0x27e8], R76 ;  /* 0x0027e84c01007387 */ /* 0x000fe80000100a00 */
[----:B------:R-:W4:Y:S04]  /*35330*/  LDL.LU R6, [R1+0x100] ;  /* 0x0001000001067983 */ /* 0x000f280000300800 */
[----:B------:R-:W4:Y:S04]  /*35340*/  LDL.LU R7, [R1+0xf44] ;  /* 0x000f440001077983 */ /* 0x000f280000300800 */
[----:B------:R-:W4:Y:S01]  /*35350*/  LDL.LU R9, [R1+0x108] ;  /* 0x0001080001097983 */ /* 0x000f220000300800 */
[----:B------:R-:W-:-:S03]  /*35360*/  IMAD.MOV.U32 R41, RZ, RZ, R72 ;  /* 0x000000ffff297224 */ /* 0x000fc600078e0048 */
[----:B------:R-:W4:Y:S01]  /*35370*/  LDL.LU R5, [R1+0xf48] ;  /* 0x000f480001057983 */ /* 0x000f220000300800 */
[----:B------:R-:W-:-:S03]  /*35380*/  IMAD.MOV.U32 R40, RZ, RZ, R73 ;  /* 0x000000ffff287224 */ /* 0x000fc600078e0049 */
[----:B------:R-:W4:Y:S04]  /*35390*/  LDL.LU R72, [R1+0x110] ;  /* 0x0001100001487983 */ /* 0x000f280000300800 */
[----:B------:R-:W4:Y:S01]  /*353a0*/  LDL.LU R73, [R1+0xf4c] ;  /* 0x000f4c0001497983 */ /* 0x000f220000300800 */
[----:B------:R-:W-:Y:S02]  /*353b0*/  IMAD.MOV.U32 R38, RZ, RZ, R27 ;  /* 0x000000ffff267224 */ /* 0x000fe400078e001b */
[----:B------:R-:W-:Y:S02]  /*353c0*/  IMAD.MOV.U32 R39, RZ, RZ, R26 ;  /* 0x000000ffff277224 */ /* 0x000fe400078e001a */
[----:B------:R-:W-:Y:S02]  /*353d0*/  IMAD.MOV.U32 R27, RZ, RZ, R89 ;  /* 0x000000ffff1b7224 */ /* 0x000fe400078e0059 */
[----:B------:R-:W-:Y:S01]  /*353e0*/  IMAD.MOV.U32 R26, RZ, RZ, R87 ;  /* 0x000000ffff1a7224 */ /* 0x000fe200078e0057 */
[----:B------:R-:W4:Y:S04]  /*353f0*/  LDL.LU R89, [R1+0x118] ;  /* 0x0001180001597983 */ /* 0x000f280000300800 */
[----:B------:R-:W4:Y:S01]  /*35400*/  LDL.LU R87, [R1+0xf50] ;  /* 0x000f500001577983 */ /* 0x000f220000300800 */
[----:B------:R-:W-:-:S04]  /*35410*/  LOP3.LUT R67, R67, R66, RZ, 0x3c, !PT ;  /* 0x0000004243437212 */ /* 0x000fc800078e3cff */
[C---:B------:R-:W-:Y:S01]  /*35420*/  LOP3.LUT R66, R67.reuse, R66, RZ, 0x3c, !PT ;  /* 0x0000004243427212 */ /* 0x040fe200078e3cff */
[----:B------:R-:W-:Y:S04]  /*35430*/  STL.64 [R1+0xc0], R38 ;  /* 0x0000c02601007387 */ /* 0x000fe80000100a00 */
[----:B------:R-:W-:Y:S01]  /*35440*/  STL [R1+0x2740], R39 ;  /* 0x0027402701007387 */ /* 0x000fe20000100800 */
[----:B------:R-:W-:-:S03]  /*35450*/  LOP3.LUT R67, R67, R66, RZ, 0x3c, !PT ;  /* 0x0000004243437212 */ /* 0x000fc600078e3cff */
[----:B------:R0:W-:Y:S04]  /*35460*/  STL.64 [R1+0x27d8], R38 ;  /* 0x0027d82601007387 */ /* 0x0001e80000100a00 */
[----:B------:R-:W-:Y:S04]  /*35470*/  STL.64 [R1+0xc8], R40 ;  /* 0x0000c82801007387 */ /* 0x000fe80000100a00 */
[----:B------:R-:W-:Y:S04]  /*35480*/  STL.64 [R1+0x2748], R40 ;  /* 0x0027482801007387 */ /* 0x000fe80000100a00 */
[----:B------:R-:W-:Y:S04]  /*35490*/  STL.64 [R1+0xd0], R66 ;  /* 0x0000d04201007387 */ /* 0x000fe80000100a00 */
[----:B------:R0:W-:Y:S04]  /*354a0*/  STL.64 [R1+0x27f8], R66 ;  /* 0x0027f84201007387 */ /* 0x0001e80000100a00 */
[----:B------:R-:W-:Y:S04]  /*354b0*/  STL.64 [R1+0xd8], R26 ;  /* 0x0000d81a01007387 */ /* 0x000fe80000100a00 */
[----:B------:R0:W-:Y:S01]  /*354c0*/  STL.64 [R1+0x2808], R26 ;  /* 0x0028081a01007387 */ /* 0x0001e20000100a00 */
[----:B------:R-:W-:-:S02]  /*354d0*/  IMAD.MOV.U32 R29, RZ, RZ, R80 ;  /* 0x000000ffff1d7224 */ /* 0x000fc400078e0050 */
[----:B------:R-:W-:Y:S01]  /*354e0*/  IMAD.MOV.U32 R28, RZ, RZ, R81 ;  /* 0x000000ffff1c7224 */ /* 0x000fe200078e0051 */
[----:B------:R-:W4:Y:S01]  /*354f0*/  LDL.LU R80, [R1+0x120] ;  /* 0x0001200001507983 */ /* 0x000f220000300800 */
[----:B------:R-:W-:-:S03]  /*35500*/  IMAD.MOV.U32 R31, RZ, RZ, R0 ;  /* 0x000000ffff1f7224 */ /* 0x000fc600078e0000 */
[----:B------:R-:W4:Y:S01]  /*35510*/  LDL.LU R81, [R1+0xf54] ;  /* 0x000f540001517983 */ /* 0x000f220000300800 */
[----:B------:R-:W-:-:S03]  /*35520*/  IMAD.MOV.U32 R30, RZ, RZ, R93 ;  /* 0x000000ffff1e7224 */ /* 0x000fc600078e005d */
[----:B------:R-:W4:Y:S04]  /*35530*/  LDL.LU R0, [R1+0x128] ;  /* 0x0001280001007983 */ /* 0x000f280000300800 */
[----:B------:R-:W4:Y:S01]  /*35540*/  LDL.LU R93, [R1+0xf58] ;  /* 0x000f5800015d7983 */ /* 0x000f220000300800 */
[----:B--2---:R-:W-:-:S03]  /*35550*/  IMAD.MOV.U32 R33, RZ, RZ, R92 ;  /* 0x000000ffff217224 */ /* 0x004fc600078e005c */
        /* <DEDUP_REMOVED lines=8> */
[----:B------:R-:W-:Y:S04]  /*355e0*/  STL [R1+0x2810], R29 ;  /* 0x0028101d01007387 */ /* 0x000fe80000100800 */
[----:B------:R0:W-:Y:S04]  /*355f0*/  STL.64 [R1+0x2828], R28 ;  /* 0x0028281c01007387 */ /* 0x0001e80000100a00 */
[----:B------:R-:W-:Y:S04]  /*35600*/  STL.64 [R1+0xe8], R30 ;  /* 0x0000e81e01007387 */ /* 0x000fe80000100a00 */
[----:B------:R-:W-:Y:S04]  /*35610*/  STL.64 [R1+0x2818], R30 ;  /* 0x0028181e01007387 */ /* 0x000fe80000100a00 */
[----:B------:R-:W-:Y:S04]  /*35620*/  STL.64 [R1+0xf0], R32 ;  /* 0x0000f02001007387 */ /* 0x000fe80000100a00 */
[----:B------:R-:W-:Y:S04]  /*35630*/  STL.64 [R1+0x2838], R32 ;  /* 0x0028382001007387 */ /* 0x000fe80000100a00 */
[----:B------:R-:W-:Y:S04]  /*35640*/  STL.64 [R1+0xf8], R34 ;  /* 0x0000f82201007387 */ /* 0x000fe80000100a00 */
[----:B------:R-:W-:Y:S01]  /*35650*/  STL.64 [R1+0x2848], R34 ;  /* 0x0028482201007387 */ /* 0x000fe20000100a00 */
[----:B------:R-:W-:-:S03]  /*35660*/  IMAD.MOV.U32 R45, RZ, RZ, R72 ;  /* 0x000000ffff2d7224 */ /* 0x000fc600078e0048 */
[----:B------:R-:W4:Y:S01]  /*35670*/  LDL.LU R72, [R1+0x140] ;  /* 0x0001400001487983 */ /* 0x000f220000300800 */
[----:B------:R-:W-:-:S03]  /*35680*/  IMAD.MOV.U32 R44, RZ, RZ, R73 ;  /* 0x000000ffff2c7224 */ /* 0x000fc600078e0049 */
[----:B------:R-:W4:Y:S04]  /*35690*/  LDL.LU R73, [R1+0xf64] ;  /* 0x000f640001497983 */ /* 0x000f280000300800 */
[----:B------:R-:W4:Y:S04]  /*356a0*/  LDL.LU R54, [R1+0x148] ;  /* 0x0001480001367983 */ /* 0x000f280000300800 */
[----:B------:R-:W4:Y:S01]  /*356b0*/  LDL.LU R55, [R1+0xf68] ;  /* 0x000f680001377983 */ /* 0x000f220000300800 */
[----:B------:R-:W-:-:S03]  /*356c0*/  IMAD.MOV.U32 R8, RZ, RZ, R5 ;  /* 0x000000ffff087224 */ /* 0x000fc600078e0005 */
[----:B------:R-:W4:Y:S04]  /*356d0*/  LDL.LU R57, [R1+0x150] ;  /* 0x0001500001397983 */ /* 0x000f280000300800 */
[----:B------:R-:W4:Y:S01]  /*356e0*/  LDL.LU R5, [R1+0xf6c] ;  /* 0x000f6c0001057983 */ /* 0x000f220000300800 */
[----:B------:R-:W-:-:S03]  /*356f0*/  IMAD.MOV.U32 R47, RZ, RZ, R89 ;  /* 0x000000ffff2f7224 */ /* 0x000fc600078e0059 */
[----:B------:R-:W4:Y:S01]  /*35700*/  LDL.LU R89, [R1+0x158] ;  /* 0x0001580001597983 */ /* 0x000f220000300800 */
[----:B------:R-:W-:-:S03]  /*35710*/  IMAD.MOV.U32 R46, RZ, RZ, R87 ;  /* 0x000000ffff2e7224 */ /* 0x000fc600078e0057 */
[----:B------:R-:W4:Y:S01]  /*35720*/  LDL.LU R87, [R1+0xf70] ;  /* 0x000f700001577983 */ /* 0x000f220000300800 */
[----:B------:R-:W-:-:S04]  /*35730*/  LOP3.LUT R7, R7, R6, RZ, 0x3c, !PT ;  /* 0x0000000607077212 */ /* 0x000fc800078e3cff */
[----:B------:R-:W-:-:S04]  /*35740*/  LOP3.LUT R6, R7, R6, RZ, 0x3c, !PT ;  /* 0x0000000607067212 */ /* 0x000fc800078e3cff */
[----:B------:R-:W-:-:S05]  /*35750*/  LOP3.LUT R7, R7, R6, RZ, 0x3c, !PT ;  /* 0x0000000607077212 */ /* 0x000fca00078e3cff */
[----:B------:R-:W-:Y:S04]  /*35760*/  STL.64 [R1+0x100], R6 ;  /* 0x0001000601007387 */ /* 0x000fe80000100a00 */
[----:B------:R-:W-:Y:S04]  /*35770*/  STL.64 [R1+0x2858], R6 ;  /* 0x0028580601007387 */ /* 0x000fe80000100a00 */
[----:B------:R-:W-:Y:S04]  /*35780*/  STL.64 [R1+0x108], R8 ;  /* 0x0001080801007387 */ /* 0x000fe80000100a00 */
[----:B------:R0:W-:Y:S04]  /*35790*/  STL.64 [R1+0x2868], R8 ;  /* 0x0028680801007387 */ /* 0x0001e80000100a00 */
[----:B------:R-:W-:Y:S04]  /*357a0*/  STL.64 [R1+0x110], R44 ;  /* 0x0001102c01007387 */ /* 0x000fe80000100a00 */
[----:B------:R-:W-:Y:S04]  /*357b0*/  STL [R1+0x2880], R44 ;  /* 0x0028802c01007387 */ /* 0x000fe80000100800 */
[----:B------:R-:W-:Y:S04]  /*357c0*/  STL [R1+0x2870], R45 ;  /* 0x0028702d01007387 */ /* 0x000fe80000100800 */
        /* <DEDUP_REMOVED lines=20> */
[----:B------:R-:W-:Y:S04]  /*35910*/  STL.64 [R1+0x128], R50 ;  /* 0x0001283201007387 */ /* 0x000fe80000100a00 */
[----:B------:R-:W-:Y:S04]  /*35920*/  STL [R1+0x28a0], R50 ;  /* 0x0028a03201007387 */ /* 0x000fe80000100800 */
[----:B------:R-:W-:Y:S04]  /*35930*/  STL [R1+0x2890], R51 ;  /* 0x0028903301007387 */ /* 0x000fe80000100800 */
[----:B------:R-:W-:Y:S04]  /*35940*/  STL.64 [R1+0x130], R10 ;  /* 0x0001300a01007387 */ /* 0x000fe80000100a00 */
[----:B------:R-:W-:Y:S04]  /*35950*/  STL.64 [R1+0x2898], R10 ;  /* 0x0028980a01007387 */ /* 0x000fe80000100a00 */
[----:B------:R-:W-:Y:S04]  /*35960*/  STL.64 [R1+0x138], R12 ;  /* 0x0001380c01007387 */ /* 0x000fe80000100a00 */
[----:B------:R0:W-:Y:S04]  /*35970*/  STL.64 [R1+0x28a8], R12 ;  /* 0x0028a80c01007387 */ /* 0x0001e80000100a00 */
[----:B------:R-:W4:Y:S04]  /*35980*/  LDL.LU R22, [R1+0x180] ;  /* 0x0001800001167983 */ /* 0x000f280000300800 */
[----:B------:R-:W4:Y:S04]  /*35990*/  LDL.LU R23, [R1+0xf84] ;  /* 0x000f840001177983 */ /* 0x000f280000300800 */
[----:B------:R-:W4:Y:S04]  /*359a0*/  LDL.LU R60, [R1+0x188] ;  /* 0x00018800013c7983 */ /* 0x000f280000300800 */
[----:B------:R-:W4:Y:S04]  /*359b0*/  LDL.LU R61, [R1+0xf88] ;  /* 0x000f8800013d7983 */ /* 0x000f280000300800 */
[----:B------:R-:W4:Y:S01]  /*359c0*/  LDL.LU R37, [R1+0x190] ;  /* 0x0001900001257983 */ /* 0x000f220000300800 */
[----:B------:R-:W-:-:S03]  /*359d0*/  IMAD.MOV.U32 R56, RZ, RZ, R5 ;  /* 0x000000ffff387224 */ /* 0x000fc600078e0005 */
[----:B------:R-:W4:Y:S01]  /*359e0*/  LDL.LU R5, [R1+0xf8c] ;  /* 0x000f8c0001057983 */ /* 0x000f220000300800 */
[----:B------:R-:W-:-:S03]  /*359f0*/  IMAD.MOV.U32 R15, RZ, RZ, R89 ;  /* 0x000000ffff0f7224 */ /* 0x000fc600078e0059 */
[----:B------:R-:W4:Y:S01]  /*35a00*/  LDL.LU R89, [R1+0x198] ;  /* 0x0001980001597983 */ /* 0x000f220000300800 */
[----:B------:R-:W-:-:S03]  /*35a10*/  IMAD.MOV.U32 R14, RZ, RZ, R87 ;  /* 0x000000ffff0e7224 */ /* 0x000fc600078e0057 */
[----:B------:R-:W4:Y:S01]  /*35a20*/  LDL.LU R87, [R1+0xf90] ;  /* 0x000f900001577983 */ /* 0x000f220000300800 */
[----:B------:R-:W-:Y:S02]  /*35a30*/  LOP3.LUT R73, R73, R72, RZ, 0x3c, !PT ;  /* 0x0000004849497212 */ /* 0x000fe400078e3cff */
[----:B------:R-:W-:Y:S02]  /*35a40*/  LOP3.LUT R55, R55, R54, RZ, 0x3c, !PT ;  /* 0x0000003637377212 */ /* 0x000fe400078e3cff */
[----:B------:R-:W-:Y:S02]  /*35a50*/  LOP3.LUT R72, R73, R72, RZ, 0x3c, !PT ;  /* 0x0000004849487212 */ /* 0x000fe400078e3cff */
[----:B------:R-:W-:Y:S02]  /*35a60*/  LOP3.LUT R54, R55, R54, RZ, 0x3c, !PT ;  /* 0x0000003637367212 */ /* 0x000fe400078e3cff */
[----:B------:R-:W-:Y:S02]  /*35a70*/  LOP3.LUT R73, R73, R72, RZ, 0x3c, !PT ;  /* 0x0000004849497212 */ /* 0x000fe400078e3cff */
[----:B------:R-:W-:-:S03]  /*35a80*/  LOP3.LUT R55, R55, R54, RZ, 0x3c, !PT ;  /* 0x0000003637377212 */ /* 0x000fc600078e3cff */
[----:B------:R-:W-:Y:S04]  /*35a90*/  STL.64 [R1+0x140], R72 ;  /* 0x0001404801007387 */ /* 0x000fe80000100a00 */
[----:B------:R-:W-:Y:S04]  /*35aa0*/  STL [R1+0x28c0], R72 ;  /* 0x0028c04801007387 */ /* 0x000fe80000100800 */
[----:B------:R-:W-:Y:S04]  /*35ab0*/  STL [R1+0x28b0], R73 ;  /* 0x0028b04901007387 */ /* 0x000fe80000100800 */
[----:B------:R-:W-:Y:S04]  /*35ac0*/  STL.64 [R1+0x148], R54 ;  /* 0x0001483601007387 */ /* 0x000fe80000100a00 */
[----:B------:R-:W-:Y:S04]  /*35ad0*/  STL.64 [R1+0x28b8], R54 ;  /* 0x0028b83601007387 */ /* 0x000fe80000100a00 */
[----:B------:R-:W-:Y:S04]  /*35ae0*/  STL.64 [R1+0x150], R56 ;  /* 0x0001503801007387 */ /* 0x000fe80000100a00 */
[----:B------:R-:W-:Y:S04]  /*35af0*/  STL.64 [R1+0x28c8], R56 ;  /* 0x0028c83801007387 */ /* 0x000fe80000100a00 */
[----:B------:R-:W-:Y:S04]  /*35b00*/  STL.64 [R1+0x158], R14 ;  /* 0x0001580e01007387 */ /* 0x000fe80000100a00 */
[----:B------:R0:W-:Y:S04]  /*35b10*/  STL [R1+0x28e0], R14 ;  /* 0x0028e00e01007387 */ /* 0x0001e80000100800 */
[----:B------:R-:W-:Y:S01]  /*35b20*/  STL [R1+0x28d0], R15 ;  /* 0x0028d00f01007387 */ /* 0x000fe20000100800 */
[----:B------:R-:W-:-:S02]  /*35b30*/  IMAD.MOV.U32 R59, RZ, RZ, R80 ;  /* 0x000000ffff3b7224 */ /* 0x000fc400078e0050 */
[----:B------:R-:W-:Y:S01]  /*35b40*/  IMAD.MOV.U32 R58, RZ, RZ, R81 ;  /* 0x000000ffff3a7224 */ /* 0x000fe200078e0051 */
[----:B------:R-:W4:Y:S01]  /*35b50*/  LDL.LU R80, [R1+0x1a0] ;  /* 0x0001a00001507983 */ /* 0x000f220000300800 */
[----:B------:R-:W-:-:S03]  /*35b60*/  IMAD.MOV.U32 R17, RZ, RZ, R0 ;  /* 0x000000ffff117224 */ /* 0x000fc600078e0000 */
[----:B------:R-:W4:Y:S01]  /*35b70*/  LDL.LU R81, [R1+0xf94] ;  /* 0x000f940001517983 */ /* 0x000f220000300800 */
[----:B------:R-:W-:-:S03]  /*35b80*/  IMAD.MOV.U32 R16, RZ, RZ, R93 ;  /* 0x000000ffff107224 */ /* 0x000fc600078e005d */
[----:B------:R-:W0:Y:S04]  /*35b90*/  LDL.LU R0, [R1+0x1a8] ;  /* 0x0001a80001007983 */ /* 0x000e280000300800 */
[----:B------:R-:W4:Y:S01]  /*35ba0*/  LDL.LU R93, [R1+0xf98] ;  /* 0x000f9800015d7983 */ /* 0x000f220000300800 */
[----:B--2---:R-:W-:-:S03]  /*35bb0*/  IMAD.MOV.U32 R21, RZ, RZ, R92 ;  /* 0x000000ffff157224 */ /* 0x004fc600078e005c */
[----:B------:R-:W1:Y:S01]  /*35bc0*/  LDL.LU R92, [R1+0x1b0] ;  /* 0x0001b000015c7983 */ /* 0x000e620000300800 */
[----:B---3--:R-:W-:-:S03]  /*35bd0*/  IMAD.MOV.U32 R20, RZ, RZ, R3 ;  /* 0x000000ffff147224 */ /* 0x008fc600078e0003 */
[----:B------:R-:W2:Y:S01]  /*35be0*/  LDL.LU R3, [R1+0xf9c] ;  /* 0x000f9c0001037983 */ /* 0x000ea20000300800 */
[----:B----4-:R-:W-:-:S03]  /*35bf0*/  IMAD.MOV.U32 R25, RZ, RZ, R2 ;  /* 0x000000ffff197224 */ /* 0x010fc600078e0002 */
[----:B------:R-:W3:Y:S01]  /*35c00*/  LDL.LU R2, [R1+0x1b8] ;  /* 0x0001b80001027983 */ /* 0x000ee20000300800 */
        /* <DEDUP_REMOVED lines=8> */
[----:B------:R-:W-:Y:S04]  /*35c90*/  STL [R1+0x28f0], R21 ;  /* 0x0028f01501007387 */ /* 0x000fe80000100800 */
        /* <DEDUP_REMOVED lines=20> */
[----:B------:R0:W-:Y:S04]  /*35de0*/  STL.64 [R1+0x2908], R22 ;  /* 0x0029081601007387 */ /* 0x0001e80000100a00 */
[----:B------:R-:W-:Y:S04]  /*35df0*/  STL.64 [R1+0x188], R60 ;  /* 0x0001883c01007387 */ /* 0x000fe80000100a00 */
[----:B------:R-:W-:Y:S04]  /*35e00*/  STL [R1+0x2920], R60 ;  /* 0x0029203c01007387 */ /* 0x000fe80000100800 */
[----:B------:R-:W-:Y:S04]  /*35e10*/  STL [R1+0x2910], R61 ;  /* 0x0029103d01007387 */ /* 0x000fe80000100800 */
[----:B------:R-:W-:Y:S04]  /*35e20*/  STL.64 [R1+0x190], R36 ;  /* 0x0001902401007387 */ /* 0x000fe80000100a00 */
[----:B------:R0:W-:Y:S04]  /*35e30*/  STL.64 [R1+0x2918], R36 ;  /* 0x0029182401007387 */ /* 0x0001e80000100a00 */
[----:B------:R-:W-:Y:S04]  /*35e40*/  STL.64 [R1+0x198], R18 ;  /* 0x0001981201007387 */ /* 0x000fe80000100a00 */
[----:B------:R0:W-:Y:S04]  /*35e50*/  STL.64 [R1+0x2928], R18 ;  /* 0x0029281201007387 */ /* 0x0001e80000100a00 */
[----:B------:R-:W4:Y:S04]  /*35e60*/  LDL.LU R70, [R1+0x1e0] ;  /* 0x0001e00001467983 */ /* 0x000f280000300800 */
[----:B------:R-:W4:Y:S01]  /*35e70*/  LDL.LU R71, [R1+0xfb4] ;  /* 0x000fb40001477983 */ /* 0x000f220000300800 */
[----:B0-----:R-:W-:-:S02]  /*35e80*/  IMAD.MOV.U32 R79, RZ, RZ, R0 ;  /* 0x000000ffff4f7224 */ /* 0x001fc400078e0000 */
[----:B------:R-:W-:Y:S01]  /*35e90*/  IMAD.MOV.U32 R78, RZ, RZ, R93 ;  /* 0x000000ffff4e7224 */ /* 0x000fe200078e005d */
[----:B------:R-:W4:Y:S04]  /*35ea0*/  LDL.LU R0, [R1+0x1e8] ;  /* 0x0001e80001007983 */ /* 0x000f280000300800 */
[----:B------:R-:W4:Y:S01]  /*35eb0*/  LDL.LU R93, [R1+0xfb8] ;  /* 0x000fb800015d7983 */ /* 0x000f220000300800 */
[----:B------:R-:W-:-:S04]  /*35ec0*/  LOP3.LUT R81, R81, R80, RZ, 0x3c, !PT ;  /* 0x0000005051517212 */ /* 0x000fc800078e3cff */
[----:B------:R-:W-:-:S04]  /*35ed0*/  LOP3.LUT R80, R81, R80, RZ, 0x3c, !PT ;  /* 0x0000005051507212 */ /* 0x000fc800078e3cff */
[----:B------:R-:W-:Y:S01]  /*35ee0*/  LOP3.LUT R81, R81, R80, RZ, 0x3c, !PT ;  /* 0x0000005051517212 */ /* 0x000fe200078e3cff */
[----:B-1----:R-:W-:Y:S02]  /*35ef0*/  IMAD.MOV.U32 R83, RZ, RZ, R92 ;  /* 0x000000ffff537224 */ /* 0x002fe400078e005c */
[----:B------:R-:W4:Y:S01]  /*35f00*/  LDL.LU R92, [R1+0x1f0] ;  /* 0x0001f000015c7983 */ /* 0x000f220000300800 */
[----:B--2---:R-:W-:-:S03]  /*35f10*/  IMAD.MOV.U32 R82, RZ, RZ, R3 ;  /* 0x000000ffff527224 */ /* 0x004fc600078e0003 */
[----:B------:R-:W2:Y:S01]  /*35f20*/  LDL.LU R3, [R1+0xfbc] ;  /* 0x000fbc0001037983 */ /* 0x000ea20000300800 */
[----:B---3--:R-:W-:-:S03]  /*35f30*/  IMAD.MOV.U32 R39, RZ, RZ, R2 ;  /* 0x000000ffff277224 */ /* 0x008fc600078e0002 */
[----:B------:R-:W3:Y:S01]  /*35f40*/  LDL.LU R2, [R1+0x1f8] ;  /* 0x0001f80001027983 */ /* 0x000ee20000300800 */
[----:B----4-:R-:W-:-:S03]  /*35f50*/  IMAD.MOV.U32 R38, RZ, RZ, R91 ;  /* 0x000000ffff267224 */ /* 0x010fc600078e005b */
[----:B------:R-:W4:Y:S04]  /*35f60*/  LDL.LU R91, [R1+0xfc0] ;  /* 0x000fc000015b7983 */ /* 0x000f280000300800 */
[----:B------:R-:W-:Y:S04]  /*35f70*/  STL.64 [R1+0x1a0], R80 ;  /* 0x0001a05001007387 */ /* 0x000fe80000100a00 */
[----:B------:R-:W-:Y:S04]  /*35f80*/  STL [R1+0x2940], R80 ;  /* 0x0029405001007387 */ /* 0x000fe80000100800 */
[----:B------:R-:W-:Y:S04]  /*35f90*/  STL [R1+0x2930], R81 ;  /* 0x0029305101007387 */ /* 0x000fe80000100800 */
[----:B------:R-:W-:Y:S04]  /*35fa0*/  STL.64 [R1+0x1a8], R78 ;  /* 0x0001a84e01007387 */ /* 0x000fe80000100a00 */
[----:B------:R0:W-:Y:S04]  /*35fb0*/  STL.64 [R1+0x2938], R78 ;  /* 0x0029384e01007387 */ /* 0x0001e80000100a00 */
[----:B------:R-:W-:Y:S04]  /*35fc0*/  STL.64 [R1+0x1b0], R82 ;  /* 0x0001b05201007387 */ /* 0x000fe80000100a00 */
[----:B------:R1:W-:Y:S04]  /*35fd0*/  STL.64 [R1+0x2948], R82 ;  /* 0x0029485201007387 */ /* 0x0003e80000100a00 */
[----:B------:R-:W-:Y:S04]  /*35fe0*/  STL.64 [R1+0x1b8], R38 ;  /* 0x0001b82601007387 */ /* 0x000fe80000100a00 */
[----:B------:R-:W-:Y:S04]  /*35ff0*/  STL [R1+0x2960], R38 ;  /* 0x0029602601007387 */ /* 0x000fe80000100800 */
[----:B------:R-:W-:Y:S04]  /*36000*/  STL [R1+0x2950], R39 ;  /* 0x0029502701007387 */ /* 0x000fe80000100800 */
        /* <DEDUP_REMOVED lines=27> */
[----:B------:R-:W4:Y:S01]  /*361c0*/  LDL.LU R29, [R1+0xfd4] ;  /* 0x000fd400011d7983 */ /* 0x000f220000300800 */
[----:B------:R-:W-:-:S02]  /*361d0*/  IMAD.MOV.U32 R53, RZ, RZ, R0 ;  /* 0x000000ffff357224 */ /* 0x000fc400078e0000 */
[----:B------:R-:W-:Y:S01]  /*361e0*/  IMAD.MOV.U32 R52, RZ, RZ, R93 ;  /* 0x000000ffff347224 */ /* 0x000fe200078e005d */
[----:B------:R-:W4:Y:S04]  /*361f0*/  LDL.LU R0, [R1+0x228] ;  /* 0x0002280001007983 */ /* 0x000f280000300800 */
[----:B------:R-:W4:Y:S01]  /*36200*/  LDL.LU R93, [R1+0xfd8] ;  /* 0x000fd800015d7983 */ /* 0x000f220000300800 */
[----:B------:R-:W-:-:S04]  /*36210*/  LOP3.LUT R71, R71, R70, RZ, 0x3c, !PT ;  /* 0x0000004647477212 */ /* 0x000fc800078e3cff */
[----:B------:R-:W-:-:S04]  /*36220*/  LOP3.LUT R70, R71, R70, RZ, 0x3c, !PT ;  /* 0x0000004647467212 */ /* 0x000fc800078e3cff */
[----:B------:R-:W-:Y:S01]  /*36230*/  LOP3.LUT R71, R71, R70, RZ, 0x3c, !PT ;  /* 0x0000004647477212 */ /* 0x000fe200078e3cff */
[----:B------:R-:W-:Y:S02]  /*36240*/  IMAD.MOV.U32 R43, RZ, RZ, R92 ;  /* 0x000000ffff2b7224 */ /* 0x000fe400078e005c */
        /* <DEDUP_REMOVED lines=62> */
[----:B------:R0:W-:Y:S04]  /*36630*/  STL [R1+0x29f0], R32 ;  /* 0x0029f02001007387 */ /* 0x0001e80000100800 */
[----:B------:R-:W-:Y:S04]  /*36640*/  STL [R1+0x29e0], R33 ;  /* 0x0029e02101007387 */ /* 0x000fe80000100800 */
[----:B------:R-:W-:Y:S04]  /*36650*/  STL.64 [R1+0x230], R34 ;  /* 0x0002302201007387 */ /* 0x000fe80000100a00 */
[----:B------:R0:W-:Y:S04]  /*36660*/  STL.64 [R1+0x29e8], R34 ;  /* 0x0029e82201007387 */ /* 0x0001e80000100a00 */
[----:B------:R-:W-:Y:S04]  /*36670*/  STL.64 [R1+0x238], R6 ;  /* 0x0002380601007387 */ /* 0x000fe80000100a00 */
[----:B------:R0:W-:Y:S04]  /*36680*/  STL.64 [R1+0x29f8], R6 ;  /* 0x0029f80601007387 */ /* 0x0001e80000100a00 */
[----:B------:R-:W4:Y:S04]  /*36690*/  LDL.LU R14, [R1+0x280] ;  /* 0x00028000010e7983 */ /* 0x000f280000300800 */
[----:B------:R-:W4:Y:S01]  /*366a0*/  LDL.LU R51, [R1+0x1534] ;  /* 0x0015340001337983 */ /* 0x000f220000300800 */
[----:B------:R-:W-:-:S03]  /*366b0*/  IMAD.MOV.U32 R46, RZ, RZ, R45 ;  /* 0x000000ffff2e7224 */ /* 0x000fc600078e002d */
[----:B------:R-:W4:Y:S01]  /*366c0*/  LDL.LU R50, [R1+0x288] ;  /* 0x0002880001327983 */ /* 0x000f220000300800 */
[----:B------:R-:W-:-:S03]  /*366d0*/  IMAD.MOV.U32 R49, RZ, RZ, R44 ;  /* 0x000000ffff317224 */ /* 0x000fc600078e002c */
[----:B------:R-:W4:Y:S04]  /*366e0*/  LDL.LU R45, [R1+0x1538] ;  /* 0x00153800012d7983 */ /* 0x000f280000300800 */
[----:B------:R-:W4:Y:S01]  /*366f0*/  LDL.LU R44, [R1+0x290] ;  /* 0x00029000012c7983 */ /* 0x000f220000300800 */
[----:B------:R-:W-:-:S03]  /*36700*/  IMAD.MOV.U32 R48, RZ, RZ, R5 ;  /* 0x000000ffff307224 */ /* 0x000fc600078e0005 */
[----:B------:R-:W4:Y:S01]  /*36710*/  LDL.LU R5, [R1+0x153c] ;  /* 0x00153c0001057983 */ /* 0x000f220000300800 */
[----:B------:R-:W-:Y:S02]  /*36720*/  IMAD.MOV.U32 R11, RZ, RZ, R89 ;  /* 0x000000ffff0b7224 */ /* 0x000fe400078e0059 */
[----:B------:R-:W-:Y:S01]  /*36730*/  IMAD.MOV.U32 R10, RZ, RZ, R87 ;  /* 0x000000ffff0a7224 */ /* 0x000fe200078e0057 */
[----:B------:R-:W4:Y:S04]  /*36740*/  LDL.LU R89, [R1+0x298] ;  /* 0x0002980001597983 */ /* 0x000f280000300800 */
[----:B------:R-:W4:Y:S01]  /*36750*/  LDL.LU R87, [R1+0x1540] ;  /* 0x0015400001577983 */ /* 0x000f220000300800 */
[----:B------:R-:W-:-:S04]  /*36760*/  LOP3.LUT R9, R9, R8, RZ, 0x3c, !PT ;  /* 0x0000000809097212 */ /* 0x000fc800078e3cff */
[----:B------:R-:W-:-:S04]  /*36770*/  LOP3.LUT R8, R9, R8, RZ, 0x3c, !PT ;  /* 0x0000000809087212 */ /* 0x000fc800078e3cff */
[----:B------:R-:W-:-:S05]  /*36780*/  LOP3.LUT R9, R9, R8, RZ, 0x3c, !PT ;  /* 0x0000000809097212 */ /* 0x000fca00078e3cff */
        /* <DEDUP_REMOVED lines=13> */
[----:B------:R-:W0:Y:S04]  /*36860*/  LDL.LU R0, [R1+0x2a8] ;  /* 0x0002a80001007983 */ /* 0x000e280000300800 */
[----:B------:R-:W4:Y:S01]  /*36870*/  LDL.LU R93, [R1+0x1548] ;  /* 0x00154800015d7983 */ /* 0x000f220000300800 */
[----:B------:R-:W-:-:S04]  /*36880*/  LOP3.LUT R13, R13, R12, RZ, 0x3c, !PT ;  /* 0x0000000c0d0d7212 */ /* 0x000fc800078e3cff */
[----:B------:R-:W-:-:S04]  /*36890*/  LOP3.LUT R12, R13, R12, RZ, 0x3c, !PT ;  /* 0x0000000c0d0c7212 */ /* 0x000fc800078e3cff */
[----:B------:R-:W-:Y:S01]  /*368a0*/  LOP3.LUT R13, R13, R12, RZ, 0x3c, !PT ;  /* 0x0000000c0d0d7212 */ /* 0x000fe200078e3cff */
[----:B------:R-:W-:Y:S02]  /*368b0*/  IMAD.MOV.U32 R57, RZ, RZ, R92 ;  /* 0x000000ffff397224 */ /* 0x000fe400078e005c */
[----:B------:R-:W1:Y:S01]  /*368c0*/  LDL.LU R92, [R1+0x2b0] ;  /* 0x0002b000015c7983 */ /* 0x000e620000300800 */
        /* <DEDUP_REMOVED lines=42> */
[----:B------:R-:W4:Y:S04]  /*36b70*/  LDL.LU R73, [R1+0x2e0] ;  /* 0x0002e00001497983 */ /* 0x000f280000300800 */
[----:B------:R-:W4:Y:S01]  /*36b80*/  LDL.LU R72, [R1+0x1564] ;  /* 0x0015640001487983 */ /* 0x000f220000300800 */
[----:B0-----:R-:W-:Y:S02]  /*36b90*/  IMAD.MOV.U32 R79, RZ, RZ, R0 ;  /* 0x000000ffff4f7224 */ /* 0x001fe400078e0000 */
[----:B------:R-:W-:Y:S01]  /*36ba0*/  IMAD.MOV.U32 R78, RZ, RZ, R93 ;  /* 0x000000ffff4e7224 */ /* 0x000fe200078e005d */
[----:B------:R-:W4:Y:S04]  /*36bb0*/  LDL.LU R0, [R1+0x2e8] ;  /* 0x0002e80001007983 */ /* 0x000f280000300800 */
[----:B------:R-:W4:Y:S01]  /*36bc0*/  LDL.LU R93, [R1+0x1568] ;  /* 0x00156800015d7983 */ /* 0x000f220000300800 */
[----:B-1----:R-:W-:-:S03]  /*36bd0*/  IMAD.MOV.U32 R83, RZ, RZ, R92 ;  /* 0x000000ffff537224 */ /* 0x002fc600078e005c */
        /* <DEDUP_REMOVED lines=17> */
[----:B------:R-:W-:Y:S02]  /*36cf0*/  IMAD.MOV.U32 R64, RZ, RZ, R51 ;  /* 0x000000ffff407224 */ /* 0x000fe400078e0033 */
[----:B------:R-:W-:Y:S02]  /*36d00*/  IMAD.MOV.U32 R74, RZ, RZ, R45 ;  /* 0x000000ffff4a7224 */ /* 0x000fe400078e002d */
[----:B------:R-:W-:Y:S01]  /*36d10*/  IMAD.MOV.U32 R71, RZ, RZ, R44 ;  /* 0x000000ffff477224 */ /* 0x000fe200078e002c */
        /* <DEDUP_REMOVED lines=25> */
[----:B------:R-:W-:Y:S02]  /*36eb0*/  IMAD.MOV.U32 R67, RZ, RZ, R0 ;  /* 0x000000ffff437224 */ /* 0x000fe400078e0000 */
[----:B------:R-:W-:Y:S01]  /*36ec0*/  IMAD.MOV.U32 R66, RZ, RZ, R93 ;  /* 0x000000ffff427224 */ /* 0x000fe200078e005d */
[----:B------:R-:W4:Y:S04]  /*36ed0*/  LDL.LU R0, [R1+0x328] ;  /* 0x0003280001007983 */ /* 0x000f280000300800 */
[----:B------:R-:W4:Y:S01]  /*36ee0*/  LDL.LU R93, [R1+0x1588] ;  /* 0x00158800015d7983 */ /* 0x000f220000300800 */
[----:B------:R-:W-:-:S03]  /*36ef0*/  IMAD.MOV.U32 R27, RZ, RZ, R92 ;  /* 0x000000ffff1b7224 */ /* 0x000fc600078e005c */
        /* <DEDUP_REMOVED lines=10> */
[----:B------:R0:W-:Y:S04]  /*36fa0*/  STL.64 [R1+0x2ad0], R66 ;  /* 0x002ad04201007387 */ /* 0x0001e80000100a00 */
[----:B------:R-:W-:Y:S04]  /*36fb0*/  STL.64 [R1+0x2f0], R26 ;  /* 0x0002f01a01007387 */ /* 0x000fe80000100a00 */
[----:B------:R-:W-:Y:S04]  /*36fc0*/  STL.64 [R1+0x2ad8], R26 ;  /* 0x002ad81a01007387 */ /* 0x000fe80000100a00 */
[----:B------:R-:W-:Y:S04]  /*36fd0*/  STL.64 [R1+0x2f8], R30 ;  /* 0x0002f81e01007387 */ /* 0x000fe80000100a00 */
[----:B------:R-:W-:Y:S04]  /*36fe0*/  STL.64 [R1+0x2ae0], R30 ;  /* 0x002ae01e01007387 */ /* 0x000fe80000100a00 */
[----:B------:R-:W4:Y:S04]  /*36ff0*/  LDL.LU R29, [R1+0x340] ;  /* 0x00034000011d7983 */ /* 0x000f280000300800 */
[----:B------:R-:W4:Y:S04]  /*37000*/  LDL.LU R81, [R1+0x1594] ;  /* 0x0015940001517983 */ /* 0x000f280000300800 */
[----:B------:R-:W4:Y:S01]  /*37010*/  LDL.LU R80, [R1+0x348] ;  /* 0x0003480001507983 */ /* 0x000f220000300800 */
[----:B------:R-:W-:-:S02]  /*37020*/  IMAD.MOV.U32 R15, RZ, RZ, R14 ;  /* 0x000000ffff0f7224 */ /* 0x000fc400078e000e */
[----:B------:R-:W-:Y:S02]  /*37030*/  IMAD.MOV.U32 R14, RZ, RZ, R51 ;  /* 0x000000ffff0e7224 */ /* 0x000fe400078e0033 */
[----:B------:R-:W-:Y:S01]  /*37040*/  IMAD.MOV.U32 R21, RZ, RZ, R50 ;  /* 0x000000ffff157224 */ /* 0x000fe200078e0032 */
        /* <DEDUP_REMOVED lines=9> */
[----:B------:R-:W-:Y:S04]  /*370e0*/  STL.64 [R1+0x2ae8], R44 ;  /* 0x002ae82c01007387 */ /* 0x000fe80000100a00 */
[----:B------:R-:W-:Y:S04]  /*370f0*/  STL.64 [R1+0x308], R14 ;  /* 0x0003080e01007387 */ /* 0x000fe80000100a00 */
[----:B------:R0:W-:Y:S04]  /*37100*/  STL [R1+0x2b00], R14 ;  /* 0x002b000e01007387 */ /* 0x0001e80000100800 */
[----:B------:R-:W-:Y:S04]  /*37110*/  STL [R1+0x2af0], R15 ;  /* 0x002af00f01007387 */ /* 0x000fe80000100800 */
        /* <DEDUP_REMOVED lines=28> */
[----:B------:R0:W-:Y:S01]  /*372e0*/  STL.64 [R1+0x2b30], R76 ;  /* 0x002b304c01007387 */ /* 0x0001e20000100a00 */
[----:B------:R-:W-:-:S03]  /*372f0*/  IMAD.MOV.U32 R28, RZ, RZ, R81 ;  /* 0x000000ffff1c7224 */ /* 0x000fc600078e0051 */
[----:B------:R-:W4:Y:S01]  /*37300*/  LDL.LU R32, [R1+0x380] ;  /* 0x0003800001207983 */ /* 0x000f220000300800 */
[----:B------:R-:W-:-:S03]  /*37310*/  IMAD.MOV.U32 R35, RZ, RZ, R80 ;  /* 0x000000ffff237224 */ /* 0x000fc600078e0050 */
[----:B------:R-:W4:Y:S04]  /*37320*/  LDL.LU R81, [R1+0x1af8] ;  /* 0x001af80001517983 */ /* 0x000f280000300800 */
[----:B------:R-:W4:Y:S01]  /*37330*/  LDL.LU R80, [R1+0x388] ;  /* 0x0003880001507983 */ /* 0x000f220000300800 */
        /* <DEDUP_REMOVED lines=21> */
[----:B------:R-:W0:Y:S04]  /*37490*/  LDL.LU R73, [R1+0x3a0] ;  /* 0x0003a00001497983 */ /* 0x000e280000300800 */
[----:B------:R-:W4:Y:S01]  /*374a0*/  LDL.LU R72, [R1+0x1b08] ;  /* 0x001b080001487983 */ /* 0x000f220000300800 */
[----:B------:R-:W-:Y:S02]  /*374b0*/  IMAD.MOV.U32 R11, RZ, RZ, R0 ;  /* 0x000000ffff0b7224 */ /* 0x000fe400078e0000 */
[----:B------:R-:W-:Y:S01]  /*374c0*/  IMAD.MOV.U32 R10, RZ, RZ, R93 ;  /* 0x000000ffff0a7224 */ /* 0x000fe200078e005d */
[----:B------:R-:W1:Y:S04]  /*374d0*/  LDL.LU R0, [R1+0x3a8] ;  /* 0x0003a80001007983 */ /* 0x000e680000300800 */
        /* <DEDUP_REMOVED lines=14> */
[----:B------:R0:W-:Y:S04]  /*375c0*/  STL.64 [R1+0x2b70], R54 ;  /* 0x002b703601007387 */ /* 0x0001e80000100a00 */
[----:B------:R-:W-:Y:S04]  /*375d0*/  STL.64 [R1+0x378], R56 ;  /* 0x0003783801007387 */ /* 0x000fe80000100a00 */
[----:B------:R-:W-:Y:S04]  /*375e0*/  STL [R1+0x2b88], R56 ;  /* 0x002b883801007387 */ /* 0x000fe80000100800 */
[----:B------:R-:W-:Y:S01]  /*375f0*/  STL [R1+0x2b78], R57 ;  /* 0x002b783901007387 */ /* 0x000fe20000100800 */
[----:B------:R-:W-:-:S02]  /*37600*/  IMAD.MOV.U32 R59, RZ, RZ, R32 ;  /* 0x000000ffff3b7224 */ /* 0x000fc400078e0020 */
[----:B------:R-:W-:Y:S01]  /*37610*/  IMAD.MOV.U32 R58, RZ, RZ, R81 ;  /* 0x000000ffff3a7224 */ /* 0x000fe200078e0051 */
        /* <DEDUP_REMOVED lines=21> */
[----:B------:R0:W-:Y:S02]  /*37770*/  STL.64 [R1+0x2ba0], R36 ;  /* 0x002ba02401007387 */ /* 0x0001e40000100a00 */
[----:B0-----:R-:W-:-:S02]  /*37780*/  IMAD.MOV.U32 R79, RZ, RZ, R73 ;  /* 0x000000ffff4f7224 */ /* 0x001fc400078e0049 */
[----:B------:R-:W-:Y:S01]  /*37790*/  IMAD.MOV.U32 R78, RZ, RZ, R72 ;  /* 0x000000ffff4e7224 */ /* 0x000fe200078e0048 */
[----:B------:R-:W4:Y:S04]  /*377a0*/  LDL.LU R73, [R1+0x3e0] ;  /* 0x0003e00001497983 */ /* 0x000f280000300800 */
[----:B------:R-:W4:Y:S01]  /*377b0*/  LDL.LU R72, [R1+0x1b28] ;  /* 0x001b280001487983 */ /* 0x000f220000300800 */
[----:B-1----:R-:W-:Y:S02]  /*377c0*/  IMAD.MOV.U32 R83, RZ, RZ, R0 ;  /* 0x000000ffff537224 */ /* 0x002fe400078e0000 */
        /* <DEDUP_REMOVED lines=21> */
[----:B------:R-:W4:Y:S04]  /*37920*/  LDL.LU R18, [R1+0x400] ;  /* 0x0004000001127983 */ /* 0x000f280000300800 */
[----:B------:R-:W4:Y:S01]  /*37930*/  LDL.LU R81, [R1+0x1b38] ;  /* 0x001b380001517983 */ /* 0x000f220000300800 */
[----:B------:R-:W-:-:S03]  /*37940*/  IMAD.MOV.U32 R43, RZ, RZ, R80 ;  /* 0x000000ffff2b7224 */ /* 0x000fc600078e0050 */
        /* <DEDUP_REMOVED lines=43> */
[----:B------:R-:W-:Y:S01]  /*37c00*/  STL.64 [R1+0x2c08], R66 ;  /* 0x002c084201007387 */ /* 0x000fe20000100a00 */
[----:B------:R-:W-:-:S02]  /*37c10*/  IMAD.MOV.U32 R19, RZ, RZ, R18 ;  /* 0x000000ffff137224 */ /* 0x000fc400078e0012 */
[----:B------:R-:W-:Y:S01]  /*37c20*/  IMAD.MOV.U32 R18, RZ, RZ, R81 ;  /* 0x000000ffff127224 */ /* 0x000fe200078e0051 */
        /* <DEDUP_REMOVED lines=22> */
[----:B------:R0:W-:Y:S01]  /*37d90*/  STL [R1+0x2c28], R31 ;  /* 0x002c281f01007387 */ /* 0x0001e20000100800 */
        /* <DEDUP_REMOVED lines=43> */
[----:B------:R-:W-:Y:S04]  /*38050*/  STL.64 [R1+0x2c60], R76 ;  /* 0x002c604c01007387 */ /* 0x000fe80000100a00 */
[----:B------:R-:W-:Y:S04]  /*38060*/  STL.64 [R1+0x450], R34 ;  /* 0x0004502201007387 */ /* 0x000fe80000100a00 */
[----:B------:R0:W-:Y:S04]  /*38070*/  STL [R1+0x2c78], R34 ;  /* 0x002c782201007387 */ /* 0x0001e80000100800 */
[----:B------:R-:W-:Y:S04]  /*38080*/  STL [R1+0x2c68], R35 ;  /* 0x002c682301007387 */ /* 0x000fe80000100800 */
        /* <DEDUP_REMOVED lines=41> */
[----:B------:R-:W4:Y:S01]  /*38320*/  LDL.LU R87, [R1+0x1ba4] ;  /* 0x001ba40001577983 */ /* 0x000f220000300800 */
[----:B------:R-:W-:-:S05]  /*38330*/  IMAD.MOV.U32 R59, RZ, RZ, R14 ;  /* 0x000000ffff3b7224 */ /* 0x000fca00078e000e */
        /* <DEDUP_REMOVED lines=9> */
[----:B------:R-:W-:Y:S01]  /*383d0*/  STL [R1+0x2cc8], R37 ;  /* 0x002cc82501007387 */ /* 0x000fe20000100800 */
[----:B0-----:R-:W-:-:S02]  /*383e0*/  IMAD.MOV.U32 R79, RZ, RZ, R73 ;  /* 0x000000ffff4f7224 */ /* 0x001fc400078e0049 */
[----:B------:R-:W-:Y:S01]  /*383f0*/  IMAD.MOV.U32 R78, RZ, RZ, R72 ;  /* 0x000000ffff4e7224 */ /* 0x000fe200078e0048 */
[----:B------:R-:W4:Y:S01]  /*38400*/  LDL.LU R73, [R1+0x4e0] ;  /* 0x0004e00001497983 */ /* 0x000f220000300800 */
[----:B-1----:R-:W-:-:S03]  /*38410*/  IMAD.MOV.U32 R63, RZ, RZ, R0 ;  /* 0x000000ffff3f7224 */ /* 0x002fc600078e0000 */
[----:B------:R-:W4:Y:S01]  /*38420*/  LDL.LU R72, [R1+0x1ba8] ;  /* 0x001ba80001487983 */ /* 0x000f220000300800 */
[----:B------:R-:W-:-:S03]  /*38430*/  IMAD.MOV.U32 R62, RZ, RZ, R93 ;  /* 0x000000ffff3e7224 */ /* 0x000fc600078e005d */
        /* <DEDUP_REMOVED lines=38> */
[----:B------:R-:W-:Y:S04]  /*386a0*/  STL [R1+0x2d50], R70 ;  /* 0x002d504601007387 */ /* 0x000fe80000100800 */
[----:B------:R-:W-:Y:S04]  /*386b0*/  STL [R1+0x2d08], R71 ;  /* 0x002d084701007387 */ /* 0x000fe80000100800 */
[----:B------:R-:W-:Y:S04]  /*386c0*/  STL.64 [R1+0x4d0], R42 ;  /* 0x0004d02a01007387 */ /* 0x000fe80000100a00 */
[----:B------:R-:W-:Y:S04]  /*386d0*/  STL.64 [R1+0x2d10], R42 ;  /* 0x002d102a01007387 */ /* 0x000fe80000100a00 */
[----:B------:R-:W-:Y:S04]  /*386e0*/  STL.64 [R1+0x4d8], R40 ;  /* 0x0004d82801007387 */ /* 0x000fe80000100a00 */
[----:B------:R-:W-:Y:S01]  /*386f0*/  STL.64 [R1+0x2d18], R40 ;  /* 0x002d182801007387 */ /* 0x000fe20000100a00 */
        /* <DEDUP_REMOVED lines=48> */
[----:B------:R-:W-:Y:S04]  /*38a00*/  STL [R1+0x2d60], R29 ;  /* 0x002d601d01007387 */ /* 0x000fe80000100800 */
[----:B------:R-:W4:Y:S04]  /*38a10*/  LDL.LU R69, [R1+0x560] ;  /* 0x0005600001457983 */ /* 0x000f280000300800 */
[----:B------:R-:W4:Y:S01]  /*38a20*/  LDL.LU R81, [R1+0x1be8] ;  /* 0x001be80001517983 */ /* 0x000f220000300800 */
[----:B------:R-:W-:-:S02]  /*38a30*/  IMAD.MOV.U32 R19, RZ, RZ, R0 ;  /* 0x000000ffff137224 */ /* 0x000fc400078e0000 */
        /* <DEDUP_REMOVED lines=43> */
[----:B------:R-:W-:-:S03]  /*38cf0*/  IMAD.MOV.U32 R68, RZ, RZ, R81 ;  /* 0x000000ffff447224 */ /* 0x000fc600078e0051 */
        /* <DEDUP_REMOVED lines=18> */
[----:B------:R-:W-:Y:S04]  /*38e20*/  STL.64 [R1+0x2db8], R76 ;  /* 0x002db84c01007387 */ /* 0x000fe80000100a00 */
[----:B------:R-:W-:Y:S04]  /*38e30*/  STL.64 [R1+0x578], R6 ;  /* 0x0005780601007387 */ /* 0x000fe80000100a00 */
[----:B------:R0:W-:Y:S04]  /*38e40*/  STL.64 [R1+0x2dc8], R6 ;  /* 0x002dc80601007387 */ /* 0x0001e80000100a00 */
[----:B------:R-:W-:Y:S04]  /*38e50*/  STL.64 [R1+0x580], R46 ;  /* 0x0005802e01007387 */ /* 0x000fe80000100a00 */
[----:B------:R-:W-:Y:S01]  /*38e60*/  STL.64 [R1+0x2dd0], R46 ;  /* 0x002dd02e01007387 */ /* 0x000fe20000100a00 */
        /* <DEDUP_REMOVED lines=48> */
[----:B------:R-:W4:Y:S01]  /*39170*/  LDL.LU R75, [R1+0x608] ;  /* 0x00060800014b7983 */ /* 0x000f220000300800 */
[----:B------:R-:W-:-:S02]  /*39180*/  IMAD.MOV.U32 R7, RZ, RZ, R50 ;  /* 0x000000ffff077224 */ /* 0x000fc400078e0032 */
[----:B------:R-:W-:-:S05]  /*39190*/  IMAD.MOV.U32 R6, RZ, RZ, R5 ;  /* 0x000000ffff067224 */ /* 0x000fca00078e0005 */
[----:B------:R0:W-:Y:S04]  /*391a0*/  STL.64 [R1+0x5d8], R6 ;  /* 0x0005d80601007387 */ /* 0x0001e80000100a00 */
[----:B------:R-:W4:Y:S01]  /*391b0*/  LDL.LU R74, [R1+0x1c38] ;  /* 0x001c3800014a7983 */ /* 0x000f220000300800 */
[----:B------:R-:W-:Y:S02]  /*391c0*/  IMAD.MOV.U32 R43, RZ, RZ, R31 ;  /* 0x000000ffff2b7224 */ /* 0x000fe400078e001f */
[----:B------:R-:W-:Y:S02]  /*391d0*/  IMAD.MOV.U32 R42, RZ, RZ, R30 ;  /* 0x000000ffff2a7224 */ /* 0x000fe400078e001e */
[----:B------:R-:W-:Y:S02]  /*391e0*/  IMAD.MOV.U32 R31, RZ, RZ, R80 ;  /* 0x000000ffff1f7224 */ /* 0x000fe400078e0050 */
[----:B------:R-:W-:Y:S01]  /*391f0*/  IMAD.MOV.U32 R30, RZ, RZ, R51 ;  /* 0x000000ffff1e7224 */ /* 0x000fe200078e0033 */
[----:B------:R-:W4:Y:S04]  /*39200*/  LDL.LU R80, [R1+0x610] ;  /* 0x0006100001507983 */ /* 0x000f280000300800 */
[----:B------:R-:W4:Y:S04]  /*39210*/  LDL.LU R51, [R1+0x1c3c] ;  /* 0x001c3c0001337983 */ /* 0x000f280000300800 */
[----:B------:R-:W4:Y:S04]  /*39220*/  LDL.LU R50, [R1+0x618] ;  /* 0x0006180001327983 */ /* 0x000f280000300800 */
[----:B------:R-:W4:Y:S01]  /*39230*/  LDL.LU R5, [R1+0x1c40] ;  /* 0x001c400001057983 */ /* 0x000f220000300800 */
[----:B------:R-:W-:-:S02]  /*39240*/  IMAD.MOV.U32 R41, RZ, RZ, R89 ;  /* 0x000000ffff297224 */ /* 0x000fc400078e0059 */
[----:B------:R-:W-:Y:S01]  /*39250*/  IMAD.MOV.U32 R40, RZ, RZ, R87 ;  /* 0x000000ffff287224 */ /* 0x000fe200078e0057 */
[----:B------:R-:W4:Y:S04]  /*39260*/  LDL.LU R89, [R1+0x620] ;  /* 0x0006200001597983 */ /* 0x000f280000300800 */
[----:B------:R-:W4:Y:S04]  /*39270*/  LDL.LU R87, [R1+0x1c44] ;  /* 0x001c440001577983 */ /* 0x000f280000300800 */
[----:B------:R-:W-:Y:S01]  /*39280*/  STL.64 [R1+0x5c8], R42 ;  /* 0x0005c82a01007387 */ /* 0x000fe20000100a00 */
[----:B------:R-:W-:-:S03]  /*39290*/  IMAD.MOV.U32 R35, RZ, RZ, R34 ;  /* 0x000000ffff237224 */ /* 0x000fc600078e0022 */
[----:B------:R1:W-:Y:S01]  /*392a0*/  STL.64 [R1+0x2e18], R42 ;  /* 0x002e182a01007387 */ /* 0x0003e20000100a00 */
[----:B------:R-:W-:-:S03]  /*392b0*/  IMAD.MOV.U32 R34, RZ, RZ, R81 ;  /* 0x000000ffff227224 */ /* 0x000fc600078e0051 */
        /* <DEDUP_REMOVED lines=23> */
[----:B------:R-:W-:Y:S01]  /*39430*/  STL [R1+0x2e50], R48 ;  /* 0x002e503001007387 */ /* 0x000fe20000100800 */
[----:B------:R-:W-:-:S03]  /*39440*/  IMAD.MOV.U32 R57, RZ, RZ, R75 ;  /* 0x000000ffff397224 */ /* 0x000fc600078e004b */
[----:B------:R-:W-:Y:S04]  /*39450*/  STL [R1+0x2e40], R49 ;  /* 0x002e403101007387 */ /* 0x000fe80000100800 */
[----:B------:R-:W-:Y:S04]  /*39460*/  STL.64 [R1+0x600], R58 ;  /* 0x0006003a01007387 */ /* 0x000fe80000100a00 */
[----:B------:R-:W-:Y:S01]  /*39470*/  STL.64 [R1+0x2e48], R58 ;  /* 0x002e483a01007387 */ /* 0x000fe20000100a00 */
[----:B------:R-:W-:-:S05]  /*39480*/  IMAD.MOV.U32 R56, RZ, RZ, R74 ;  /* 0x000000ffff387224 */ /* 0x000fca00078e004a */
[----:B------:R-:W-:Y:S04]  /*39490*/  STL.64 [R1+0x608], R56 ;  /* 0x0006083801007387 */ /* 0x000fe80000100a00 */
[----:B------:R-:W-:Y:S04]  /*394a0*/  STL.64 [R1+0x2e58], R56 ;  /* 0x002e583801007387 */ /* 0x000fe80000100a00 */
[----:B------:R-:W4:Y:S04]  /*394b0*/  LDL.LU R75, [R1+0x648] ;  /* 0x00064800014b7983 */ /* 0x000f280000300800 */
[----:B------:R-:W4:Y:S01]  /*394c0*/  LDL.LU R74, [R1+0x1c58] ;  /* 0x001c5800014a7983 */ /* 0x000f220000300800 */
        /* <DEDUP_REMOVED lines=13> */
[----:B------:R-:W-:Y:S01]  /*395a0*/  STL.64 [R1+0x2e60], R32 ;  /* 0x002e602001007387 */ /* 0x000fe20000100a00 */
[----:B------:R-:W-:-:S02]  /*395b0*/  IMAD.MOV.U32 R82, RZ, RZ, R81 ;  /* 0x000000ffff527224 */ /* 0x000fc400078e0051 */
[----:B------:R-:W-:Y:S01]  /*395c0*/  IMAD.MOV.U32 R83, RZ, RZ, R70 ;  /* 0x000000ffff537224 */ /* 0x000fe200078e0046 */
        /* <DEDUP_REMOVED lines=28> */
[----:B------:R-:W-:-:S05]  /*39790*/  IMAD.MOV.U32 R18, RZ, RZ, R74 ;  /* 0x000000ffff127224 */ /* 0x000fca00078e004a */
[----:B------:R-:W-:Y:S04]  /*397a0*/  STL.64 [R1+0x648], R18 ;  /* 0x0006481201007387 */ /* 0x000fe80000100a00 */
[----:B------:R-:W-:Y:S04]  /*397b0*/  STL.64 [R1+0x2ea0], R18 ;  /* 0x002ea01201007387 */ /* 0x000fe80000100a00 */
[----:B------:R-:W0:Y:S04]  /*397c0*/  LDL.LU R75, [R1+0x688] ;  /* 0x00068800014b7983 */ /* 0x000e280000300800 */
        /* <DEDUP_REMOVED lines=42> */
[----:B------:R-:W-:Y:S01]  /*39a70*/  STL.64 [R1+0x2ed8], R76 ;  /* 0x002ed84c01007387 */ /* 0x000fe20000100a00 */
[----:B0-----:R-:W-:-:S02]  /*39a80*/  IMAD.MOV.U32 R7, RZ, RZ, R75 ;  /* 0x000000ffff077224 */ /* 0x001fc400078e004b */
[----:B------:R-:W-:-:S05]  /*39a90*/  IMAD.MOV.U32 R6, RZ, RZ, R74 ;  /* 0x000000ffff067224 */ /* 0x000fca00078e004a */
[----:B------:R-:W-:Y:S04]  /*39aa0*/  STL.64 [R1+0x688], R6 ;  /* 0x0006880601007387 */ /* 0x000fe80000100a00 */
[----:B------:R0:W-:Y:S04]  /*39ab0*/  STL.64 [R1+0x2ee0], R6 ;  /* 0x002ee00601007387 */ /* 0x0001e80000100a00 */
        /* <DEDUP_REMOVED lines=24> */
[----:B-1----:R-:W4:Y:S04]  /*39c40*/  LDL.LU R43, [R1+0x6e8] ;  /* 0x0006e800012b7983 */ /* 0x002f280000300800 */
[----:B------:R-:W0:Y:S04]  /*39c50*/  LDL.LU R29, [R1+0x1ca8] ;  /* 0x001ca800011d7983 */ /* 0x000e280000300800 */
        /* <DEDUP_REMOVED lines=24> */
[----:B------:R-:W4:Y:S01]  /*39de0*/  LDL.LU R28, [R1+0x710] ;  /* 0x00071000011c7983 */ /* 0x000f220000300800 */
[----:B------:R-:W-:-:S03]  /*39df0*/  IMAD.MOV.U32 R15, RZ, RZ, R80 ;  /* 0x000000ffff0f7224 */ /* 0x000fc600078e0050 */
        /* <DEDUP_REMOVED lines=14> */
[----:B0-----:R-:W-:-:S02]  /*39ee0*/  IMAD.MOV.U32 R6, RZ, RZ, R29 ;  /* 0x000000ffff067224 */ /* 0x001fc400078e001d */
[----:B------:R-:W-:Y:S01]  /*39ef0*/  IMAD.MOV.U32 R7, RZ, RZ, R43 ;  /* 0x000000ffff077224 */ /* 0x000fe200078e002b */
[----:B------:R-:W-:Y:S04]  /*39f00*/  STL.64 [R1+0x6d8], R68 ;  /* 0x0006d84401007387 */ /* 0x000fe80000100a00 */
[----:B------:R-:W-:Y:S04]  /*39f10*/  STL.64 [R1+0x2f30], R68 ;  /* 0x002f304401007387 */ /* 0x000fe80000100a00 */
[----:B------:R-:W-:Y:S04]  /*39f20*/  STL.64 [R1+0x6e0], R60 ;  /* 0x0006e03c01007387 */ /* 0x000fe80000100a00 */
        /* <DEDUP_REMOVED lines=85> */
[----:B------:R-:W0:Y:S04]  /*3a480*/  LDL.LU R50, [R1+0x7a0] ;  /* 0x0007a00001327983 */ /* 0x000e280000300800 */
        /* <DEDUP_REMOVED lines=44> */
[----:B0-----:R-:W-:-:S03]  /*3a750*/  IMAD.MOV.U32 R7, RZ, RZ, R50 ;  /* 0x000000ffff077224 */ /* 0x001fc600078e0032 */
        /* <DEDUP_REMOVED lines=13> */
[----:B------:R0:W-:Y:S04]  /*3a830*/  STL [R1+0x2ff8], R7 ;  /* 0x002ff80701007387 */ /* 0x0001e80000100800 */
[----:B------:R0:W-:Y:S04]  /*3a840*/  STL [R1+0x3068], R6 ;  /* 0x0030680601007387 */ /* 0x0001e80000100800 */
        /* <DEDUP_REMOVED lines=15> */
[----:B------:R-:W1:Y:S01]  /*3a940*/  LDL.LU R2, [R1+0x808] ;  /* 0x0008080001027983 */ /* 0x000e620000300800 */
[----:B----4-:R-:W-:-:S03]  /*3a950*/  IMAD.MOV.U32 R54, RZ, RZ, R91 ;  /* 0x000000ffff367224 */ /* 0x010fc600078e005b */
[----:B------:R-:W3:Y:S04]  /*3a960*/  LDL.LU R91, [R1+0x1d38] ;  /* 0x001d3800015b7983 */ /* 0x000ee80000300800 */
        /* <DEDUP_REMOVED lines=44> */
[----:B-1----:R-:W-:-:S03]  /*3ac30*/  IMAD.MOV.U32 R43, RZ, RZ, R2 ;  /* 0x000000ffff2b7224 */ /* 0x002fc600078e0002 */
[----:B------:R-:W2:Y:S01]  /*3ac40*/  LDL.LU R2, [R1+0x848] ;  /* 0x0008480001027983 */ /* 0x000ea20000300800 */
[----:B---3--:R-:W-:-:S03]  /*3ac50*/  IMAD.MOV.U32 R42, RZ, RZ, R91 ;  /* 0x000000ffff2a7224 */ /* 0x008fc600078e005b */
        /* <DEDUP_REMOVED lines=9> */
[----:B----4-:R-:W-:-:S02]  /*3acf0*/  IMAD.MOV.U32 R31, RZ, RZ, R28 ;  /* 0x000000ffff1f7224 */ /* 0x010fc400078e001c */
        /* <DEDUP_REMOVED lines=35> */
[----:B------:R-:W-:-:S03]  /*3af30*/  IMAD.MOV.U32 R13, RZ, RZ, R2 ;  /* 0x000000ffff0d7224 */ /* 0x000fc600078e0002 */
[----:B------:R-:W2:Y:S01]  /*3af40*/  LDL.LU R2, [R1+0x888] ;  /* 0x0008880001027983 */ /* 0x000ea20000300800 */
[----:B---3--:R-:W-:-:S03]  /*3af50*/  IMAD.MOV.U32 R12, RZ, RZ, R91 ;  /* 0x000000ffff0c7224 */ /* 0x008fc600078e005b */
[----:B------:R-:W3:Y:S04]  /*3af60*/  LDL.LU R91, [R1+0x1d78] ;  /* 0x001d7800015b7983 */ /* 0x000ee80000300800 */
        /* <DEDUP_REMOVED lines=8> */
[----:B----4-:R-:W-:-:S03]  /*3aff0*/  IMAD.MOV.U32 R83, RZ, RZ, R28 ;  /* 0x000000ffff537224 */ /* 0x010fc600078e001c */
[----:B------:R-:W4:Y:S01]  /*3b000*/  LDL.LU R28, [R1+0x890] ;  /* 0x00089000011c7983 */ /* 0x000f220000300800 */
[----:B------:R-:W-:Y:S02]  /*3b010*/  IMAD.MOV.U32 R82, RZ, RZ, R71 ;  /* 0x000000ffff527224 */ /* 0x000fe400078e0047 */
[----:B0-----:R-:W-:Y:S02]  /*3b020*/  IMAD.MOV.U32 R7, RZ, RZ, R50 ;  /* 0x000000ffff077224 */ /* 0x001fe400078e0032 */
[----:B------:R-:W-:-:S05]  /*3b030*/  IMAD.MOV.U32 R6, RZ, RZ, R5 ;  /* 0x000000ffff067224 */ /* 0x000fca00078e0005 */
[----:B------:R0:W-:Y:S04]  /*3b040*/  STL.64 [R1+0x860], R6 ;  /* 0x0008600601007387 */ /* 0x0001e80000100a00 */
[----:B------:R-:W4:Y:S01]  /*3b050*/  LDL.LU R71, [R1+0x1d7c] ;  /* 0x001d7c0001477983 */ /* 0x000f220000300800 */
        /* <DEDUP_REMOVED lines=9> */
[----:B------:R-:W4:Y:S04]  /*3b0f0*/  LDL.LU R87, [R1+0x1d88] ;  /* 0x001d880001577983 */ /* 0x000f280000300800 */
[----:B------:R-:W-:Y:S04]  /*3b100*/  STL.64 [R1+0x850], R82 ;  /* 0x0008505201007387 */ /* 0x000fe80000100a00 */
[----:B------:R0:W-:Y:S01]  /*3b110*/  STL.64 [R1+0x30b0], R82 ;  /* 0x0030b05201007387 */ /* 0x0001e20000100a00 */
[----:B------:R-:W-:-:S02]  /*3b120*/  IMAD.MOV.U32 R18, RZ, RZ, R81 ;  /* 0x000000ffff127224 */ /* 0x000fc400078e0051 */
[----:B------:R-:W-:Y:S01]  /*3b130*/  IMAD.MOV.U32 R19, RZ, RZ, R70 ;  /* 0x000000ffff137224 */ /* 0x000fe200078e0046 */
[----:B------:R-:W-:Y:S04]  /*3b140*/  STL.64 [R1+0x858], R66 ;  /* 0x0008584201007387 */ /* 0x000fe80000100a00 */
[----:B------:R0:W-:Y:S04]  /*3b150*/  STL.64 [R1+0x30b8], R66 ;  /* 0x0030b84201007387 */ /* 0x0001e80000100a00 */
[----:B------:R-:W-:Y:S04]  /*3b160*/  STL.64 [R1+0x868], R72 ;  /* 0x0008684801007387 */ /* 0x000fe80000100a00 */
[----:B------:R-:W-:Y:S04]  /*3b170*/  STL.64 [R1+0x30c0], R72 ;  /* 0x0030c04801007387 */ /* 0x000fe80000100a00 */
        /* <DEDUP_REMOVED lines=21> */
[----:B------:R0:W-:Y:S01]  /*3b2d0*/  STL.64 [R1+0x30e0], R36 ;  /* 0x0030e02401007387 */ /* 0x0001e20000100a00 */
[----:B----4-:R-:W-:-:S02]  /*3b2e0*/  IMAD.MOV.U32 R45, RZ, RZ, R28 ;  /* 0x000000ffff2d7224 */ /* 0x010fc400078e001c */
        /* <DEDUP_REMOVED lines=22> */
[----:B------:R-:W-:Y:S04]  /*3b450*/  STL.64 [R1+0x30f8], R48 ;  /* 0x0030f83001007387 */ /* 0x000fe80000100a00 */
        /* <DEDUP_REMOVED lines=15> */
[----:B------:R-:W1:Y:S01]  /*3b550*/  LDL.LU R2, [R1+0x908] ;  /* 0x0009080001027983 */ /* 0x000e620000300800 */
[----:B---3--:R-:W-:-:S03]  /*3b560*/  IMAD.MOV.U32 R46, RZ, RZ, R91 ;  /* 0x000000ffff2e7224 */ /* 0x008fc600078e005b */
[----:B------:R-:W3:Y:S04]  /*3b570*/  LDL.LU R91, [R1+0x1db8] ;  /* 0x001db800015b7983 */ /* 0x000ee80000300800 */
[----:B------:R-:W-:Y:S04]  /*3b580*/  STL.64 [R1+0x8b8], R76 ;  /* 0x0008b84c01007387 */ /* 0x000fe80000100a00 */
[----:B------:R0:W-:Y:S04]  /*3b590*/  STL.64 [R1+0x3110], R76 ;  /* 0x0031104c01007387 */ /* 0x0001e80000100a00 */
[----:B------:R-:W-:Y:S04]  /*3b5a0*/  STL.64 [R1+0x8c0], R16 ;  /* 0x0008c01001007387 */ /* 0x000fe80000100a00 */
[----:B------:R-:W-:Y:S04]  /*3b5b0*/  STL.64 [R1+0x3118], R16 ;  /* 0x0031181001007387 */ /* 0x000fe80000100a00 */
[----:B------:R-:W-:Y:S04]  /*3b5c0*/  STL.64 [R1+0x8c8], R46 ;  /* 0x0008c82e01007387 */ /* 0x000fe80000100a00 */
[----:B------:R-:W-:Y:S01]  /*3b5d0*/  STL.64 [R1+0x3120], R46 ;  /* 0x0031202e01007387 */ /* 0x000fe20000100a00 */
[----:B----4-:R-:W-:-:S02]  /*3b5e0*/  IMAD.MOV.U32 R11, RZ, RZ, R28 ;  /* 0x000000ffff0b7224 */ /* 0x010fc400078e001c */
        /* <DEDUP_REMOVED lines=24> */
[----:B------:R0:W-:Y:S04]  /*3b770*/  STL.64 [R1+0x3140], R24 ;  /* 0x0031401801007387 */ /* 0x0001e80000100a00 */
        /* <DEDUP_REMOVED lines=49> */
[----:B------:R-:W-:Y:S01]  /*3ba90*/  STL.64 [R1+0x3188], R30 ;  /* 0x0031881e01007387 */ /* 0x000fe20000100a00 */
[----:B------:R-:W-:-:S02]  /*3baa0*/  IMAD.MOV.U32 R41, RZ, RZ, R0 ;  /* 0x000000ffff297224 */ /* 0x000fc400078e0000 */
[----:B------:R-:W-:Y:S02]  /*3bab0*/  IMAD.MOV.U32 R40, RZ, RZ, R93 ;  /* 0x000000ffff287224 */ /* 0x000fe400078e005d */
[----:B------:R-:W-:Y:S02]  /*3bac0*/  IMAD.MOV.U32 R35, RZ, RZ, R92 ;  /* 0x000000ffff237224 */ /* 0x000fe400078e005c */
[----:B------:R-:W4:Y:S01]  /*3bad0*/  LDL.LU R92, [R1+0x970] ;  /* 0x00097000015c7983 */ /* 0x000f220000300800 */
[----:B--2---:R-:W-:-:S03]  /*3bae0*/  IMAD.MOV.U32 R34, RZ, RZ, R3 ;  /* 0x000000ffff227224 */ /* 0x004fc600078e0003 */
[----:B------:R-:W2:Y:S04]  /*3baf0*/  LDL.LU R3, [R1+0x1dec] ;  /* 0x001dec0001037983 */ /* 0x000ea80000300800 */
[----:B------:R-:W2:Y:S04]  /*3bb00*/  LDL.LU R70, [R1+0x978] ;  /* 0x0009780001467983 */ /* 0x000ea80000300800 */
[----:B------:R-:W2:Y:S04]  /*3bb10*/  LDL.LU R81, [R1+0x1df0] ;  /* 0x001df00001517983 */ /* 0x000ea80000300800 */
[----:B------:R-:W2:Y:S04]  /*3bb20*/  LDL.LU R0, [R1+0x980] ;  /* 0x0009800001007983 */ /* 0x000ea80000300800 */
        /* <DEDUP_REMOVED lines=14> */
[----:B------:R-:W-:Y:S01]  /*3bc10*/  STL.64 [R1+0x31a8], R56 ;  /* 0x0031a83801007387 */ /* 0x000fe20000100a00 */
[----:B------:R-:W-:Y:S02]  /*3bc20*/  IMAD.MOV.U32 R13, RZ, RZ, R89 ;  /* 0x000000ffff0d7224 */ /* 0x000fe400078e0059 */
[----:B------:R-:W-:Y:S01]  /*3bc30*/  IMAD.MOV.U32 R12, RZ, RZ, R87 ;  /* 0x000000ffff0c7224 */ /* 0x000fe200078e0057 */
[----:B------:R-:W4:Y:S04]  /*3bc40*/  LDL.LU R89, [R1+0x990] ;  /* 0x0009900001597983 */ /* 0x000f280000300800 */
[----:B------:R-:W4:Y:S04]  /*3bc50*/  LDL.LU R87, [R1+0x1dfc] ;  /* 0x001dfc0001577983 */ /* 0x000f280000300800 */
[----:B------:R-:W4:Y:S01]  /*3bc60*/  LDL.LU R28, [R1+0x998] ;  /* 0x00099800011c7983 */ /* 0x000f220000300800 */
[----:B------:R-:W-:-:S02]  /*3bc70*/  IMAD.MOV.U32 R32, RZ, RZ, R51 ;  /* 0x000000ffff207224 */ /* 0x000fc400078e0033 */
[----:B------:R-:W-:Y:S01]  /*3bc80*/  IMAD.MOV.U32 R33, RZ, RZ, R80 ;  /* 0x000000ffff217224 */ /* 0x000fe200078e0050 */
[----:B------:R-:W4:Y:S04]  /*3bc90*/  LDL.LU R71, [R1+0x1e00] ;  /* 0x001e000001477983 */ /* 0x000f280000300800 */
[----:B------:R-:W4:Y:S01]  /*3bca0*/  LDL.LU R80, [R1+0x9a0] ;  /* 0x0009a00001507983 */ /* 0x000f220000300800 */
[----:B------:R-:W-:Y:S02]  /*3bcb0*/  IMAD.MOV.U32 R8, RZ, RZ, R5 ;  /* 0x000000ffff087224 */ /* 0x000fe400078e0005 */
[----:B------:R-:W-:Y:S01]  /*3bcc0*/  IMAD.MOV.U32 R9, RZ, RZ, R50 ;  /* 0x000000ffff097224 */ /* 0x000fe200078e0032 */
[----:B------:R-:W4:Y:S04]  /*3bcd0*/  LDL.LU R51, [R1+0x1e04] ;  /* 0x001e040001337983 */ /* 0x000f280000300800 */
[----:B------:R-:W4:Y:S04]  /*3bce0*/  LDL.LU R50, [R1+0x9a8] ;  /* 0x0009a80001327983 */ /* 0x000f280000300800 */
[----:B------:R-:W4:Y:S04]  /*3bcf0*/  LDL.LU R5, [R1+0x1e08] ;  /* 0x001e080001057983 */ /* 0x000f280000300800 */
[----:B------:R-:W-:Y:S04]  /*3bd00*/  STL.64 [R1+0x958], R32 ;  /* 0x0009582001007387 */ /* 0x000fe80000100a00 */
[----:B------:R-:W-:Y:S04]  /*3bd10*/  STL.64 [R1+0x31b8], R32 ;  /* 0x0031b82001007387 */ /* 0x000fe80000100a00 */
[----:B------:R-:W-:Y:S04]  /*3bd20*/  STL.64 [R1+0x960], R8 ;  /* 0x0009600801007387 */ /* 0x000fe80000100a00 */
[----:B------:R-:W-:Y:S01]  /*3bd30*/  STL.64 [R1+0x31c0], R8 ;  /* 0x0031c00801007387 */ /* 0x000fe20000100a00 */
[----:B------:R-:W-:-:S03]  /*3bd40*/  IMAD.MOV.U32 R83, RZ, RZ, R92 ;  /* 0x000000ffff537224 */ /* 0x000fc600078e005c */
[----:B------:R-:W4:Y:S01]  /*3bd50*/  LDL.LU R92, [R1+0x9b0] ;  /* 0x0009b000015c7983 */ /* 0x000f220000300800 */
[----:B--2---:R-:W-:-:S03]  /*3bd60*/  IMAD.MOV.U32 R82, RZ, RZ, R3 ;  /* 0x000000ffff527224 */ /* 0x004fc600078e0003 */
[----:B------:R-:W2:Y:S04]  /*3bd70*/  LDL.LU R3, [R1+0x1e0c] ;  /* 0x001e0c0001037983 */ /* 0x000ea80000300800 */
[----:B------:R-:W-:Y:S04]  /*3bd80*/  STL.64 [R1+0x968], R12 ;  /* 0x0009680c01007387 */ /* 0x000fe80000100a00 */
[----:B------:R-:W-:Y:S04]  /*3bd90*/  STL.64 [R1+0x31c8], R12 ;  /* 0x0031c80c01007387 */ /* 0x000fe80000100a00 */
[----:B------:R-:W-:Y:S01]  /*3bda0*/  STL.64 [R1+0x970], R82 ;  /* 0x0009705201007387 */ /* 0x000fe20000100a00 */
[----:B------:R-:W-:-:S03]  /*3bdb0*/  IMAD.MOV.U32 R67, RZ, RZ, R70 ;  /* 0x000000ffff437224 */ /* 0x000fc600078e0046 */
[----:B------:R-:W-:Y:S01]  /*3bdc0*/  STL.64 [R1+0x31d0], R82 ;  /* 0x0031d05201007387 */ /* 0x000fe20000100a00 */
[----:B------:R-:W-:-:S03]  /*3bdd0*/  IMAD.MOV.U32 R66, RZ, RZ, R81 ;  /* 0x000000ffff427224 */ /* 0x000fc600078e0051 */
[----:B------:R-:W2:Y:S04]  /*3bde0*/  LDL.LU R70, [R1+0x9b8] ;  /* 0x0009b80001467983 */ /* 0x000ea80000300800 */
[----:B------:R-:W2:Y:S01]  /*3bdf0*/  LDL.LU R81, [R1+0x1e10] ;  /* 0x001e100001517983 */ /* 0x000ea20000300800 */
[----:B------:R-:W-:-:S03]  /*3be00*/  IMAD.MOV.U32 R19, RZ, RZ, R2 ;  /* 0x000000ffff137224 */ /* 0x000fc600078e0002 */
[----:B------:R-:W2:Y:S01]  /*3be10*/  LDL.LU R2, [R1+0x9c0] ;  /* 0x0009c00001027983 */ /* 0x000ea20000300800 */
[----:B---3--:R-:W-:-:S03]  /*3be20*/  IMAD.MOV.U32 R18, RZ, RZ, R91 ;  /* 0x000000ffff127224 */ /* 0x008fc600078e005b */
[----:B------:R-:W3:Y:S01]  /*3be30*/  LDL.LU R91, [R1+0x1e14] ;  /* 0x001e1400015b7983 */ /* 0x000ee20000300800 */
[----:B------:R-:W-:Y:S02]  /*3be40*/  IMAD.MOV.U32 R72, RZ, RZ, R93 ;  /* 0x000000ffff487224 */ /* 0x000fe400078e005d */
[----:B------:R-:W-:Y:S02]  /*3be50*/  IMAD.MOV.U32 R73, RZ, RZ, R0 ;  /* 0x000000ffff497224 */ /* 0x000fe400078e0000 */
[----:B------:R-:W3:Y:S04]  /*3be60*/  LDL.LU R0, [R1+0x9c8] ;  /* 0x0009c80001007983 */ /* 0x000ee80000300800 */
[----:B------:R-:W3:Y:S04]  /*3be70*/  LDL.LU R93, [R1+0x1e18] ;  /* 0x001e1800015d7983 */ /* 0x000ee80000300800 */
[----:B------:R-:W-:Y:S04]  /*3be80*/  STL.64 [R1+0x978], R66 ;  /* 0x0009784201007387 */ /* 0x000fe80000100a00 */
[----:B------:R-:W-:Y:S04]  /*3be90*/  STL.64 [R1+0x31d8], R66 ;  /* 0x0031d84201007387 */ /* 0x000fe80000100a00 */
[----:B------:R-:W-:Y:S04]  /*3bea0*/  STL.64 [R1+0x980], R72 ;  /* 0x0009804801007387 */ /* 0x000fe80000100a00 */
[----:B------:R-:W-:Y:S01]  /*3beb0*/  STL.64 [R1+0x31e0], R72 ;  /* 0x0031e04801007387 */ /* 0x000fe20000100a00 */
[----:B----4-:R-:W-:-:S02]  /*3bec0*/  IMAD.MOV.U32 R65, RZ, RZ, R89 ;  /* 0x000000ffff417224 */ /* 0x010fc400078e0059 */
[----:B------:R-:W-:Y:S01]  /*3bed0*/  IMAD.MOV.U32 R64, RZ, RZ, R87 ;  /* 0x000000ffff407224 */ /* 0x000fe200078e0057 */
[----:B------:R-:W4:Y:S04]  /*3bee0*/  LDL.LU R89, [R1+0x9d0] ;  /* 0x0009d00001597983 */ /* 0x000f280000300800 */
[----:B------:R-:W4:Y:S01]  /*3bef0*/  LDL.LU R87, [R1+0x1e1c] ;  /* 0x001e1c0001577983 */ /* 0x000f220000300800 */
[----:B------:R-:W-:Y:S02]  /*3bf00*/  IMAD.MOV.U32 R26, RZ, RZ, R71 ;  /* 0x000000ffff1a7224 */ /* 0x000fe400078e0047 */
[----:B------:R-:W-:Y:S01]  /*3bf10*/  IMAD.MOV.U32 R27, RZ, RZ, R28 ;  /* 0x000000ffff1b7224 */ /* 0x000fe200078e001c */
        /* <DEDUP_REMOVED lines=19> */
[----:B------:R-:W2:Y:S04]  /*3c050*/  LDL.LU R5, [R1+0x1e28] ;  /* 0x001e280001057983 */ /* 0x000ea80000300800 */
[----:B------:R-:W-:Y:S04]  /*3c060*/  STL.64 [R1+0x9a8], R44 ;  /* 0x0009a82c01007387 */ /* 0x000fe80000100a00 */
[----:B------:R-:W-:Y:S01]  /*3c070*/  STL.64 [R1+0x3208], R44 ;  /* 0x0032082c01007387 */ /* 0x000fe20000100a00 */
[----:B------:R-:W-:-:S03]  /*3c080*/  IMAD.MOV.U32 R39, RZ, RZ, R2 ;  /* 0x000000ffff277224 */ /* 0x000fc600078e0002 */
[----:B------:R-:W2:Y:S01]  /*3c090*/  LDL.LU R2, [R1+0x9f0] ;  /* 0x0009f00001027983 */ /* 0x000ea20000300800 */
[----:B---3--:R-:W-:Y:S02]  /*3c0a0*/  IMAD.MOV.U32 R38, RZ, RZ, R91 ;  /* 0x000000ffff267224 */ /* 0x008fe400078e005b */
[----:B------:R-:W-:Y:S02]  /*3c0b0*/  IMAD.MOV.U32 R48, RZ, RZ, R81 ;  /* 0x000000ffff307224 */ /* 0x000fe400078e0051 */
[----:B------:R-:W-:Y:S01]  /*3c0c0*/  IMAD.MOV.U32 R49, RZ, RZ, R70 ;  /* 0x000000ffff317224 */ /* 0x000fe200078e0046 */
[----:B------:R-:W3:Y:S04]  /*3c0d0*/  LDL.LU R91, [R1+0x1e2c] ;  /* 0x001e2c00015b7983 */ /* 0x000ee80000300800 */
        /* <DEDUP_REMOVED lines=8> */
[----:B----4-:R-:W-:Y:S02]  /*3c160*/  IMAD.MOV.U32 R77, RZ, RZ, R89 ;  /* 0x000000ffff4d7224 */ /* 0x010fe400078e0059 */
[----:B------:R-:W-:Y:S01]  /*3c170*/  IMAD.MOV.U32 R76, RZ, RZ, R87 ;  /* 0x000000ffff4c7224 */ /* 0x000fe200078e0057 */
[----:B------:R-:W4:Y:S04]  /*3c180*/  LDL.LU R89, [R1+0x9f8] ;  /* 0x0009f80001597983 */ /* 0x000f280000300800 */
[----:B------:R-:W4:Y:S04]  /*3c190*/  LDL.LU R87, [R1+0x1e30] ;  /* 0x001e300001577983 */ /* 0x000f280000300800 */
[----:B------:R-:W4:Y:S04]  /*3c1a0*/  LDL.LU R25, [R1+0xa00] ;  /* 0x000a000001197983 */ /* 0x000f280000300800 */
[----:B------:R-:W0:Y:S04]  /*3c1b0*/  LDL.LU R29, [R1+0x1e34] ;  /* 0x001e3400011d7983 */ /* 0x000e280000300800 */
[----:B------:R-:W4:Y:S04]  /*3c1c0*/  LDL.LU R28, [R1+0xa08] ;  /* 0x000a0800011c7983 */ /* 0x000f280000300800 */
[----:B------:R-:W4:Y:S04]  /*3c1d0*/  LDL.LU R71, [R1+0x1e38] ;  /* 0x001e380001477983 */ /* 0x000f280000300800 */
[----:B------:R-:W4:Y:S04]  /*3c1e0*/  LDL.LU R70, [R1+0xa10] ;  /* 0x000a100001467983 */ /* 0x000f280000300800 */
[----:B------:R-:W4:Y:S04]  /*3c1f0*/  LDL.LU R81, [R1+0x1e3c] ;  /* 0x001e3c0001517983 */ /* 0x000f280000300800 */
[----:B------:R-:W4:Y:S04]  /*3c200*/  LDL.LU R0, [R1+0xa18] ;  /* 0x000a180001007983 */ /* 0x000f280000300800 */
[----:B------:R-:W4:Y:S04]  /*3c210*/  LDL.LU R93, [R1+0x1e40] ;  /* 0x001e4000015d7983 */ /* 0x000f280000300800 */
[----:B------:R-:W-:Y:S04]  /*3c220*/  STL.64 [R1+0x9c8], R52 ;  /* 0x0009c83401007387 */ /* 0x000fe80000100a00 */
[----:B------:R-:W-:Y:S01]  /*3c230*/  STL.64 [R1+0x3228], R52 ;  /* 0x0032283401007387 */ /* 0x000fe20000100a00 */
[----:B------:R-:W-:-:S03]  /*3c240*/  IMAD.MOV.U32 R17, RZ, RZ, R92 ;  /* 0x000000ffff117224 */ /* 0x000fc600078e005c */
[----:B------:R-:W4:Y:S01]  /*3c250*/  LDL.LU R92, [R1+0xa20] ;  /* 0x000a2000015c7983 */ /* 0x000f220000300800 */
[----:B--2---:R-:W-:-:S03]  /*3c260*/  IMAD.MOV.U32 R16, RZ, RZ, R3 ;  /* 0x000000ffff107224 */ /* 0x004fc600078e0003 */
[----:B------:R-:W2:Y:S01]  /*3c270*/  LDL.LU R3, [R1+0x1e44] ;  /* 0x001e440001037983 */ /* 0x000ea20000300800 */
[----:B------:R-:W-:Y:S02]  /*3c280*/  IMAD.MOV.U32 R46, RZ, RZ, R51 ;  /* 0x000000ffff2e7224 */ /* 0x000fe400078e0033 */
[----:B------:R-:W-:Y:S01]  /*3c290*/  IMAD.MOV.U32 R47, RZ, RZ, R80 ;  /* 0x000000ffff2f7224 */ /* 0x000fe200078e0050 */
[----:B------:R-:W-:Y:S04]  /*3c2a0*/  STL.64 [R1+0x9d0], R76 ;  /* 0x0009d04c01007387 */ /* 0x000fe80000100a00 */
[----:B------:R-:W-:Y:S04]  /*3c2b0*/  STL.64 [R1+0x3230], R76 ;  /* 0x0032304c01007387 */ /* 0x000fe80000100a00 */
[----:B------:R-:W-:Y:S04]  /*3c2c0*/  STL.64 [R1+0x9d8], R16 ;  /* 0x0009d81001007387 */ /* 0x000fe80000100a00 */
[----:B------:R-:W-:Y:S04]  /*3c2d0*/  STL.64 [R1+0x3238], R16 ;  /* 0x0032381001007387 */ /* 0x000fe80000100a00 */
[----:B------:R-:W-:Y:S04]  /*3c2e0*/  STL.64 [R1+0x9e0], R46 ;  /* 0x0009e02e01007387 */ /* 0x000fe80000100a00 */
[----:B------:R-:W-:Y:S04]  /*3c2f0*/  STL.64 [R1+0x3240], R46 ;  /* 0x0032402e01007387 */ /* 0x000fe80000100a00 */
[----:B------:R-:W2:Y:S04]  /*3c300*/  LDL.LU R80, [R1+0xa28] ;  /* 0x000a280001507983 */ /* 0x000ea80000300800 */
[----:B------:R-:W2:Y:S01]  /*3c310*/  LDL.LU R51, [R1+0x1e48] ;  /* 0x001e480001337983 */ /* 0x000ea20000300800 */
[----:B------:R-:W-:-:S02]  /*3c320*/  IMAD.MOV.U32 R11, RZ, RZ, R50 ;  /* 0x000000ffff0b7224 */ /* 0x000fc400078e0032 */
[----:B------:R-:W-:Y:S01]  /*3c330*/  IMAD.MOV.U32 R10, RZ, RZ, R5 ;  /* 0x000000ffff0a7224 */ /* 0x000fe200078e0005 */
[----:B------:R-:W2:Y:S04]  /*3c340*/  LDL.LU R50, [R1+0xa30] ;  /* 0x000a300001327983 */ /* 0x000ea80000300800 */
[----:B------:R-:W2:Y:S01]  /*3c350*/  LDL.LU R5, [R1+0x1e4c] ;  /* 0x001e4c0001057983 */ /* 0x000ea20000300800 */
[----:B------:R-:W-:-:S03]  /*3c360*/  IMAD.MOV.U32 R75, RZ, RZ, R2 ;  /* 0x000000ffff4b7224 */ /* 0x000fc600078e0002 */
[----:B------:R-:W2:Y:S01]  /*3c370*/  LDL.LU R2, [R1+0xa38] ;  /* 0x000a380001027983 */ /* 0x000ea20000300800 */
[----:B---3--:R-:W-:-:S03]  /*3c380*/  IMAD.MOV.U32 R74, RZ, RZ, R91 ;  /* 0x000000ffff4a7224 */ /* 0x008fc600078e005b */
[----:B------:R-:W3:Y:S04]  /*3c390*/  LDL.LU R91, [R1+0x1e50] ;  /* 0x001e5000015b7983 */ /* 0x000ee80000300800 */
[----:B------:R-:W-:Y:S04]  /*3c3a0*/  STL.64 [R1+0x9e8], R10 ;  /* 0x0009e80a01007387 */ /* 0x000fe80000100a00 */
[----:B------:R-:W-:Y:S01]  /*3c3b0*/  STL.64 [R1+0x3248], R10 ;  /* 0x0032480a01007387 */ /* 0x000fe20000100a00 */
[----:B----4-:R-:W-:Y:S02]  /*3c3c0*/  IMAD.MOV.U32 R55, RZ, RZ, R89 ;  /* 0x000000ffff377224 */ /* 0x010fe400078e0059 */
[----:B------:R-:W-:Y:S01]  /*3c3d0*/  IMAD.MOV.U32 R54, RZ, RZ, R87 ;  /* 0x000000ffff367224 */ /* 0x000fe200078e0057 */
[----:B------:R-:W4:Y:S04]  /*3c3e0*/  LDL.LU R89, [R1+0xa40] ;  /* 0x000a400001597983 */ /* 0x000f280000300800 */
[----:B------:R-:W4:Y:S01]  /*3c3f0*/  LDL.LU R87, [R1+0x1e54] ;  /* 0x001e540001577983 */ /* 0x000f220000300800 */
[----:B0-----:R-:W-:-:S02]  /*3c400*/  IMAD.MOV.U32 R6, RZ, RZ, R29 ;  /* 0x000000ffff067224 */ /* 0x001fc400078e001d */
[----:B------:R-:W-:Y:S01]  /*3c410*/  IMAD.MOV.U32 R7, RZ, RZ, R25 ;  /* 0x000000ffff077224 */ /* 0x000fe200078e0019 */
[----:B------:R-:W-:Y:S01]  /*3c420*/  STL.64 [R1+0x9f0], R74 ;  /* 0x0009f04a01007387 */ /* 0x000fe20000100a00 */
[----:B------:R-:W-:Y:S02]  /*3c430*/  IMAD.MOV.U32 R24, RZ, RZ, R71 ;  /* 0x000000ffff187224 */ /* 0x000fe400078e0047 */
[----:B------:R-:W-:Y:S01]  /*3c440*/  IMAD.MOV.U32 R25, RZ, RZ, R28 ;  /* 0x000000ffff197224 */ /* 0x000fe200078e001c */
[----:B------:R-:W-:Y:S04]  /*3c450*/  STL.64 [R1+0x3250], R74 ;  /* 0x0032504a01007387 */ /* 0x000fe80000100a00 */
[----:B------:R0:W-:Y:S04]  /*3c460*/  STL.64 [R1+0xa00], R6 ;  /* 0x000a000601007387 */ /* 0x0001e80000100a00 */
[----:B------:R-:W-:Y:S04]  /*3c470*/  STL.64 [R1+0x9f8], R54 ;  /* 0x0009f83601007387 */ /* 0x000fe80000100a00 */
[----:B------:R-:W-:Y:S04]  /*3c480*/  STL.64 [R1+0x3258], R54 ;  /* 0x0032583601007387 */ /* 0x000fe80000100a00 */
[----:B------:R-:W-:Y:S04]  /*3c490*/  STL.64 [R1+0xa08], R24 ;  /* 0x000a081801007387 */ /* 0x000fe80000100a00 */
[----:B------:R-:W-:Y:S04]  /*3c4a0*/  STL.64 [R1+0x3260], R24 ;  /* 0x0032601801007387 */ /* 0x000fe80000100a00 */
[----:B------:R-:W0:Y:S04]  /*3c4b0*/  LDL.LU R28, [R1+0xa48] ;  /* 0x000a4800011c7983 */ /* 0x000e280000300800 */
        /* <DEDUP_REMOVED lines=12> */
[----:B------:R-:W2:Y:S04]  /*3c580*/  LDL.LU R3, [R1+0x1e64] ;  /* 0x001e640001037983 */ /* 0x000ea80000300800 */
[----:B------:R-:W-:Y:S04]  /*3c590*/  STL.64 [R1+0xa10], R22 ;  /* 0x000a101601007387 */ /* 0x000fe80000100a00 */
[----:B------:R1:W-:Y:S04]  /*3c5a0*/  STL.64 [R1+0x3268], R22 ;  /* 0x0032681601007387 */ /* 0x0003e80000100a00 */
[----:B------:R-:W-:Y:S04]  /*3c5b0*/  STL.64 [R1+0xa18], R78 ;  /* 0x000a184e01007387 */ /* 0x000fe80000100a00 */
[----:B------:R-:W-:Y:S01]  /*3c5c0*/  STL.64 [R1+0x3270], R78 ;  /* 0x0032704e01007387 */ /* 0x000fe20000100a00 */
[----:B------:R-:W-:-:S02]  /*3c5d0*/  IMAD.MOV.U32 R15, RZ, RZ, R80 ;  /* 0x000000ffff0f7224 */ /* 0x000fc400078e0050 */
[----:B------:R-:W-:Y:S01]  /*3c5e0*/  IMAD.MOV.U32 R14, RZ, RZ, R51 ;  /* 0x000000ffff0e7224 */ /* 0x000fe200078e0033 */
[----:B------:R-:W-:Y:S04]  /*3c5f0*/  STL.64 [R1+0xa20], R62 ;  /* 0x000a203e01007387 */ /* 0x000fe80000100a00 */
[----:B------:R-:W-:Y:S04]  /*3c600*/  STL.64 [R1+0x3278], R62 ;  /* 0x0032783e01007387 */ /* 0x000fe80000100a00 */
[----:B------:R-:W-:Y:S04]  /*3c610*/  STL.64 [R1+0xa28], R14 ;  /* 0x000a280e01007387 */ /* 0x000fe80000100a00 */
[----:B------:R-:W-:Y:S01]  /*3c620*/  STL.64 [R1+0x3280], R14 ;  /* 0x0032800e01007387 */ /* 0x000fe20000100a00 */
[----:B------:R-:W-:-:S03]  /*3c630*/  IMAD.MOV.U32 R61, RZ, RZ, R2 ;  /* 0x000000ffff3d7224 */ /* 0x000fc600078e0002 */
[----:B------:R-:W2:Y:S01]  /*3c640*/  LDL.LU R2, [R1+0xa68] ;  /* 0x000a680001027983 */ /* 0x000ea20000300800 */
[----:B---3--:R-:W-:-:S03]  /*3c650*/  IMAD.MOV.U32 R60, RZ, RZ, R91 ;  /* 0x000000ffff3c7224 */ /* 0x008fc600078e005b */
[----:B------:R-:W3:Y:S04]  /*3c660*/  LDL.LU R91, [R1+0x1e68] ;  /* 0x001e6800015b7983 */ /* 0x000ee80000300800 */
[----:B------:R-:W3:Y:S01]  /*3c670*/  LDL.LU R80, [R1+0xa70] ;  /* 0x000a700001507983 */ /* 0x000ee20000300800 */
[----:B------:R-:W-:-:S03]  /*3c680*/  IMAD.MOV.U32 R69, RZ, RZ, R50 ;  /* 0x000000ffff457224 */ /* 0x000fc600078e0032 */
[----:B------:R-:W3:Y:S01]  /*3c690*/  LDL.LU R51, [R1+0x1e6c] ;  /* 0x001e6c0001337983 */ /* 0x000ee20000300800 */
[----:B------:R-:W-:-:S03]  /*3c6a0*/  IMAD.MOV.U32 R68, RZ, RZ, R5 ;  /* 0x000000ffff447224 */ /* 0x000fc600078e0005 */
[----:B------:R-:W3:Y:S04]  /*3c6b0*/  LDL.LU R50, [R1+0xa78] ;  /* 0x000a780001327983 */ /* 0x000ee80000300800 */
[----:B------:R-:W3:Y:S01]  /*3c6c0*/  LDL.LU R5, [R1+0x1e70] ;  /* 0x001e700001057983 */ /* 0x000ee20000300800 */
[----:B----4-:R-:W-:Y:S02]  /*3c6d0*/  IMAD.MOV.U32 R43, RZ, RZ, R89 ;  /* 0x000000ffff2b7224 */ /* 0x010fe400078e0059 */
[----:B------:R-:W-:Y:S01]  /*3c6e0*/  IMAD.MOV.U32 R42, RZ, RZ, R87 ;  /* 0x000000ffff2a7224 */ /* 0x000fe200078e0057 */
[----:B------:R-:W4:Y:S04]  /*3c6f0*/  LDL.LU R89, [R1+0xa80] ;  /* 0x000a800001597983 */ /* 0x000f280000300800 */
[----:B------:R-:W4:Y:S04]  /*3c700*/  LDL.LU R87, [R1+0x1e74] ;  /* 0x001e740001577983 */ /* 0x000f280000300800 */
[----:B------:R-:W-:Y:S04]  /*3c710*/  STL.64 [R1+0xa30], R68 ;  /* 0x000a304401007387 */ /* 0x000fe80000100a00 */
[----:B------:R-:W-:Y:S04]  /*3c720*/  STL [R1+0x3298], R68 ;  /* 0x0032984401007387 */ /* 0x000fe80000100800 */
[----:B------:R-:W-:Y:S04]  /*3c730*/  STL [R1+0x3288], R69 ;  /* 0x0032884501007387 */ /* 0x000fe80000100800 */
[----:B------:R-:W-:Y:S04]  /*3c740*/  STL.64 [R1+0xa38], R60 ;  /* 0x000a383c01007387 */ /* 0x000fe80000100a00 */
[----:B------:R-:W-:Y:S04]  /*3c750*/  STL.64 [R1+0x3290], R60 ;  /* 0x0032903c01007387 */ /* 0x000fe80000100a00 */
[----:B------:R-:W-:Y:S01]  /*3c760*/  STL.64 [R1+0xa40], R42 ;  /* 0x000a402a01007387 */ /* 0x000fe20000100a00 */
[----:B0-----:R-:W-:-:S02]  /*3c770*/  IMAD.MOV.U32 R7, RZ, RZ, R28 ;  /* 0x000000ffff077224 */ /* 0x001fc400078e001c */
[----:B------:R-:W-:Y:S01]  /*3c780*/  IMAD.MOV.U32 R6, RZ, RZ, R71 ;  /* 0x000000ffff067224 */ /* 0x000fe200078e0047 */
[----:B------:R-:W-:Y:S01]  /*3c790*/  STL.64 [R1+0x32a0], R42 ;  /* 0x0032a02a01007387 */ /* 0x000fe20000100a00 */
[----:B------:R-:W-:-:S03]  /*3c7a0*/  IMAD.MOV.U32 R31, RZ, RZ, R70 ;  /* 0x000000ffff1f7224 */ /* 0x000fc600078e0046 */
[----:B------:R-:W-:Y:S04]  /*3c7b0*/  STL.64 [R1+0xa48], R6 ;  /* 0x000a480601007387 */ /* 0x000fe80000100a00 */
[----:B------:R-:W-:Y:S04]  /*3c7c0*/  STL [R1+0x32b8], R6 ;  /* 0x0032b80601007387 */ /* 0x000fe80000100800 */
[----:B------:R0:W-:Y:S01]  /*3c7d0*/  STL [R1+0x32a8], R7 ;  /* 0x0032a80701007387 */ /* 0x0001e20000100800 */
[----:B------:R-:W-:-:S03]  /*3c7e0*/  IMAD.MOV.U32 R30, RZ, RZ, R81 ;  /* 0x000000ffff1e7224 */ /* 0x000fc600078e0051 */
        /* <DEDUP_REMOVED lines=18> */
[----:B------:R-:W-:Y:S04]  /*3c910*/  STL.64 [R1+0xa60], R34 ;  /* 0x000a602201007387 */ /* 0x000fe80000100a00 */
[----:B------:R-:W-:Y:S04]  /*3c920*/  STL [R1+0x32d8], R34 ;  /* 0x0032d82201007387 */ /* 0x000fe80000100800 */
[----:B------:R-:W-:Y:S04]  /*3c930*/  STL [R1+0x32c8], R35 ;  /* 0x0032c82301007387 */ /* 0x000fe80000100800 */
[----:B------:R-:W-:Y:S04]  /*3c940*/  STL.64 [R1+0xa68], R58 ;  /* 0x000a683a01007387 */ /* 0x000fe80000100a00 */
[----:B------:R-:W-:Y:S01]  /*3c950*/  STL.64 [R1+0x32d0], R58 ;  /* 0x0032d03a01007387 */ /* 0x000fe20000100a00 */
[----:B------:R-:W-:-:S02]  /*3c960*/  IMAD.MOV.U32 R57, RZ, RZ, R80 ;  /* 0x000000ffff397224 */ /* 0x000fc400078e0050 */
[----:B------:R-:W-:Y:S02]  /*3c970*/  IMAD.MOV.U32 R56, RZ, RZ, R51 ;  /* 0x000000ffff387224 */ /* 0x000fe400078e0033 */
[----:B------:R-:W-:Y:S02]  /*3c980*/  IMAD.MOV.U32 R33, RZ, RZ, R50 ;  /* 0x000000ffff217224 */ /* 0x000fe400078e0032 */
[----:B------:R-:W-:Y:S02]  /*3c990*/  IMAD.MOV.U32 R32, RZ, RZ, R5 ;  /* 0x000000ffff207224 */ /* 0x000fe400078e0005 */
[----:B----4-:R-:W-:Y:S02]  /*3c9a0*/  IMAD.MOV.U32 R9, RZ, RZ, R89 ;  /* 0x000000ffff097224 */ /* 0x010fe400078e0059 */
[----:B------:R-:W-:Y:S01]  /*3c9b0*/  IMAD.MOV.U32 R8, RZ, RZ, R87 ;  /* 0x000000ffff087224 */ /* 0x000fe200078e0057 */
        /* <DEDUP_REMOVED lines=8> */
[----:B------:R-:W-:Y:S04]  /*3ca40*/  STL.64 [R1+0xa70], R56 ;  /* 0x000a703801007387 */ /* 0x000fe80000100a00 */
[----:B------:R-:W-:Y:S04]  /*3ca50*/  STL.64 [R1+0x32e0], R56 ;  /* 0x0032e03801007387 */ /* 0x000fe80000100a00 */
        /* <DEDUP_REMOVED lines=8> */
[----:B------:R-:W-:Y:S01]  /*3cae0*/  IMAD.MOV.U32 R82, RZ, RZ, R93 ;  /* 0x000000ffff527224 */ /* 0x000fe200078e005d */
[----:B------:R-:W4:Y:S04]  /*3caf0*/  LDL.LU R0, [R1+0xac8] ;  /* 0x000ac80001007983 */ /* 0x000f280000300800 */
[----:B------:R-:W4:Y:S04]  /*3cb00*/  LDL.LU R93, [R1+0x1e98] ;  /* 0x001e9800015d7983 */ /* 0x000f280000300800 */
[----:B------:R-:W-:Y:S04]  /*3cb10*/  STL.64 [R1+0xa88], R12 ;  /* 0x000a880c01007387 */ /* 0x000fe80000100a00 */
[----:B------:R-:W-:Y:S04]  /*3cb20*/  STL.64 [R1+0x3300], R12 ;  /* 0x0033000c01007387 */ /* 0x000fe80000100a00 */
        /* <DEDUP_REMOVED lines=15> */
[----:B----4-:R-:W-:-:S02]  /*3cc20*/  IMAD.MOV.U32 R19, RZ, RZ, R89 ;  /* 0x000000ffff137224 */ /* 0x010fc400078e0059 */
[----:B------:R-:W-:Y:S01]  /*3cc30*/  IMAD.MOV.U32 R18, RZ, RZ, R87 ;  /* 0x000000ffff127224 */ /* 0x000fe200078e0057 */
[----:B------:R-:W4:Y:S04]  /*3cc40*/  LDL.LU R89, [R1+0xae8] ;  /* 0x000ae80001597983 */ /* 0x000f280000300800 */
[----:B------:R-:W4:Y:S04]  /*3cc50*/  LDL.LU R87, [R1+0x1ea8] ;  /* 0x001ea80001577983 */ /* 0x000f280000300800 */
[----:B------:R-:W-:Y:S04]  /*3cc60*/  STL.64 [R1+0xaa0], R72 ;  /* 0x000aa04801007387 */ /* 0x000fe80000100a00 */
[----:B------:R-:W-:Y:S04]  /*3cc70*/  STL.64 [R1+0x3320], R72 ;  /* 0x0033204801007387 */ /* 0x000fe80000100a00 */
[----:B------:R-:W-:Y:S01]  /*3cc80*/  STL.64 [R1+0xaa8], R18 ;  /* 0x000aa81201007387 */ /* 0x000fe20000100a00 */
[----:B------:R-:W-:-:S03]  /*3cc90*/  IMAD.MOV.U32 R27, RZ, RZ, R80 ;  /* 0x000000ffff1b7224 */ /* 0x000fc600078e0050 */
[----:B------:R-:W-:Y:S01]  /*3cca0*/  STL.64 [R1+0x3328], R18 ;  /* 0x0033281201007387 */ /* 0x000fe20000100a00 */
        /* <DEDUP_REMOVED lines=8> */
[----:B------:R-:W-:-:S05]  /*3cd30*/  IMAD.MOV.U32 R65, RZ, RZ, R28 ;  /* 0x000000ffff417224 */ /* 0x000fca00078e001c */
[----:B------:R-:W-:Y:S04]  /*3cd40*/  STL.64 [R1+0xab0], R64 ;  /* 0x000ab04001007387 */ /* 0x000fe80000100a00 */
[----:B------:R-:W-:Y:S04]  /*3cd50*/  STL.64 [R1+0x3330], R64 ;  /* 0x0033304001007387 */ /* 0x000fe80000100a00 */
[----:B------:R-:W-:Y:S04]  /*3cd60*/  STL.64 [R1+0xab8], R26 ;  /* 0x000ab81a01007387 */ /* 0x000fe80000100a00 */
[----:B------:R-:W-:Y:S01]  /*3cd70*/  STL.64 [R1+0x3338], R26 ;  /* 0x0033381a01007387 */ /* 0x000fe20000100a00 */
[----:B------:R-:W-:-:S02]  /*3cd80*/  IMAD.MOV.U32 R45, RZ, RZ, R0 ;  /* 0x000000ffff2d7224 */ /* 0x000fc400078e0000 */
[----:B------:R-:W-:Y:S01]  /*3cd90*/  IMAD.MOV.U32 R44, RZ, RZ, R93 ;  /* 0x000000ffff2c7224 */ /* 0x000fe200078e005d */
[----:B------:R-:W4:Y:S04]  /*3cda0*/  LDL.LU R0, [R1+0xb00] ;  /* 0x000b000001007983 */ /* 0x000f280000300800 */
[----:B------:R-:W4:Y:S04]  /*3cdb0*/  LDL.LU R93, [R1+0x1eb4] ;  /* 0x001eb400015d7983 */ /* 0x000f280000300800 */
        /* <DEDUP_REMOVED lines=8> */
[----:B------:R-:W-:Y:S04]  /*3ce40*/  STL.64 [R1+0xac8], R44 ;  /* 0x000ac82c01007387 */ /* 0x000fe80000100a00 */
[----:B------:R-:W-:Y:S04]  /*3ce50*/  STL.64 [R1+0x3348], R44 ;  /* 0x0033482c01007387 */ /* 0x000fe80000100a00 */
        /* <DEDUP_REMOVED lines=8> */
[----:B------:R-:W0:Y:S04]  /*3cee0*/  LDL.LU R75, [R1+0xb18] ;  /* 0x000b1800014b7983 */ /* 0x000e280000300800 */
[----:B------:R-:W3:Y:S04]  /*3cef0*/  LDL.LU R29, [R1+0x1ec0] ;  /* 0x001ec000011d7983 */ /* 0x000ee80000300800 */
[----:B------:R-:W3:Y:S04]  /*3cf00*/  LDL.LU R28, [R1+0xb20] ;  /* 0x000b2000011c7983 */ /* 0x000ee80000300800 */
[----:B------:R-:W3:Y:S04]  /*3cf10*/  LDL.LU R71, [R1+0x1ec4] ;  /* 0x001ec40001477983 */ /* 0x000ee80000300800 */
[----:B------:R-:W3:Y:S04]  /*3cf20*/  LDL.LU R70, [R1+0xb28] ;  /* 0x000b280001467983 */ /* 0x000ee80000300800 */
[----:B------:R-:W3:Y:S01]  /*3cf30*/  LDL.LU R81, [R1+0x1ec8] ;  /* 0x001ec80001517983 */ /* 0x000ee20000300800 */
[----:B----4-:R-:W-:-:S02]  /*3cf40*/  IMAD.MOV.U32 R53, RZ, RZ, R89 ;  /* 0x000000ffff357224 */ /* 0x010fc400078e0059 */
[----:B------:R-:W-:Y:S01]  /*3cf50*/  IMAD.MOV.U32 R52, RZ, RZ, R87 ;  /* 0x000000ffff347224 */ /* 0x000fe200078e0057 */
[----:B------:R-:W4:Y:S04]  /*3cf60*/  LDL.LU R89, [R1+0xb30] ;  /* 0x000b300001597983 */ /* 0x000f280000300800 */
[----:B------:R-:W4:Y:S04]  /*3cf70*/  LDL.LU R87, [R1+0x1ecc] ;  /* 0x001ecc0001577983 */ /* 0x000f280000300800 */
[----:B------:R-:W-:Y:S04]  /*3cf80*/  STL.64 [R1+0xae0], R38 ;  /* 0x000ae02601007387 */ /* 0x000fe80000100a00 */
[----:B------:R-:W-:Y:S01]  /*3cf90*/  STL.64 [R1+0x3360], R38 ;  /* 0x0033602601007387 */ /* 0x000fe20000100a00 */
[----:B------:R-:W-:-:S03]  /*3cfa0*/  IMAD.MOV.U32 R77, RZ, RZ, R80 ;  /* 0x000000ffff4d7224 */ /* 0x000fc600078e0050 */
[----:B------:R-:W4:Y:S01]  /*3cfb0*/  LDL.LU R80, [R1+0xb38] ;  /* 0x000b380001507983 */ /* 0x000f220000300800 */
[----:B------:R-:W-:Y:S02]  /*3cfc0*/  IMAD.MOV.U32 R76, RZ, RZ, R51 ;  /* 0x000000ffff4c7224 */ /* 0x000fe400078e0033 */
[----:B------:R-:W-:Y:S02]  /*3cfd0*/  IMAD.MOV.U32 R17, RZ, RZ, R50 ;  /* 0x000000ffff117224 */ /* 0x000fe400078e0032 */
[----:B------:R-:W-:Y:S02]  /*3cfe0*/  IMAD.MOV.U32 R16, RZ, RZ, R5 ;  /* 0x000000ffff107224 */ /* 0x000fe400078e0005 */
[----:B------:R-:W4:Y:S04]  /*3cff0*/  LDL.LU R5, [R1+0x1ed0] ;  /* 0x001ed00001057983 */ /* 0x000f280000300800 */
[----:B------:R-:W-:Y:S04]  /*3d000*/  STL.64 [R1+0xae8], R52 ;  /* 0x000ae83401007387 */ /* 0x000fe80000100a00 */
[----:B------:R-:W-:Y:S04]  /*3d010*/  STL.64 [R1+0x3368], R52 ;  /* 0x0033683401007387 */ /* 0x000fe80000100a00 */
[----:B------:R-:W-:Y:S04]  /*3d020*/  STL.64 [R1+0xaf0], R76 ;  /* 0x000af04c01007387 */ /* 0x000fe80000100a00 */
[----:B------:R-:W-:Y:S04]  /*3d030*/  STL.64 [R1+0x3370], R76 ;  /* 0x0033704c01007387 */ /* 0x000fe80000100a00 */
[----:B------:R-:W-:Y:S04]  /*3d040*/  STL.64 [R1+0xaf8], R16 ;  /* 0x000af81001007387 */ /* 0x000fe80000100a00 */
[----:B------:R-:W-:Y:S04]  /*3d050*/  STL.64 [R1+0x3378], R16 ;  /* 0x0033781001007387 */ /* 0x000fe80000100a00 */
[----:B-1----:R-:W4:Y:S04]  /*3d060*/  LDL.LU R22, [R1+0xb40] ;  /* 0x000b400001167983 */ /* 0x002f280000300800 */
        /* <DEDUP_REMOVED lines=10> */
[----:B------:R-:W-:Y:S01]  /*3d110*/  STL.64 [R1+0x3380], R46 ;  /* 0x0033802e01007387 */ /* 0x000fe20000100a00 */
[----:B------:R-:W-:-:S03]  /*3d120*/  IMAD.MOV.U32 R11, RZ, RZ, R2 ;  /* 0x000000ffff0b7224 */ /* 0x000fc600078e0002 */
[----:B------:R-:W2:Y:S01]  /*3d130*/  LDL.LU R2, [R1+0xb58] ;  /* 0x000b580001027983 */ /* 0x000ea20000300800 */
[----:B---3--:R-:W-:Y:S02]  /*3d140*/  IMAD.MOV.U32 R10, RZ, RZ, R91 ;  /* 0x000000ffff0a7224 */ /* 0x008fe400078e005b */
[----:B0-----:R-:W-:Y:S02]  /*3d150*/  IMAD.MOV.U32 R7, RZ, RZ, R75 ;  /* 0x000000ffff077224 */ /* 0x001fe400078e004b */
[----:B------:R-:W-:Y:S01]  /*3d160*/  IMAD.MOV.U32 R6, RZ, RZ, R29 ;  /* 0x000000ffff067224 */ /* 0x000fe200078e001d */
[----:B------:R-:W3:Y:S04]  /*3d170*/  LDL.LU R91, [R1+0x1ee0] ;  /* 0x001ee000015b7983 */ /* 0x000ee80000300800 */
        /* <DEDUP_REMOVED lines=13> */
[----:B------:R-:W-:Y:S04]  /*3d250*/  STL.64 [R1+0xb20], R74 ;  /* 0x000b204a01007387 */ /* 0x000fe80000100a00 */
[----:B------:R-:W-:Y:S04]  /*3d260*/  STL.64 [R1+0x3398], R74 ;  /* 0x0033984a01007387 */ /* 0x000fe80000100a00 */
        /* <DEDUP_REMOVED lines=8> */
[----:B------:R-:W-:-:S03]  /*3d2f0*/  LOP3.LUT R23, R23, R22, RZ, 0x3c, !PT ;  /* 0x0000001617177212 */ /* 0x000fc600078e3cff */
[----:B------:R-:W-:Y:S01]  /*3d300*/  STL.64 [R1+0xb28], R28 ;  /* 0x000b281c01007387 */ /* 0x000fe20000100a00 */
[----:B------:R-:W-:-:S03]  /*3d310*/  LOP3.LUT R22, R23, R22, RZ, 0x3c, !PT ;  /* 0x0000001617167212 */ /* 0x000fc600078e3cff */
[----:B------:R-:W-:Y:S04]  /*3d320*/  STL.64 [R1+0x33a0], R28 ;  /* 0x0033a01c01007387 */ /* 0x000fe80000100a00 */
[----:B------:R-:W-:Y:S01]  /*3d330*/  STL.64 [R1+0xb30], R54 ;  /* 0x000b303601007387 */ /* 0x000fe20000100a00 */
[----:B------:R-:W-:-:S03]  /*3d340*/  LOP3.LUT R23, R23, R22, RZ, 0x3c, !PT ;  /* 0x0000001617177212 */ /* 0x000fc600078e3cff */
[----:B------:R1:W-:Y:S04]  /*3d350*/  STL.64 [R1+0x33b0], R54 ;  /* 0x0033b03601007387 */ /* 0x0003e80000100a00 */
[----:B------:R-:W-:Y:S04]  /*3d360*/  STL.64 [R1+0xb38], R24 ;  /* 0x000b381801007387 */ /* 0x000fe80000100a00 */
[----:B------:R0:W-:Y:S01]  /*3d370*/  STL.64 [R1+0x33b8], R24 ;  /* 0x0033b81801007387 */ /* 0x0001e20000100a00 */
[----:B------:R-:W-:-:S03]  /*3d380*/  IMAD.MOV.U32 R79, RZ, RZ, R0 ;  /* 0x000000ffff4f7224 */ /* 0x000fc600078e0000 */
[----:B------:R-:W-:Y:S04]  /*3d390*/  STL.64 [R1+0xb40], R22 ;  /* 0x000b401601007387 */ /* 0x000fe80000100a00 */
[----:B------:R-:W-:Y:S01]  /*3d3a0*/  STL.64 [R1+0x33c0], R22 ;  /* 0x0033c01601007387 */ /* 0x000fe20000100a00 */
[----:B------:R-:W-:-:S03]  /*3d3b0*/  IMAD.MOV.U32 R78, RZ, RZ, R93 ;  /* 0x000000ffff4e7224 */ /* 0x000fc600078e005d */
        /* <DEDUP_REMOVED lines=23> */
[----:B0-----:R-:W4:Y:S04]  /*3d530*/  LDL.LU R6, [R1+0xba0] ;  /* 0x000ba00001067983 */ /* 0x001f280000300800 */
        /* <DEDUP_REMOVED lines=20> */
[----:B------:R-:W-:-:S03]  /*3d680*/  IMAD.MOV.U32 R58, RZ, RZ, R93 ;  /* 0x000000ffff3a7224 */ /* 0x000fc600078e005d */
[----:B------:R-:W4:Y:S01]  /*3d690*/  LDL.LU R93, [R1+0xbc0] ;  /* 0x000bc000015d7983 */ /* 0x000f220000300800 */
[----:B------:R-:W-:Y:S02]  /*3d6a0*/  IMAD.MOV.U32 R59, RZ, RZ, R0 ;  /* 0x000000ffff3b7224 */ /* 0x000fe400078e0000 */
[----:B------:R-:W-:Y:S02]  /*3d6b0*/  IMAD.MOV.U32 R57, RZ, RZ, R92 ;  /* 0x000000ffff397224 */ /* 0x000fe400078e005c */
[----:B------:R-:W4:Y:S04]  /*3d6c0*/  LDL.LU R92, [R1+0x1f14] ;  /* 0x001f1400015c7983 */ /* 0x000f280000300800 */
[----:B------:R-:W-:Y:S04]  /*3d6d0*/  STL.64 [R1+0xb80], R58 ;  /* 0x000b803a01007387 */ /* 0x000fe80000100a00 */
[----:B------:R0:W-:Y:S01]  /*3d6e0*/  STL.64 [R1+0x3410], R58 ;  /* 0x0034103a01007387 */ /* 0x0001e20000100a00 */
[----:B--2---:R-:W-:-:S03]  /*3d6f0*/  IMAD.MOV.U32 R56, RZ, RZ, R3 ;  /* 0x000000ffff387224 */ /* 0x004fc600078e0003 */
[----:B------:R-:W2:Y:S04]  /*3d700*/  LDL.LU R0, [R1+0xbc8] ;  /* 0x000bc80001007983 */ /* 0x000ea80000300800 */
[----:B------:R-:W2:Y:S01]  /*3d710*/  LDL.LU R3, [R1+0x1f18] ;  /* 0x001f180001037983 */ /* 0x000ea20000300800 */
[----:B------:R-:W-:-:S03]  /*3d720*/  IMAD.MOV.U32 R9, RZ, RZ, R2 ;  /* 0x000000ffff097224 */ /* 0x000fc600078e0002 */
[----:B------:R-:W2:Y:S01]  /*3d730*/  LDL.LU R2, [R1+0xbd0] ;  /* 0x000bd00001027983 */ /* 0x000ea20000300800 */
[----:B---3--:R-:W-:-:S03]  /*3d740*/  IMAD.MOV.U32 R8, RZ, RZ, R91 ;  /* 0x000000ffff087224 */ /* 0x008fc600078e005b */
[----:B------:R-:W3:Y:S01]  /*3d750*/  LDL.LU R91, [R1+0x1f1c] ;  /* 0x001f1c00015b7983 */ /* 0x000ee20000300800 */
[----:B----4-:R-:W-:Y:S02]  /*3d760*/  IMAD.MOV.U32 R13, RZ, RZ, R89 ;  /* 0x000000ffff0d7224 */ /* 0x010fe400078e0059 */
[----:B------:R-:W-:Y:S01]  /*3d770*/  IMAD.MOV.U32 R12, RZ, RZ, R87 ;  /* 0x000000ffff0c7224 */ /* 0x000fe200078e0057 */
[----:B------:R-:W4:Y:S04]  /*3d780*/  LDL.LU R89, [R1+0xbd8] ;  /* 0x000bd80001597983 */ /* 0x000f280000300800 */
[----:B------:R-:W4:Y:S04]  /*3d790*/  LDL.LU R87, [R1+0x1f20] ;  /* 0x001f200001577983 */ /* 0x000f280000300800 */
[----:B------:R-:W-:Y:S04]  /*3d7a0*/  STL.64 [R1+0xb88], R56 ;  /* 0x000b883801007387 */ /* 0x000fe80000100a00 */
[----:B------:R-:W-:Y:S04]  /*3d7b0*/  STL [R1+0x3428], R56 ;  /* 0x0034283801007387 */ /* 0x000fe80000100800 */
[----:B------:R-:W-:Y:S01]  /*3d7c0*/  STL [R1+0x3418], R57 ;  /* 0x0034183901007387 */ /* 0x000fe20000100800 */
[----:B------:R-:W-:-:S02]  /*3d7d0*/  IMAD.MOV.U32 R66, RZ, RZ, R69 ;  /* 0x000000ffff427224 */ /* 0x000fc400078e0045 */
[----:B------:R-:W-:Y:S01]  /*3d7e0*/  IMAD.MOV.U32 R67, RZ, RZ, R6 ;  /* 0x000000ffff437224 */ /* 0x000fe200078e0006 */
        /* <DEDUP_REMOVED lines=9> */
[----:B------:R-:W-:-:S03]  /*3d880*/  IMAD.MOV.U32 R72, RZ, RZ, R71 ;  /* 0x000000ffff487224 */ /* 0x000fc600078e0047 */
[----:B------:R-:W4:Y:S01]  /*3d890*/  LDL.LU R69, [R1+0x1f28] ;  /* 0x001f280001457983 */ /* 0x000f220000300800 */
[----:B------:R-:W-:Y:S02]  /*3d8a0*/  IMAD.MOV.U32 R73, RZ, RZ, R68 ;  /* 0x000000ffff497224 */ /* 0x000fe400078e0044 */
        /* <DEDUP_REMOVED lines=14> */
[----:B------:R-:W-:Y:S04]  /*3d990*/  STL.64 [R1+0xbb8], R80 ;  /* 0x000bb85001007387 */ /* 0x000fe80000100a00 */
[----:B------:R0:W-:Y:S04]  /*3d9a0*/  STL.64 [R1+0x3450], R80 ;  /* 0x0034505001007387 */ /* 0x0001e80000100a00 */
[----:B------:R-:W-:Y:S04]  /*3d9b0*/  STL.64 [R1+0xbc0], R18 ;  /* 0x000bc01201007387 */ /* 0x000fe80000100a00 */
[----:B------:R-:W-:Y:S04]  /*3d9c0*/  STL.64 [R1+0x3458], R18 ;  /* 0x0034581201007387 */ /* 0x000fe80000100a00 */
[----:B------:R-:W4:Y:S04]  /*3d9d0*/  LDL.LU R20, [R1+0xc00] ;  /* 0x000c000001147983 */ /* 0x000f280000300800 */
[----:B------:R-:W4:Y:S01]  /*3d9e0*/  LDL.LU R21, [R1+0x1f34] ;  /* 0x001f340001157983 */ /* 0x000f220000300800 */
[----:B--2---:R-:W-:-:S02]  /*3d9f0*/  IMAD.MOV.U32 R7, RZ, RZ, R0 ;  /* 0x000000ffff077224 */ /* 0x004fc400078e0000 */
[----:B------:R-:W-:Y:S01]  /*3da00*/  IMAD.MOV.U32 R6, RZ, RZ, R3 ;  /* 0x000000ffff067224 */ /* 0x000fe200078e0003 */
        /* <DEDUP_REMOVED lines=15> */
[----:B------:R-:W-:Y:S04]  /*3db00*/  STL.64 [R1+0x3470], R34 ;  /* 0x0034702201007387 */ /* 0x000fe80000100a00 */
[----:B------:R-:W4:Y:S01]  /*3db10*/  LDL.LU R77, [R1+0xc20] ;  /* 0x000c2000014d7983 */ /* 0x000f220000300800 */
[----:B------:R-:W-:-:S03]  /*3db20*/  IMAD.MOV.U32 R64, RZ, RZ, R83 ;  /* 0x000000ffff407224 */ /* 0x000fc600078e0053 */
[----:B------:R-:W4:Y:S01]  /*3db30*/  LDL.LU R83, [R1+0x1f44] ;  /* 0x001f440001537983 */ /* 0x000f220000300800 */
[----:B------:R-:W-:Y:S02]  /*3db40*/  IMAD.MOV.U32 R27, RZ, RZ, R82 ;  /* 0x000000ffff1b7224 */ /* 0x000fe400078e0052 */
[----:B------:R-:W-:Y:S01]  /*3db50*/  IMAD.MOV.U32 R26, RZ, RZ, R69 ;  /* 0x000000ffff1a7224 */ /* 0x000fe200078e0045 */
[----:B------:R-:W4:Y:S04]  /*3db60*/  LDL.LU R82, [R1+0xc28] ;  /* 0x000c280001527983 */ /* 0x000f280000300800 */
[----:B------:R-:W4:Y:S04]  /*3db70*/  LDL.LU R69, [R1+0x1f48] ;  /* 0x001f480001457983 */ /* 0x000f280000300800 */
[----:B------:R-:W-:Y:S01]  /*3db80*/  STL.64 [R1+0xbe0], R64 ;  /* 0x000be04001007387 */ /* 0x000fe20000100a00 */
[----:B------:R-:W-:-:S03]  /*3db90*/  IMAD.MOV.U32 R37, RZ, RZ, R68 ;  /* 0x000000ffff257224 */ /* 0x000fc600078e0044 */
[----:B------:R-:W-:Y:S01]  /*3dba0*/  STL.64 [R1+0x3478], R64 ;  /* 0x0034784001007387 */ /* 0x000fe20000100a00 */
[----:B------:R-:W-:-:S03]  /*3dbb0*/  IMAD.MOV.U32 R36, RZ, RZ, R5 ;  /* 0x000000ffff247224 */ /* 0x000fc600078e0005 */
[----:B------:R-:W4:Y:S04]  /*3dbc0*/  LDL.LU R68, [R1+0xc30] ;  /* 0x000c300001447983 */ /* 0x000f280000300800 */
[----:B------:R-:W4:Y:S01]  /*3dbd0*/  LDL.LU R5, [R1+0x1f4c] ;  /* 0x001f4c0001057983 */ /* 0x000f220000300800 */
[----:B------:R-:W-:-:S03]  /*3dbe0*/  IMAD.MOV.U32 R45, RZ, RZ, R93 ;  /* 0x000000ffff2d7224 */ /* 0x000fc600078e005d */
[----:B------:R-:W4:Y:S01]  /*3dbf0*/  LDL.LU R93, [R1+0xc38] ;  /* 0x000c3800015d7983 */ /* 0x000f220000300800 */
[----:B------:R-:W-:-:S03]  /*3dc00*/  IMAD.MOV.U32 R44, RZ, RZ, R92 ;  /* 0x000000ffff2c7224 */ /* 0x000fc600078e005c */
[----:B------:R-:W4:Y:S01]  /*3dc10*/  LDL.LU R92, [R1+0x1f50] ;  /* 0x001f5000015c7983 */ /* 0x000f220000300800 */
[----:B------:R-:W-:-:S03]  /*3dc20*/  LOP3.LUT R21, R21, R20, RZ, 0x3c, !PT ;  /* 0x0000001415157212 */ /* 0x000fc600078e3cff */
[----:B------:R-:W-:Y:S01]  /*3dc30*/  STL.64 [R1+0xbe8], R26 ;  /* 0x000be81a01007387 */ /* 0x000fe20000100a00 */
[----:B------:R-:W-:-:S03]  /*3dc40*/  LOP3.LUT R20, R21, R20, RZ, 0x3c, !PT ;  /* 0x0000001415147212 */ /* 0x000fc600078e3cff */
[----:B------:R0:W-:Y:S04]  /*3dc50*/  STL.64 [R1+0x3488], R26 ;  /* 0x0034881a01007387 */ /* 0x0001e80000100a00 */
[----:B------:R-:W-:Y:S01]  /*3dc60*/  STL.64 [R1+0xbf0], R36 ;  /* 0x000bf02401007387 */ /* 0x000fe20000100a00 */
[----:B------:R-:W-:-:S03]  /*3dc70*/  LOP3.LUT R21, R21, R20, RZ, 0x3c, !PT ;  /* 0x0000001415157212 */ /* 0x000fc600078e3cff */
[----:B------:R0:W-:Y:S04]  /*3dc80*/  STL.64 [R1+0x3490], R36 ;  /* 0x0034902401007387 */ /* 0x0001e80000100a00 */
[----:B------:R-:W-:Y:S04]  /*3dc90*/  STL.64 [R1+0xbf8], R44 ;  /* 0x000bf82c01007387 */ /* 0x000fe80000100a00 */
[----:B------:R0:W-:Y:S01]  /*3dca0*/  STL.64 [R1+0x3498], R44 ;  /* 0x0034982c01007387 */ /* 0x0001e20000100a00 */
[----:B--2---:R-:W-:-:S03]  /*3dcb0*/  IMAD.MOV.U32 R49, RZ, RZ, R0 ;  /* 0x000000ffff317224 */ /* 0x004fc600078e0000 */
[----:B------:R-:W-:Y:S04]  /*3dcc0*/  STL.64 [R1+0xc00], R20 ;  /* 0x000c001401007387 */ /* 0x000fe80000100a00 */
[----:B------:R-:W-:Y:S01]  /*3dcd0*/  STL.64 [R1+0x34a0], R20 ;  /* 0x0034a01401007387 */ /* 0x000fe20000100a00 */
[----:B------:R-:W-:-:S03]  /*3dce0*/  IMAD.MOV.U32 R48, RZ, RZ, R3 ;  /* 0x000000ffff307224 */ /* 0x000fc600078e0003 */
[----:B------:R-:W2:Y:S01]  /*3dcf0*/  LDL.LU R0, [R1+0xc40] ;  /* 0x000c400001007983 */ /* 0x000ea20000300800 */
[----:B------:R-:W-:-:S03]  /*3dd00*/  IMAD.MOV.U32 R39, RZ, RZ, R2 ;  /* 0x000000ffff277224 */ /* 0x000fc600078e0002 */
[----:B------:R-:W2:Y:S04]  /*3dd10*/  LDL.LU R3, [R1+0x1f54] ;  /* 0x001f540001037983 */ /* 0x000ea80000300800 */
        /* <DEDUP_REMOVED lines=15> */
[----:B------:R-:W-:-:S05]  /*3de10*/  IMAD.MOV.U32 R76, RZ, RZ, R83 ;  /* 0x000000ffff4c7224 */ /* 0x000fca00078e0053 */
        /* <DEDUP_REMOVED lines=14> */
[----:B------:R-:W-:-:S03]  /*3df00*/  IMAD.MOV.U32 R50, RZ, RZ, R92 ;  /* 0x000000ffff327224 */ /* 0x000fc600078e005c */
        /* <DEDUP_REMOVED lines=8> */
[----:B--2---:R-:W-:-:S02]  /*3df90*/  IMAD.MOV.U32 R11, RZ, RZ, R0 ;  /* 0x000000ffff0b7224 */ /* 0x004fc400078e0000 */
[----:B------:R-:W-:Y:S01]  /*3dfa0*/  IMAD.MOV.U32 R10, RZ, RZ, R3 ;  /* 0x000000ffff0a7224 */ /* 0x000fe200078e0003 */
        /* <DEDUP_REMOVED lines=9> */
[----:B------:R-:W4:Y:S01]  /*3e040*/  LDL.LU R87, [R1+0x1f7c] ;  /* 0x001f7c0001577983 */ /* 0x000f220000300800 */
[----:B------:R-:W-:-:S03]  /*3e050*/  LOP3.LUT R55, R55, R54, RZ, 0x3c, !PT ;  /* 0x0000003637377212 */ /* 0x000fc600078e3cff */
[----:B------:R-:W-:Y:S01]  /*3e060*/  STL.64 [R1+0xc40], R10 ;  /* 0x000c400a01007387 */ /* 0x000fe20000100a00 */
[----:B------:R-:W-:-:S03]  /*3e070*/  LOP3.LUT R54, R55, R54, RZ, 0x3c, !PT ;  /* 0x0000003637367212 */ /* 0x000fc600078e3cff */
[----:B------:R-:W-:Y:S04]  /*3e080*/  STL.64 [R1+0x34e0], R10 ;  /* 0x0034e00a01007387 */ /* 0x000fe80000100a00 */
[----:B------:R-:W-:Y:S04]  /*3e090*/  STL.64 [R1+0xc48], R74 ;  /* 0x000c484a01007387 */ /* 0x000fe80000100a00 */
[----:B------:R-:W-:Y:S01]  /*3e0a0*/  STL.64 [R1+0x34f0], R74 ;  /* 0x0034f04a01007387 */ /* 0x000fe20000100a00 */
[----:B------:R-:W-:-:S03]  /*3e0b0*/  LOP3.LUT R55, R55, R54, RZ, 0x3c, !PT ;  /* 0x0000003637377212 */ /* 0x000fc600078e3cff */
[----:B------:R-:W-:Y:S04]  /*3e0c0*/  STL.64 [R1+0xc50], R28 ;  /* 0x000c501c01007387 */ /* 0x000fe80000100a00 */
[----:B------:R-:W-:Y:S04]  /*3e0d0*/  STL [R1+0x35a8], R28 ;  /* 0x0035a81c01007387 */ /* 0x000fe80000100800 */
[----:B------:R-:W-:Y:S04]  /*3e0e0*/  STL [R1+0x34f8], R29 ;  /* 0x0034f81d01007387 */ /* 0x000fe80000100800 */
[----:B------:R-:W-:Y:S04]  /*3e0f0*/  STL.64 [R1+0xc58], R54 ;  /* 0x000c583601007387 */ /* 0x000fe80000100a00 */
[----:B------:R-:W-:Y:S04]  /*3e100*/  STL.64 [R1+0x3500], R54 ;  /* 0x0035003601007387 */ /* 0x000fe80000100a00 */
[----:B0-----:R-:W4:Y:S01]  /*3e110*/  LDL.LU R59, [R1+0xc98] ;  /* 0x000c9800013b7983 */ /* 0x001f220000300800 */
[----:B------:R-:W-:-:S03]  /*3e120*/  IMAD.MOV.U32 R24, RZ, RZ, R83 ;  /* 0x000000ffff187224 */ /* 0x000fc600078e0053 */
[----:B------:R-:W4:Y:S04]  /*3e130*/  LDL.LU R31, [R1+0x1f80] ;  /* 0x001f8000011f7983 */ /* 0x000f280000300800 */
[----:B------:R-:W-:Y:S04]  /*3e140*/  STL.64 [R1+0xc60], R24 ;  /* 0x000c601801007387 */ /* 0x000fe80000100a00 */
[----:B------:R-:W-:Y:S04]  /*3e150*/  STL.64 [R1+0x3508], R24 ;  /* 0x0035081801007387 */ /* 0x000fe80000100a00 */
        /* <DEDUP_REMOVED lines=9> */
[----:B------:R-:W4:Y:S01]  /*3e1f0*/  LDL.LU R93, [R1+0xcb0] ;  /* 0x000cb000015d7983 */ /* 0x000f220000300800 */
[----:B------:R-:W-:-:S03]  /*3e200*/  IMAD.MOV.U32 R62, RZ, RZ, R92 ;  /* 0x000000ffff3e7224 */ /* 0x000fc600078e005c */
[----:B------:R-:W4:Y:S04]  /*3e210*/  LDL.LU R92, [R1+0x1f8c] ;  /* 0x001f8c00015c7983 */ /* 0x000f280000300800 */
        /* <DEDUP_REMOVED lines=27> */
[----:B------:R-:W-:Y:S01]  /*3e3d0*/  STL.64 [R1+0x3538], R40 ;  /* 0x0035382801007387 */ /* 0x000fe20000100a00 */
[----:B------:R-:W-:-:S05]  /*3e3e0*/  IMAD.MOV.U32 R58, RZ, RZ, R31 ;  /* 0x000000ffff3a7224 */ /* 0x000fca00078e001f */
[----:B------:R-:W-:Y:S04]  /*3e3f0*/  STL.64 [R1+0xc98], R58 ;  /* 0x000c983a01007387 */ /* 0x000fe80000100a00 */
[----:B------:R-:W-:Y:S01]  /*3e400*/  STL.64 [R1+0x3540], R58 ;  /* 0x0035403a01007387 */ /* 0x000fe20000100a00 */
[----:B------:R-:W-:-:S03]  /*3e410*/  IMAD.MOV.U32 R9, RZ, RZ, R30 ;  /* 0x000000ffff097224 */ /* 0x000fc600078e001e */
        /* <DEDUP_REMOVED lines=14> */
[----:B------:R-:W-:Y:S01]  /*3e500*/  STL.64 [R1+0x3550], R12 ;  /* 0x0035500c01007387 */ /* 0x000fe20000100a00 */
[----:B------:R-:W-:-:S02]  /*3e510*/  IMAD.MOV.U32 R7, RZ, RZ, R15 ;  /* 0x000000ffff077224 */ /* 0x000fc400078e000f */
[----:B------:R-:W-:Y:S02]  /*3e520*/  IMAD.MOV.U32 R6, RZ, RZ, R14 ;  /* 0x000000ffff067224 */ /* 0x000fe400078e000e */
[----:B------:R-:W-:Y:S02]  /*3e530*/  IMAD.MOV.U32 R67, RZ, RZ, R68 ;  /* 0x000000ffff437224 */ /* 0x000fe400078e0044 */
[----:B------:R-:W-:Y:S01]  /*3e540*/  IMAD.MOV.U32 R66, RZ, RZ, R5 ;  /* 0x000000ffff427224 */ /* 0x000fe200078e0005 */
[----:B------:R0:W-:Y:S04]  /*3e550*/  STL.64 [R1+0xcb8], R6 ;  /* 0x000cb80601007387 */ /* 0x0001e80000100a00 */
[----:B------:R-:W-:Y:S04]  /*3e560*/  STL.64 [R1+0xcb0], R92 ;  /* 0x000cb05c01007387 */ /* 0x000fe80000100a00 */
[----:B------:R1:W-:Y:S04]  /*3e570*/  STL.64 [R1+0x3558], R92 ;  /* 0x0035585c01007387 */ /* 0x0003e80000100a00 */
[----:B------:R-:W0:Y:S04]  /*3e580*/  LDL.LU R68, [R1+0xd00] ;  /* 0x000d000001447983 */ /* 0x000e280000300800 */
        /* <DEDUP_REMOVED lines=20> */
[----:B------:R-:W-:Y:S04]  /*3e6d0*/  STL.64 [R1+0x3578], R14 ;  /* 0x0035780e01007387 */ /* 0x000fe80000100a00 */
[----:B------:R-:W4:Y:S04]  /*3e6e0*/  LDL.LU R26, [R1+0xd20] ;  /* 0x000d2000011a7983 */ /* 0x000f280000300800 */
[----:B------:R-:W4:Y:S04]  /*3e6f0*/  LDL.LU R27, [R1+0x1fc4] ;  /* 0x001fc400011b7983 */ /* 0x000f280000300800 */
[----:B------:R-:W4:Y:S04]  /*3e700*/  LDL.LU R36, [R1+0xd28] ;  /* 0x000d280001247983 */ /* 0x000f280000300800 */
[----:B------:R-:W4:Y:S04]  /*3e710*/  LDL.LU R37, [R1+0x1fc8] ;  /* 0x001fc80001257983 */ /* 0x000f280000300800 */
[----:B------:R-:W4:Y:S01]  /*3e720*/  LDL.LU R45, [R1+0xd30] ;  /* 0x000d3000012d7983 */ /* 0x000f220000300800 */
[----:B------:R-:W-:-:S02]  /*3e730*/  IMAD.MOV.U32 R80, RZ, RZ, R83 ;  /* 0x000000ffff507224 */ /* 0x000fc400078e0053 */
[----:B------:R-:W-:Y:S01]  /*3e740*/  IMAD.MOV.U32 R19, RZ, RZ, R82 ;  /* 0x000000ffff137224 */ /* 0x000fe200078e0052 */
[----:B------:R-:W4:Y:S01]  /*3e750*/  LDL.LU R83, [R1+0x1fcc] ;  /* 0x001fcc0001537983 */ /* 0x000f220000300800 */
[----:B------:R-:W-:-:S03]  /*3e760*/  IMAD.MOV.U32 R18, RZ, RZ, R69 ;  /* 0x000000ffff127224 */ /* 0x000fc600078e0045 */
[----:B------:R-:W4:Y:S04]  /*3e770*/  LDL.LU R82, [R1+0xd38] ;  /* 0x000d380001527983 */ /* 0x000f280000300800 */
[----:B------:R-:W4:Y:S04]  /*3e780*/  LDL.LU R69, [R1+0x1fd0] ;  /* 0x001fd00001457983 */ /* 0x000f280000300800 */
[----:B------:R-:W-:Y:S04]  /*3e790*/  STL.64 [R1+0xce0], R30 ;  /* 0x000ce01e01007387 */ /* 0x000fe80000100a00 */
[----:B------:R-:W-:Y:S04]  /*3e7a0*/  STL.64 [R1+0x3580], R30 ;  /* 0x0035801e01007387 */ /* 0x000fe80000100a00 */
[----:B------:R-:W-:Y:S04]  /*3e7b0*/  STL.64 [R1+0xce8], R56 ;  /* 0x000ce83801007387 */ /* 0x000fe80000100a00 */
[----:B------:R-:W-:Y:S04]  /*3e7c0*/  STL.64 [R1+0x3588], R56 ;  /* 0x0035883801007387 */ /* 0x000fe80000100a00 */
[----:B------:R-:W-:Y:S04]  /*3e7d0*/  STL.64 [R1+0xcf0], R80 ;  /* 0x000cf05001007387 */ /* 0x000fe80000100a00 */
[----:B------:R0:W-:Y:S04]  /*3e7e0*/  STL.64 [R1+0x3590], R80 ;  /* 0x0035905001007387 */ /* 0x0001e80000100a00 */
[----:B------:R-:W-:Y:S04]  /*3e7f0*/  STL.64 [R1+0xcf8], R18 ;  /* 0x000cf81201007387 */ /* 0x000fe80000100a00 */
[----:B------:R-:W-:Y:S01]  /*3e800*/  STL.64 [R1+0x3598], R18 ;  /* 0x0035981201007387 */ /* 0x000fe20000100a00 */
[----:B0-----:R-:W-:-:S02]  /*3e810*/  IMAD.MOV.U32 R7, RZ, RZ, R68 ;  /* 0x000000ffff077224 */ /* 0x001fc400078e0044 */
[----:B------:R-:W-:Y:S01]  /*3e820*/  IMAD.MOV.U32 R6, RZ, RZ, R5 ;  /* 0x000000ffff067224 */ /* 0x000fe200078e0005 */
[----:B------:R-:W4:Y:S04]  /*3e830*/  LDL.LU R68, [R1+0xd40] ;  /* 0x000d400001447983 */ /* 0x000f280000300800 */
[----:B------:R-:W4:Y:S01]  /*3e840*/  LDL.LU R5, [R1+0x1fd4] ;  /* 0x001fd40001057983 */ /* 0x000f220000300800 */
[----:B--2---:R-:W-:Y:S02]  /*3e850*/  IMAD.MOV.U32 R33, RZ, RZ, R0 ;  /* 0x000000ffff217224 */ /* 0x004fe400078e0000 */
        /* <DEDUP_REMOVED lines=12> */
[----:B------:R-:W-:Y:S01]  /*3e920*/  STL.64 [R1+0x35a0], R6 ;  /* 0x0035a00601007387 */ /* 0x000fe20000100a00 */
[----:B------:R-:W-:-:S02]  /*3e930*/  LOP3.LUT R27, R27, R26, RZ, 0x3c, !PT ;  /* 0x0000001a1b1b7212 */ /* 0x000fc400078e3cff */
[----:B------:R-:W-:Y:S02]  /*3e940*/  LOP3.LUT R37, R37, R36, RZ, 0x3c, !PT ;  /* 0x0000002425257212 */ /* 0x000fe400078e3cff */
[----:B------:R-:W-:Y:S01]  /*3e950*/  LOP3.LUT R26, R27, R26, RZ, 0x3c, !PT ;  /* 0x0000001a1b1a7212 */ /* 0x000fe200078e3cff */
[----:B------:R-:W-:Y:S01]  /*3e960*/  STL.64 [R1+0xd08], R32 ;  /* 0x000d082001007387 */ /* 0x000fe20000100a00 */
        /* <DEDUP_REMOVED lines=15> */
[----:B------:R-:W-:Y:S01]  /*3ea60*/  IMAD.MOV.U32 R20, RZ, RZ, R69 ;  /* 0x000000ffff147224 */ /* 0x000fe200078e0045 */
        /* <DEDUP_REMOVED lines=17> */
[----:B------:R-:W4:Y:S01]  /*3eb80*/  LDL.LU R82, [R1+0x1ffc] ;  /* 0x001ffc0001527983 */ /* 0x000f220000300800 */
[----:B--2---:R-:W-:-:S02]  /*3eb90*/  IMAD.MOV.U32 R38, RZ, RZ, R3 ;  /* 0x000000ffff267224 */ /* 0x004fc400078e0003 */
[----:B------:R-:W-:Y:S01]  /*3eba0*/  IMAD.MOV.U32 R53, RZ, RZ, R2 ;  /* 0x000000ffff357224 */ /* 0x000fe200078e0002 */
[----:B------:R-:W2:Y:S04]  /*3ebb0*/  LDL.LU R3, [R1+0xd98] ;  /* 0x000d980001037983 */ /* 0x000ea80000300800 */
[----:B------:R-:W2:Y:S04]  /*3ebc0*/  LDL.LU R2, [R1+0x2000] ;  /* 0x0020000001027983 */ /* 0x000ea80000300800 */
[----:B------:R-:W2:Y:S01]  /*3ebd0*/  LDL.LU R63, [R1+0xda0] ;  /* 0x000da000013f7983 */ /* 0x000ea20000300800 */
[----:B------:R-:W-:-:S03]  /*3ebe0*/  IMAD.MOV.U32 R49, RZ, RZ, R68 ;  /* 0x000000ffff317224 */ /* 0x000fc600078e0044 */
[----:B------:R-:W2:Y:S01]  /*3ebf0*/  LDL.LU R69, [R1+0x2004] ;  /* 0x0020040001457983 */ /* 0x000ea20000300800 */
[----:B------:R-:W-:-:S03]  /*3ec00*/  IMAD.MOV.U32 R48, RZ, RZ, R5 ;  /* 0x000000ffff307224 */ /* 0x000fc600078e0005 */
[----:B------:R-:W2:Y:S01]  /*3ec10*/  LDL.LU R68, [R1+0xda8] ;  /* 0x000da80001447983 */ /* 0x000ea20000300800 */
[----:B------:R-:W-:-:S03]  /*3ec20*/  IMAD.MOV.U32 R39, RZ, RZ, R0 ;  /* 0x000000ffff277224 */ /* 0x000fc600078e0000 */
[----:B------:R-:W2:Y:S01]  /*3ec30*/  LDL.LU R5, [R1+0x2008] ;  /* 0x0020080001057983 */ /* 0x000ea20000300800 */
[----:B---3--:R-:W-:-:S03]  /*3ec40*/  IMAD.MOV.U32 R52, RZ, RZ, R91 ;  /* 0x000000ffff347224 */ /* 0x008fc600078e005b */
[----:B------:R-:W3:Y:S04]  /*3ec50*/  LDL.LU R0, [R1+0xdb0] ;  /* 0x000db00001007983 */ /* 0x000ee80000300800 */
[----:B------:R-:W2:Y:S01]  /*3ec60*/  LDL.LU R91, [R1+0x200c] ;  /* 0x00200c00015b7983 */ /* 0x000ea20000300800 */
        /* <DEDUP_REMOVED lines=23> */
[----:B------:R-:W-:Y:S01]  /*3ede0*/  STL.64 [R1+0xd60], R46 ;  /* 0x000d602e01007387 */ /* 0x000fe20000100a00 */
[----:B------:R-:W-:-:S03]  /*3edf0*/  LOP3.LUT R75, R75, R74, RZ, 0x3c, !PT ;  /* 0x0000004a4b4b7212 */ /* 0x000fc600078e3cff */
        /* <DEDUP_REMOVED lines=18> */
[----:B--2---:R-:W-:Y:S02]  /*3ef20*/  IMAD.MOV.U32 R79, RZ, RZ, R3 ;  /* 0x000000ffff4f7224 */ /* 0x004fe400078e0003 */
[----:B------:R-:W-:Y:S01]  /*3ef30*/  IMAD.MOV.U32 R78, RZ, RZ, R2 ;  /* 0x000000ffff4e7224 */ /* 0x000fe200078e0002 */
[----:B------:R-:W2:Y:S04]  /*3ef40*/  LDL.LU R3, [R1+0xdd8] ;  /* 0x000dd80001037983 */ /* 0x000ea80000300800 */
[----:B------:R-:W2:Y:S04]  /*3ef50*/  LDL.LU R2, [R1+0x2020] ;  /* 0x0020200001027983 */ /* 0x000ea80000300800 */
[----:B------:R-:W-:Y:S04]  /*3ef60*/  STL.64 [R1+0xd80], R54 ;  /* 0x000d803601007387 */ /* 0x000fe80000100a00 */
[----:B------:R-:W-:Y:S04]  /*3ef70*/  STL.64 [R1+0xd88], R24 ;  /* 0x000d881801007387 */ /* 0x000fe80000100a00 */
[----:B------:R-:W-:Y:S04]  /*3ef80*/  STL.64 [R1+0xd90], R22 ;  /* 0x000d901601007387 */ /* 0x000fe80000100a00 */
[----:B------:R-:W-:Y:S04]  /*3ef90*/  STL.64 [R1+0xd98], R78 ;  /* 0x000d984e01007387 */ /* 0x000fe80000100a00 */
[----:B------:R-:W2:Y:S04]  /*3efa0*/  LDL.LU R12, [R1+0xde0] ;  /* 0x000de000010c7983 */ /* 0x000ea80000300800 */
[----:B------:R-:W2:Y:S04]  /*3efb0*/  LDL.LU R13, [R1+0x2024] ;  /* 0x00202400010d7983 */ /* 0x000ea80000300800 */
[----:B-1----:R-:W2:Y:S04]  /*3efc0*/  LDL.LU R92, [R1+0xde8] ;  /* 0x000de800015c7983 */ /* 0x002ea80000300800 */
[----:B------:R-:W2:Y:S04]  /*3efd0*/  LDL.LU R93, [R1+0x2028] ;  /* 0x00202800015d7983 */ /* 0x000ea80000300800 */
[----:B------:R-:W2:Y:S04]  /*3efe0*/  LDL.LU R66, [R1+0xdf0] ;  /* 0x000df00001427983 */ /* 0x000ea80000300800 */
        /* <DEDUP_REMOVED lines=10> */
[----:B------:R-:W3:Y:S01]  /*3f090*/  LDL.LU R5, [R1+0x2038] ;  /* 0x0020380001057983 */ /* 0x000ee20000300800 */
[----:B------:R-:W-:-:S03]  /*3f0a0*/  IMAD.MOV.U32 R42, RZ, RZ, R91 ;  /* 0x000000ffff2a7224 */ /* 0x000fc600078e005b */
[----:B------:R-:W3:Y:S04]  /*3f0b0*/  LDL.LU R0, [R1+0xe10] ;  /* 0x000e100001007983 */ /* 0x000ee80000300800 */
[----:B------:R-:W3:Y:S01]  /*3f0c0*/  LDL.LU R91, [R1+0x203c] ;  /* 0x00203c00015b7983 */ /* 0x000ee20000300800 */
[----:B----4-:R-:W-:Y:S02]  /*3f0d0*/  IMAD.MOV.U32 R41, RZ, RZ, R89 ;  /* 0x000000ffff297224 */ /* 0x010fe400078e0059 */
[----:B------:R-:W-:Y:S01]  /*3f0e0*/  IMAD.MOV.U32 R40, RZ, RZ, R87 ;  /* 0x000000ffff287224 */ /* 0x000fe200078e0057 */
[----:B------:R-:W4:Y:S04]  /*3f0f0*/  LDL.LU R89, [R1+0xe18] ;  /* 0x000e180001597983 */ /* 0x000f280000300800 */
[----:B------:R-:W3:Y:S04]  /*3f100*/  LDL.LU R87, [R1+0x2040] ;  /* 0x0020400001577983 */ /* 0x000ee80000300800 */
[----:B------:R-:W-:Y:S04]  /*3f110*/  STL.64 [R1+0xda0], R62 ;  /* 0x000da03e01007387 */ /* 0x000fe80000100a00 */
[----:B------:R-:W-:Y:S04]  /*3f120*/  STL.64 [R1+0xda8], R60 ;  /* 0x000da83c01007387 */ /* 0x000fe80000100a00 */
[----:B------:R-:W-:Y:S04]  /*3f130*/  STL.64 [R1+0xdb0], R42 ;  /* 0x000db02a01007387 */ /* 0x000fe80000100a00 */
[----:B------:R-:W-:Y:S04]  /*3f140*/  STL.64 [R1+0xdb8], R40 ;  /* 0x000db82801007387 */ /* 0x000fe80000100a00 */
[----:B------:R-:W4:Y:S04]  /*3f150*/  LDL.LU R80, [R1+0xe20] ;  /* 0x000e200001507983 */ /* 0x000f280000300800 */
[----:B------:R-:W4:Y:S01]  /*3f160*/  LDL.LU R81, [R1+0x2044] ;  /* 0x0020440001517983 */ /* 0x000f220000300800 */
[----:B------:R-:W-:-:S02]  /*3f170*/  IMAD.MOV.U32 R59, RZ, RZ, R29 ;  /* 0x000000ffff3b7224 */ /* 0x000fc400078e001d */
[----:B------:R-:W-:Y:S02]  /*3f180*/  IMAD.MOV.U32 R58, RZ, RZ, R28 ;  /* 0x000000ffff3a7224 */ /* 0x000fe400078e001c */
[----:B------:R-:W-:Y:S02]  /*3f190*/  IMAD.MOV.U32 R9, RZ, RZ, R17 ;  /* 0x000000ffff097224 */ /* 0x000fe400078e0011 */
[----:B------:R-:W-:Y:S02]  /*3f1a0*/  IMAD.MOV.U32 R8, RZ, RZ, R16 ;  /* 0x000000ffff087224 */ /* 0x000fe400078e0010 */
[----:B------:R-:W-:Y:S02]  /*3f1b0*/  IMAD.MOV.U32 R17, RZ, RZ, R83 ;  /* 0x000000ffff117224 */ /* 0x000fe400078e0053 */
[----:B------:R-:W-:Y:S01]  /*3f1c0*/  IMAD.MOV.U32 R16, RZ, RZ, R82 ;  /* 0x000000ffff107224 */ /* 0x000fe200078e0052 */
[----:B--2---:R0:W-:Y:S04]  /*3f1d0*/  STL.64 [R1+0xdd8], R2 ;  /* 0x000dd80201007387 */ /* 0x0041e80000100a00 */
[----:B------:R-:W2:Y:S04]  /*3f1e0*/  LDL.LU R29, [R1+0xe28] ;  /* 0x000e2800011d7983 */ /* 0x000ea80000300800 */
[----:B------:R-:W2:Y:S04]  /*3f1f0*/  LDL.LU R28, [R1+0x2048] ;  /* 0x00204800011c7983 */ /* 0x000ea80000300800 */
[----:B------:R-:W2:Y:S04]  /*3f200*/  LDL.LU R83, [R1+0xe30] ;  /* 0x000e300001537983 */ /* 0x000ea80000300800 */
[----:B------:R-:W2:Y:S04]  /*3f210*/  LDL.LU R82, [R1+0x204c] ;  /* 0x00204c0001527983 */ /* 0x000ea80000300800 */
[----:B0-----:R-:W2:Y:S04]  /*3f220*/  LDL.LU R3, [R1+0xe38] ;  /* 0x000e380001037983 */ /* 0x001ea80000300800 */
[----:B------:R-:W2:Y:S01]  /*3f230*/  LDL.LU R2, [R1+0x2050] ;  /* 0x0020500001027983 */ /* 0x000ea20000300800 */
        /* <DEDUP_REMOVED lines=16> */
[----:B------:R-:W-:Y:S04]  /*3f340*/  STL.64 [R1+0xde8], R92 ;  /* 0x000de85c01007387 */ /* 0x000fe80000100a00 */
[----:B------:R-:W-:Y:S04]  /*3f350*/  STL.64 [R1+0xdf0], R66 ;  /* 0x000df04201007387 */ /* 0x000fe80000100a00 */
[----:B------:R-:W-:Y:S01]  /*3f360*/  STL.64 [R1+0xdf8], R72 ;  /* 0x000df84801007387 */ /* 0x000fe20000100a00 */
        /* <DEDUP_REMOVED lines=9> */
[----:B------:R-:W-:Y:S02]  /*3f400*/  IMAD.MOV.U32 R30, RZ, RZ, R91 ;  /* 0x000000ffff1e7224 */ /* 0x000fe400078e005b */
[----:B------:R-:W-:Y:S02]  /*3f410*/  IMAD.MOV.U32 R56, RZ, RZ, R87 ;  /* 0x000000ffff387224 */ /* 0x000fe400078e0057 */
[----:B----4-:R-:W-:Y:S01]  /*3f420*/  IMAD.MOV.U32 R57, RZ, RZ, R89 ;  /* 0x000000ffff397224 */ /* 0x010fe200078e0059 */
[----:B------:R-:W4:Y:S04]  /*3f430*/  LDL.LU R87, [R1+0x205c] ;  /* 0x00205c0001577983 */ /* 0x000f280000300800 */
[----:B------:R-:W4:Y:S04]  /*3f440*/  LDL.LU R91, [R1+0xe58] ;  /* 0x000e5800015b7983 */ /* 0x000f280000300800 */
[----:B------:R-:W4:Y:S04]  /*3f450*/  LDL.LU R89, [R1+0x2060] ;  /* 0x0020600001597983 */ /* 0x000f280000300800 */
[----:B------:R-:W-:Y:S04]  /*3f460*/  STL.64 [R1+0xe00], R70 ;  /* 0x000e004601007387 */ /* 0x000fe80000100a00 */
[----:B------:R-:W-:Y:S04]  /*3f470*/  STL.64 [R1+0xe08], R14 ;  /* 0x000e080e01007387 */ /* 0x000fe80000100a00 */
[----:B------:R-:W-:Y:S04]  /*3f480*/  STL.64 [R1+0xe10], R30 ;  /* 0x000e101e01007387 */ /* 0x000fe80000100a00 */
[----:B------:R-:W-:Y:S01]  /*3f490*/  STL.64 [R1+0xe18], R56 ;  /* 0x000e183801007387 */ /* 0x000fe20000100a00 */
[----:B--2---:R-:W-:-:S02]  /*3f4a0*/  IMAD.MOV.U32 R7, RZ, RZ, R83 ;  /* 0x000000ffff077224 */ /* 0x004fc400078e0053 */
[----:B------:R-:W-:Y:S01]  /*3f4b0*/  IMAD.MOV.U32 R6, RZ, RZ, R82 ;  /* 0x000000ffff067224 */ /* 0x000fe200078e0052 */
[----:B------:R-:W2:Y:S04]  /*3f4c0*/  LDL.LU R83, [R1+0xe60] ;  /* 0x000e600001537983 */ /* 0x000ea80000300800 */
[----:B------:R-:W2:Y:S04]  /*3f4d0*/  LDL.LU R82, [R1+0x2064] ;  /* 0x0020640001527983 */ /* 0x000ea80000300800 */
[----:B------:R-:W2:Y:S04]  /*3f4e0*/  LDL.LU R20, [R1+0xe68] ;  /* 0x000e680001147983 */ /* 0x000ea80000300800 */
[----:B------:R-:W2:Y:S04]  /*3f4f0*/  LDL.LU R21, [R1+0x2068] ;  /* 0x0020680001157983 */ /* 0x000ea80000300800 */
[----:B------:R-:W2:Y:S01]  /*3f500*/  LDL.LU R49, [R1+0xe70] ;  /* 0x000e700001317983 */ /* 0x000ea20000300800 */
[----:B------:R-:W-:-:S03]  /*3f510*/  IMAD.MOV.U32 R33, RZ, RZ, R3 ;  /* 0x000000ffff217224 */ /* 0x000fc600078e0003 */
[----:B------:R-:W2:Y:S04]  /*3f520*/  LDL.LU R3, [R1+0x206c] ;  /* 0x00206c0001037983 */ /* 0x000ea80000300800 */
        /* <DEDUP_REMOVED lines=8> */
[----:B------:R-:W2:Y:S04]  /*3f5b0*/  LDL.LU R29, [R1+0xe90] ;  /* 0x000e9000011d7983 */ /* 0x000ea80000300800 */
[----:B------:R-:W2:Y:S01]  /*3f5c0*/  LDL.LU R2, [R1+0x207c] ;  /* 0x00207c0001027983 */ /* 0x000ea20000300800 */
[----:B------:R-:W-:-:S04]  /*3f5d0*/  LOP3.LUT R81, R81, R80, RZ, 0x3c, !PT ;  /* 0x0000005051517212 */ /* 0x000fc800078e3cff */
[C---:B------:R-:W-:Y:S01]  /*3f5e0*/  LOP3.LUT R80, R81.reuse, R80, RZ, 0x3c, !PT ;  /* 0x0000005051507212 */ /* 0x040fe200078e3cff */
[----:B------:R-:W-:Y:S02]  /*3f5f0*/  IMAD.MOV.U32 R18, RZ, RZ, R28 ;  /* 0x000000ffff127224 */ /* 0x000fe400078e001c */
[----:B------:R-:W2:Y:S01]  /*3f600*/  LDL.LU R28, [R1+0xe98] ;  /* 0x000e9800011c7983 */ /* 0x000ea20000300800 */
[----:B------:R-:W-:-:S05]  /*3f610*/  LOP3.LUT R81, R81, R80, RZ, 0x3c, !PT ;  /* 0x0000005051517212 */ /* 0x000fca00078e3cff */
[----:B------:R-:W-:Y:S04]  /*3f620*/  STL.64 [R1+0xe20], R80 ;  /* 0x000e205001007387 */ /* 0x000fe80000100a00 */
[----:B------:R-:W-:Y:S04]  /*3f630*/  STL.64 [R1+0xe28], R18 ;  /* 0x000e281201007387 */ /* 0x000fe80000100a00 */
[----:B------:R-:W-:Y:S04]  /*3f640*/  STL.64 [R1+0xe30], R6 ;  /* 0x000e300601007387 */ /* 0x000fe80000100a00 */
[----:B------:R-:W-:Y:S01]  /*3f650*/  STL.64 [R1+0xe38], R32 ;  /* 0x000e382001007387 */ /* 0x000fe20000100a00 */
[----:B------:R-:W-:-:S02]  /*3f660*/  IMAD.MOV.U32 R34, RZ, RZ, R69 ;  /* 0x000000ffff227224 */ /* 0x000fc400078e0045 */
[----:B---3--:R-:W-:Y:S01]  /*3f670*/  IMAD.MOV.U32 R65, RZ, RZ, R68 ;  /* 0x000000ffff417224 */ /* 0x008fe200078e0044 */
[----:B------:R-:W3:Y:S01]  /*3f680*/  LDL.LU R69, [R1+0xea0] ;  /* 0x000ea00001457983 */ /* 0x000ee20000300800 */
[----:B------:R-:W-:-:S03]  /*3f690*/  IMAD.MOV.U32 R64, RZ, RZ, R5 ;  /* 0x000000ffff407224 */ /* 0x000fc600078e0005 */
[----:B------:R-:W3:Y:S04]  /*3f6a0*/  LDL.LU R68, [R1+0x2080] ;  /* 0x0020800001447983 */ /* 0x000ee80000300800 */
[----:B------:R-:W3:Y:S01]  /*3f6b0*/  LDL.LU R5, [R1+0x2084] ;  /* 0x0020840001057983 */ /* 0x000ee20000300800 */
[----:B------:R-:W-:Y:S02]  /*3f6c0*/  IMAD.MOV.U32 R37, RZ, RZ, R0 ;  /* 0x000000ffff257224 */ /* 0x000fe400078e0000 */
[----:B----4-:R-:W-:Y:S02]  /*3f6d0*/  IMAD.MOV.U32 R36, RZ, RZ, R87 ;  /* 0x000000ffff247224 */ /* 0x010fe400078e0057 */
[----:B------:R-:W-:Y:S01]  /*3f6e0*/  IMAD.MOV.U32 R45, RZ, RZ, R91 ;  /* 0x000000ffff2d7224 */ /* 0x000fe200078e005b */
[----:B------:R-:W4:Y:S01]  /*3f6f0*/  LDL.LU R87, [R1+0x2088] ;  /* 0x0020880001577983 */ /* 0x000f220000300800 */
[----:B------:R-:W-:-:S03]  /*3f700*/  IMAD.MOV.U32 R44, RZ, RZ, R89 ;  /* 0x000000ffff2c7224 */ /* 0x000fc600078e0059 */
[----:B------:R-:W3:Y:S04]  /*3f710*/  LDL.LU R89, [R1+0x208c] ;  /* 0x00208c0001597983 */ /* 0x000ee80000300800 */
[----:B------:R-:W3:Y:S04]  /*3f720*/  LDL.LU R91, [R1+0x2090] ;  /* 0x00209000015b7983 */ /* 0x000ee80000300800 */
[----:B------:R-:W4:Y:S04]  /*3f730*/  LDL R0, [R1+0x150c] ;  /* 0x00150c0001007983 */ /* 0x000f280000100800 */
[----:B------:R-:W-:Y:S04]  /*3f740*/  STL.64 [R1+0xe40], R34 ;  /* 0x000e402201007387 */ /* 0x000fe80000100a00 */
[----:B------:R-:W-:Y:S04]  /*3f750*/  STL.64 [R1+0xe48], R64 ;  /* 0x000e484001007387 */ /* 0x000fe80000100a00 */
[----:B------:R-:W-:Y:S04]  /*3f760*/  STL.64 [R1+0xe50], R36 ;  /* 0x000e502401007387 */ /* 0x000fe80000100a00 */
[----:B------:R-:W-:Y:S01]  /*3f770*/  STL.64 [R1+0xe58], R44 ;  /* 0x000e582c01007387 */ /* 0x000fe20000100a00 */
[----:B--2---:R-:W-:-:S04]  /*3f780*/  LOP3.LUT R21, R21, R20, RZ, 0x3c, !PT ;  /* 0x0000001415157212 */ /* 0x004fc800078e3cff */
[----:B------:R-:W-:Y:S02]  /*3f790*/  LOP3.LUT R20, R21, R20, RZ, 0x3c, !PT ;  /* 0x0000001415147212 */ /* 0x000fe400078e3cff */
[-C--:B------:R-:W-:Y:S01]  /*3f7a0*/  LOP3.LUT R39, R39, R38.reuse, RZ, 0x3c, !PT ;  /* 0x0000002627277212 */ /* 0x080fe200078e3cff */
[----:B------:R-:W-:Y:S02]  /*3f7b0*/  IMAD.MOV.U32 R48, RZ, RZ, R3 ;  /* 0x000000ffff307224 */ /* 0x000fe400078e0003 */
[----:B------:R-:W2:Y:S01]  /*3f7c0*/  LDL R3, [R1+0x1508] ;  /* 0x0015080001037983 */ /* 0x000ea20000100800 */
[----:B------:R-:W-:Y:S02]  /*3f7d0*/  LOP3.LUT R38, R39, R38, RZ, 0x3c, !PT ;  /* 0x0000002627267212 */ /* 0x000fe400078e3cff */
[----:B------:R-:W-:Y:S01]  /*3f7e0*/  LOP3.LUT R21, R21, R20, RZ, 0x3c, !PT ;  /* 0x0000001415157212 */ /* 0x000fe200078e3cff */
[----:B------:R-:W-:Y:S01]  /*3f7f0*/  STL.64 [R1+0xe60], R82 ;  /* 0x000e605201007387 */ /* 0x000fe20000100a00 */
[----:B------:R-:W-:-:S03]  /*3f800*/  LOP3.LUT R39, R39, R38, RZ, 0x3c, !PT ;  /* 0x0000002627277212 */ /* 0x000fc600078e3cff */
[----:B------:R-:W-:Y:S04]  /*3f810*/  STL.64 [R1+0xe68], R20 ;  /* 0x000e681401007387 */ /* 0x000fe80000100a00 */
[----:B------:R-:W-:Y:S04]  /*3f820*/  STL.64 [R1+0xe70], R48 ;  /* 0x000e703001007387 */ /* 0x000fe80000100a00 */
[----:B------:R-:W-:Y:S01]  /*3f830*/  STL.64 [R1+0xe78], R38 ;  /* 0x000e782601007387 */ /* 0x000fe20000100a00 */
[----:B------:R-:W-:-:S03]  /*3f840*/  IMAD.MOV.U32 R46, RZ, RZ, R2 ;  /* 0x000000ffff2e7224 */ /* 0x000fc600078e0002 */
[----:B------:R-:W2:Y:S01]  /*3f850*/  LDL R2, [R1+0x1504] ;  /* 0x0015040001027983 */ /* 0x000ea20000100800 */
[----:B------:R-:W-:Y:S02]  /*3f860*/  ISETP.GT.AND P1, PT, R4, RZ, PT ;  /* 0x000000ff0400720c */ /* 0x000fe40003f24270 */
[----:B---3--:R-:W-:Y:S02]  /*3f870*/  LOP3.LUT R91, R91, R90, RZ, 0x3c, !PT ;  /* 0x0000005a5b5b7212 */ /* 0x008fe400078e3cff */
[----:B------:R-:W-:Y:S02]  /*3f880*/  LOP3.LUT R89, R89, R88, RZ, 0x3c, !PT ;  /* 0x0000005859597212 */ /* 0x000fe400078e3cff */
[----:B------:R-:W-:Y:S02]  /*3f890*/  LOP3.LUT R90, R91, R90, RZ, 0x3c, !PT ;  /* 0x0000005a5b5a7212 */ /* 0x000fe400078e3cff */
[----:B------:R-:W-:Y:S02]  /*3f8a0*/  LOP3.LUT R88, R89, R88, RZ, 0x3c, !PT ;  /* 0x0000005859587212 */ /* 0x000fe400078e3cff */
[----:B------:R-:W-:-:S02]  /*3f8b0*/  LOP3.LUT R91, R91, R90, RZ, 0x3c, !PT ;  /* 0x0000005a5b5b7212 */ /* 0x000fc400078e3cff */
[----:B------:R-:W-:Y:S02]  /*3f8c0*/  LOP3.LUT R89, R89, R88, RZ, 0x3c, !PT ;  /* 0x0000005859597212 */ /* 0x000fe400078e3cff */
[-C--:B----4-:R-:W-:Y:S01]  /*3f8d0*/  LOP3.LUT R87, R87, R86.reuse, RZ, 0x3c, !PT ;  /* 0x0000005657577212 */ /* 0x090fe200078e3cff */
[----:B------:R-:W3:Y:S03]  /*3f8e0*/  @P1 LDG.E.U16 R0, desc[UR6][R90.64] ;  /* 0x000000065a001981 */ /* 0x000ee6000c1e1500 */
[----:B------:R-:W-:-:S04]  /*3f8f0*/  LOP3.LUT R86, R87, R86, RZ, 0x3c, !PT ;  /* 0x0000005657567212 */ /* 0x000fc800078e3cff */
[----:B------:R-:W-:Y:S01]  /*3f900*/  LOP3.LUT R87, R87, R86, RZ, 0x3c, !PT ;  /* 0x0000005657577212 */ /* 0x000fe200078e3cff */
[----:B--2---:R-:W2:Y:S04]  /*3f910*/  @P1 LDG.E.U16 R3, desc[UR6][R88.64] ;  /* 0x0000000658031981 */ /* 0x004ea8000c1e1500 */
[----:B------:R-:W4:Y:S01]  /*3f920*/  @P1 LDG.E.U16 R2, desc[UR6][R86.64] ;  /* 0x0000000656021981 */ /* 0x000f22000c1e1500 */
[----:B------:R-:W-:-:S04]  /*3f930*/  LOP3.LUT R53, R53, R52, RZ, 0x3c, !PT ;  /* 0x0000003435357212 */ /* 0x000fc800078e3cff */
[C---:B------:R-:W-:Y:S01]  /*3f940*/  LOP3.LUT R52, R53.reuse, R52, RZ, 0x3c, !PT ;  /* 0x0000003435347212 */ /* 0x040fe200078e3cff */
[----:B------:R-:W-:Y:S02]  /*3f950*/  IMAD.MOV.U32 R76, RZ, RZ, R26 ;  /* 0x000000ffff4c7224 */ /* 0x000fe400078e001a */
[----:B------:R-:W-:Y:S01]  /*3f960*/  IMAD.MOV.U32 R77, RZ, RZ, R27 ;  /* 0x000000ffff4d7224 */ /* 0x000fe200078e001b */
[----:B------:R-:W-:Y:S01]  /*3f970*/  LOP3.LUT R53, R53, R52, RZ, 0x3c, !PT ;  /* 0x0000003435357212 */ /* 0x000fe200078e3cff */
[----:B------:R-:W-:Y:S02]  /*3f980*/  IMAD.MOV.U32 R47, RZ, RZ, R29 ;  /* 0x000000ffff2f7224 */ /* 0x000fe400078e001d */
[----:B------:R-:W-:Y:S02]  /*3f990*/  IMAD.MOV.U32 R50, RZ, RZ, R28 ;  /* 0x000000ffff327224 */ /* 0x000fe400078e001c */
[----:B------:R-:W-:Y:S01]  /*3f9a0*/  IMAD.MOV.U32 R51, RZ, RZ, R84 ;  /* 0x000000ffff337224 */ /* 0x000fe200078e0054 */
[----:B------:R-:W-:Y:S04]  /*3f9b0*/  STL.64 [R1+0xe80], R52 ;  /* 0x000e803401007387 */ /* 0x000fe80000100a00 */
[----:B------:R-:W-:Y:S04]  /*3f9c0*/  STL.64 [R1+0xe88], R76 ;  /* 0x000e884c01007387 */ /* 0x000fe80000100a00 */
[----:B------:R-:W-:Y:S04]  /*3f9d0*/  STL.64 [R1+0xe90], R46 ;  /* 0x000e902e01007387 */ /* 0x000fe80000100a00 */
[----:B------:R-:W-:Y:S01]  /*3f9e0*/  STL.64 [R1+0xe98], R50 ;  /* 0x000e983201007387 */ /* 0x000fe20000100a00 */
[----:B------:R-:W-:-:S02]  /*3f9f0*/  IMAD.MOV.U32 R10, RZ, RZ, R68 ;  /* 0x000000ffff0a7224 */ /* 0x000fc400078e0044 */
[----:B------:R-:W-:Y:S01]  /*3fa00*/  IMAD.MOV.U32 R11, RZ, RZ, R69 ;  /* 0x000000ffff0b7224 */ /* 0x000fe200078e0045 */
[----:B------:R-:W4:Y:S04]  /*3fa10*/  LDL R68, [R1+0x1500] ;  /* 0x0015000001447983 */ /* 0x000f280000100800 */
[----:B------:R-:W-:Y:S04]  /*3fa20*/  STL.64 [R1+0xea0], R10 ;  /* 0x000ea00a01007387 */ /* 0x000fe80000100a00 */
[----:B------:R-:W-:Y:S04]  /*3fa30*/  STL [R1+0x211c], R90 ;  /* 0x00211c5a01007387 */ /* 0x000fe80000100800 */
[----:B------:R-:W-:Y:S04]  /*3fa40*/  STL [R1+0x2118], R91 ;  /* 0x0021185b01007387 */ /* 0x000fe80000100800 */
[----:B------:R-:W-:Y:S01]  /*3fa50*/  STL.64 [R1+0x21d8], R90 ;  /* 0x0021d85a01007387 */ /* 0x000fe20000100a00 */
[----:B------:R-:W-:-:S03]  /*3fa60*/  IMAD.MOV.U32 R84, RZ, RZ, R5 ;  /* 0x000000ffff547224 */ /* 0x000fc600078e0005 */
[----:B------:R-:W-:Y:S04]  /*3fa70*/  STL.64 [R1+0x23a8], R90 ;  /* 0x0023a85a01007387 */ /* 0x000fe80000100a00 */
[----:B------:R-:W4:Y:S04]  /*3fa80*/  LDL R5, [R1+0x14fc] ;  /* 0x0014fc0001057983 */ /* 0x000f280000100800 */
[----:B---3--:R0:W-:Y:S04]  /*3fa90*/  @P1 STL [R1+0x150c], R0 ;  /* 0x00150c0001001387 */ /* 0x0081e80000100800 */
[----:B0-----:R-:W3:Y:S04]  /*3faa0*/  LDL R0, [R1+0x14f8] ;  /* 0x0014f80001007983 */ /* 0x001ee80000100800 */
[----:B--2---:R0:W-:Y:S04]  /*3fab0*/  @P1 STL [R1+0x1508], R3 ;  /* 0x0015080301001387 */ /* 0x0041e80000100800 */
[----:B0-----:R-:W2:Y:S04]  /*3fac0*/  LDL R3, [R1+0x14f0] ;  /* 0x0014f00001037983 */ /* 0x001ea80000100800 */
[----:B------:R-:W-:Y:S04]  /*3fad0*/  STL [R1+0x2124], R88 ;  /* 0x0021245801007387 */ /* 0x000fe80000100800 */
[----:B------:R-:W-:Y:S04]  /*3fae0*/  STL [R1+0x21f4], R88 ;  /* 0x0021f45801007387 */ /* 0x000fe80000100800 */
[----:B------:R-:W-:Y:S04]  /*3faf0*/  STL [R1+0x2120], R89 ;  /* 0x0021205901007387 */ /* 0x000fe80000100800 */
[----:B------:R-:W-:Y:S04]  /*3fb00*/  STL [R1+0x21f8], R89 ;  /* 0x0021f85901007387 */ /* 0x000fe80000100800 */
[----:B------:R0:W-:Y:S04]  /*3fb10*/  STL.64 [R1+0x23b0], R88 ;  /* 0x0023b05801007387 */ /* 0x0001e80000100a00 */
[----:B------:R-:W2:Y:S04]  /*3fb20*/  LDL R90, [R1+0x14ec] ;  /* 0x0014ec00015a7983 */ /* 0x000ea80000100800 */
[----:B------:R-:W2:Y:S04]  /*3fb30*/  LDL R91, [R1+0x14e8] ;  /* 0x0014e800015b7983 */ /* 0x000ea80000100800 */
[----:B0-----:R-:W2:Y:S04]  /*3fb40*/  LDL R89, [R1+0x14f4] ;  /* 0x0014f40001597983 */ /* 0x001ea80000100800 */
[----:B----4-:R0:W-:Y:S01]  /*3fb50*/  @P1 STL [R1+0x1504], R2 ;  /* 0x0015040201001387 */ /* 0x0101e20000100800 */
[----:B------:R-:W-:-:S03]  /*3fb60*/  ISETP.GT.AND P5, PT, R4, 0x1, PT ;  /* 0x000000010400780c */ /* 0x000fc60003fa4270 */
[----:B------:R-:W4:Y:S04]  /*3fb70*/  LDL R29, [R1+0x14e0] ;  /* 0x0014e000011d7983 */ /* 0x000f280000100800 */
[----:B------:R-:W4:Y:S04]  /*3fb80*/  @P1 LDG.E.U16 R68, desc[UR6][R84.64] ;  /* 0x0000000654441981 */ /* 0x000f28000c1e1500 */
[----:B0-----:R-:W4:Y:S04]  /*3fb90*/  LDL R2, [R1+0x14e4] ;  /* 0x0014e40001027983 */ /* 0x001f280000100800 */
[----:B------:R-:W4:Y:S01]  /*3fba0*/  @P5 LDG.E.U16 R5, desc[UR6][R10.64] ;  /* 0x000000060a055981 */ /* 0x000f22000c1e1500 */
[----:B------:R-:W-:-:S03]  /*3fbb0*/  ISETP.GT.AND P4, PT, R4, 0x2, PT ;  /* 0x000000020400780c */ /* 0x000fc60003f84270 */
[----:B---3--:R-:W3:Y:S04]  /*3fbc0*/  @P5 LDG.E.U16 R0, desc[UR6][R50.64] ;  /* 0x0000000632005981 */ /* 0x008ee8000c1e1500 */
[----:B--2---:R-:W2:Y:S04]  /*3fbd0*/  @P5 LDG.E.U16 R3, desc[UR6][R76.64] ;  /* 0x000000064c035981 */ /* 0x004ea8000c1e1500 */
[----:B------:R-:W2:Y:S04]  /*3fbe0*/  @P5 LDG.E.U16 R89, desc[UR6][R46.64] ;  /* 0x000000062e595981 */ /* 0x000ea8000c1e1500 */
[----:B------:R-:W-:Y:S04]  /*3fbf0*/  STL [R1+0x212c], R86 ;  /* 0x00212c5601007387 */ /* 0x000fe80000100800 */
[----:B----4-:R-:W4:Y:S04]  /*3fc00*/  @P4 LDG.E.U16 R29, desc[UR6][R20.64] ;  /* 0x00000006141d4981 */ /* 0x010f28000c1e1500 */
[----:B------:R-:W4:Y:S04]  /*3fc10*/  @P4 LDG.E.U16 R2, desc[UR6][R48.64] ;  /* 0x0000000630024981 */ /* 0x000f28000c1e1500 */
[----:B------:R-:W-:Y:S04]  /*3fc20*/  STL [R1+0x21fc], R86 ;  /* 0x0021fc5601007387 */ /* 0x000fe80000100800 */
[----:B------:R-:W-:Y:S04]  /*3fc30*/  STL [R1+0x2128], R87 ;  /* 0x0021285701007387 */ /* 0x000fe80000100800 */
[----:B------:R-:W-:Y:S04]  /*3fc40*/  STL [R1+0x2200], R87 ;  /* 0x0022005701007387 */ /* 0x000fe80000100800 */
[----:B------:R-:W-:Y:S04]  /*3fc50*/  STL.64 [R1+0x23b8], R86 ;  /* 0x0023b85601007387 */ /* 0x000fe80000100a00 */
[----:B------:R-:W4:Y:S04]  /*3fc60*/  LDL R69, [R1+0x14dc] ;  /* 0x0014dc0001457983 */ /* 0x000f280000100800 */
[----:B------:R-:W4:Y:S04]  /*3fc70*/  LDL R26, [R1+0x14d8] ;  /* 0x0014d800011a7983 */ /* 0x000f280000100800 */
[----:B------:R-:W4:Y:S04]  /*3fc80*/  LDL R27, [R1+0x14d4] ;  /* 0x0014d400011b7983 */ /* 0x000f280000100800 */
[----:B------:R0:W-:Y:S04]  /*3fc90*/  @P1 STL [R1+0x1500], R68 ;  /* 0x0015004401001387 */ /* 0x0001e80000100800 */
[----:B------:R-:W4:Y:S04]  /*3fca0*/  @P4 LDG.E.U16 R91, desc[UR6][R38.64] ;  /* 0x00000006265b4981 */ /* 0x000f28000c1e1500 */
[----:B------:R-:W4:Y:S04]  /*3fcb0*/  @P4 LDG.E.U16 R90, desc[UR6][R52.64] ;  /* 0x00000006345a4981 */ /* 0x000f28000c1e1500 */
[----:B0-----:R-:W4:Y:S04]  /*3fcc0*/  LDL R68, [R1+0x14d0] ;  /* 0x0014d00001447983 */ /* 0x001f280000100800 */
[----:B------:R-:W-:Y:S04]  /*3fcd0*/  STL [R1+0x2134], R84 ;  /* 0x0021345401007387 */ /* 0x000fe80000100800 */
[----:B------:R-:W-:Y:S04]  /*3fce0*/  STL [R1+0x2204], R84 ;  /* 0x0022045401007387 */ /* 0x000fe80000100800 */
[----:B------:R-:W-:Y:S04]  /*3fcf0*/  STL [R1+0x23c4], R84 ;  /* 0x0023c45401007387 */ /* 0x000fe80000100800 */
[----:B------:R-:W-:Y:S04]  /*3fd00*/  STL [R1+0x2130], R85 ;  /* 0x0021305501007387 */ /* 0x000fe80000100800 */
[----:B------:R-:W-:Y:S04]  /*3fd10*/  STL [R1+0x2208], R85 ;  /* 0x0022085501007387 */ /* 0x000fe80000100800 */
[----:B------:R-:W-:Y:S04]  /*3fd20*/  STL [R1+0x23c8], R85 ;  /* 0x0023c85501007387 */ /* 0x000fe80000100800 */
[----:B------:R-:W4:Y:S04]  /*3fd30*/  LDL.LU.64 R10, [R1+0x3620] ;  /* 0x00362000010a7983 */ /* 0x000f280000300a00 */
[----:B------:R0:W-:Y:S04]  /*3fd40*/  @P5 STL [R1+0x14fc], R5 ;  /* 0x0014fc0501005387 */ /* 0x0001e80000100800 */
[----:B0-----:R-:W4:Y:S04]  /*3fd50*/  LDL R5, [R1+0x14cc] ;  /* 0x0014cc0001057983 */ /* 0x001f280000100800 */
[----:B------:R-:W4:Y:S04]  /*3fd60*/  LDL.LU.64 R50, [R1+0x3618] ;  /* 0x0036180001327983 */ /* 0x000f280000300a00 */
[----:B------:R-:W4:Y:S04]  /*3fd70*/  LDL R28, [R1+0x14c8] ;  /* 0x0014c800011c7983 */ /* 0x000f280000100800 */
[----:B------:R-:W4:Y:S04]  /*3fd80*/  LDL R85, [R1+0x14c4] ;  /* 0x0014c40001557983 */ /* 0x000f280000100800 */
[----:B---3--:R0:W-:Y:S04]  /*3fd90*/  @P5 STL [R1+0x14f8], R0 ;  /* 0x0014f80001005387 */ /* 0x0081e80000100800 */
[----:B0-----:R-:W3:Y:S04]  /*3fda0*/  LDL R0, [R1+0x14c0] ;  /* 0x0014c00001007983 */ /* 0x001ee80000100800 */
[----:B------:R-:W3:Y:S04]  /*3fdb0*/  LDL.LU.64 R46, [R1+0x3610] ;  /* 0x00361000012e7983 */ /* 0x000ee80000300a00 */
[----:B------:R-:W3:Y:S04]  /*3fdc0*/  LDL.LU.64 R76, [R1+0x3608] ;  /* 0x00360800014c7983 */ /* 0x000ee80000300a00 */
[----:B------:R-:W3:Y:S04]  /*3fdd0*/  LDL R86, [R1+0x14bc] ;  /* 0x0014bc0001567983 */ /* 0x000ee80000100800 */
[----:B------:R-:W3:Y:S04]  /*3fde0*/  LDL R87, [R1+0x14b8] ;  /* 0x0014b80001577983 */ /* 0x000ee80000100800 */
[----:B------:R-:W3:Y:S04]  /*3fdf0*/  LDL R88, [R1+0x14b4] ;  /* 0x0014b40001587983 */ /* 0x000ee80000100800 */
[----:B--2---:R0:W-:Y:S04]  /*3fe00*/  @P5 STL [R1+0x14f0], R3 ;  /* 0x0014f00301005387 */ /* 0x0041e80000100800 */
[----:B0-----:R-:W2:Y:S04]  /*3fe10*/  LDL R3, [R1+0x14b0] ;  /* 0x0014b00001037983 */ /* 0x001ea80000100800 */
[----:B------:R-:W-:Y:S04]  /*3fe20*/  @P5 STL [R1+0x14f4], R89 ;  /* 0x0014f45901005387 */ /* 0x000fe80000100800 */
[----:B------:R-:W2:Y:S04]  /*3fe30*/  LDL.LU.64 R52, [R1+0x3600] ;  /* 0x0036000001347983 */ /* 0x000ea80000300a00 */
[----:B------:R-:W2:Y:S04]  /*3fe40*/  LDL.LU.64 R38, [R1+0x35f8] ;  /* 0x0035f80001267983 */ /* 0x000ea80000300a00 */
[----:B------:R-:W2:Y:S04]  /*3fe50*/  LDL.LU.64 R48, [R1+0x35f0] ;  /* 0x0035f00001307983 */ /* 0x000ea80000300a00 */
[----:B----4-:R0:W-:Y:S04]  /*3fe60*/  @P4 STL [R1+0x14e4], R2 ;  /* 0x0014e40201004387 */ /* 0x0101e80000100800 */
[----:B0-----:R-:W4:Y:S01]  /*3fe70*/  LDL R2, [R1+0x14ac] ;  /* 0x0014ac0001027983 */ /* 0x001f220000100800 */
[----:B------:R-:W-:-:S02]  /*3fe80*/  ISETP.GT.AND P3, PT, R4, 0x3, PT ;  /* 0x000000030400780c */ /* 0x000fc40003f64270 */
[C---:B------:R-:W-:Y:S02]  /*3fe90*/  ISETP.GT.AND P1, PT, R4.reuse, 0x4, PT ;  /* 0x000000040400780c */ /* 0x040fe40003f24270 */
[C---:B------:R-:W-:Y:S01]  /*3fea0*/  ISETP.GT.AND P5, PT, R4.reuse, 0x5, PT ;  /* 0x000000050400780c */ /* 0x040fe20003fa4270 */
[----:B------:R-:W4:Y:S04]  /*3feb0*/  LDL.LU.64 R20, [R1+0x35e8] ;  /* 0x0035e80001147983 */ /* 0x000f280000300a00 */
[----:B------:R-:W4:Y:S04]  /*3fec0*/  LDL R84, [R1+0x14a8] ;  /* 0x0014a80001547983 */ /* 0x000f280000100800 */
[----:B------:R-:W4:Y:S04]  /*3fed0*/  LDL R89, [R1+0x14a4] ;  /* 0x0014a40001597983 */ /* 0x000f280000100800 */
[----:B------:R-:W4:Y:S04]  /*3fee0*/  @P3 LDG.E.U16 R69, desc[UR6][R82.64] ;  /* 0x0000000652453981 */ /* 0x000f28000c1e1500 */
[----:B------:R-:W4:Y:S04]  /*3fef0*/  @P3 LDG.E.U16 R26, desc[UR6][R44.64] ;  /* 0x000000062c1a3981 */ /* 0x000f28000c1e1500 */
[----:B------:R-:W4:Y:S04]  /*3ff00*/  @P3 LDG.E.U16 R27, desc[UR6][R36.64] ;  /* 0x00000006241b3981 */ /* 0x000f28000c1e1500 */
[----:B------:R-:W4:Y:S04]  /*3ff10*/  @P3 LDG.E.U16 R68, desc[UR6][R64.64] ;  /* 0x0000000640443981 */ /* 0x000f28000c1e1500 */
[----:B------:R0:W-:Y:S04]  /*3ff20*/  @P4 STL [R1+0x14e0], R29 ;  /* 0x0014e01d01004387 */ /* 0x0001e80000100800 */
[----:B------:R-:W4:Y:S04]  /*3ff30*/  @P1 LDG.E.U16 R5, desc[UR6][R34.64] ;  /* 0x0000000622051981 */ /* 0x000f28000c1e1500 */
[----:B------:R-:W4:Y:S04]  /*3ff40*/  @P1 LDG.E.U16 R28, desc[UR6][R32.64] ;  /* 0x00000006201c1981 */ /* 0x000f28000c1e1500 */
[----:B0-----:R-:W4:Y:S04]  /*3ff50*/  LDL R29, [R1+0x14a0] ;  /* 0x0014a000011d7983 */ /* 0x001f280000100800 */
[----:B------:R-:W-:Y:S04]  /*3ff60*/  @P4 STL [R1+0x14e8], R91 ;  /* 0x0014e85b01004387 */ /* 0x000fe80000100800 */
[----:B------:R0:W-:Y:S04]  /*3ff70*/  @P4 STL [R1+0x14ec], R90 ;  /* 0x0014ec5a01004387 */ /* 0x0001e80000100800 */
[----:B------:R-:W4:Y:S01]  /*3ff80*/  @P1 LDG.E.U16 R85, desc[UR6][R6.64] ;  /* 0x0000000606551981 */ /* 0x000f22000c1e1500 */
[----:B------:R-:W-:-:S03]  /*3ff90*/  ISETP.GT.AND P4, PT, R4, 0x6, PT ;  /* 0x000000060400780c */ /* 0x000fc60003f84270 */
[----:B------:R-:W4:Y:S04]  /*3ffa0*/  LDL R83, [R1+0x16d0] ;  /* 0x0016d00001537983 */ /* 0x000f280000100800 */
[----:B------:R-:W4:Y:S04]  /*3ffb0*/  LDL R82, [R1+0x16cc] ;  /* 0x0016cc0001527983 */ /* 0x000f280000100800 */
[----:B0-----:R-:W4:Y:S04]  /*3ffc0*/  LDL.64 R90, [R1+0xdd8] ;  /* 0x000dd800015a7983 */ /* 0x001f280000100a00 */
[----:B---3--:R-:W3:Y:S04]  /*3ffd0*/  @P1 LDG.E.U16 R0, desc[UR6][R18.64] ;  /* 0x0000000612001981 */ /* 0x008ee8000c1e1500 */
[----:B------:R-:W3:Y:S04]  /*3ffe0*/  @P5 LDG.E.U16 R86, desc[UR6][R80.64] ;  /* 0x0000000650565981 */ /* 0x000ee8000c1e1500 */
[----:B------:R-:W3:Y:S04]  /*3fff0*/  @P5 LDG.E.U16 R87, desc[UR6][R56.64] ;  /* 0x0000000638575981 */ /* 0x000ee8000c1e1500 */
[----:B------:R-:W3:Y:S04]  /*40000*/  @P5 LDG.E.U16 R88, desc[UR6][R30.64] ;  /* 0x000000061e585981 */ /* 0x000ee8000c1e1500 */
[----:B--2---:R-:W2:Y:S04]  /*40010*/  @P5 LDG.E.U16 R3, desc[UR6][R14.64] ;  /* 0x000000060e035981 */ /* 0x004ea8000c1e1500 */
[----:B----4-:R-:W4:Y:S04]  /*40020*/  @P4 LDG.E.U16 R2, desc[UR6][R70.64] ;  /* 0x0000000646024981 */ /* 0x010f28000c1e1500 */
[----:B------:R-:W4:Y:S04]  /*40030*/  @P4 LDG.E.U16 R84, desc[UR6][R72.64] ;  /* 0x0000000648544981 */ /* 0x000f28000c1e1500 */
[----:B------:R-:W4:Y:S04]  /*40040*/  @P4 LDG.E.U16 R89, desc[UR6][R66.64] ;  /* 0x0000000642594981 */ /* 0x000f28000c1e1500 */
[----:B------:R0:W-:Y:S04]  /*40050*/  @P3 STL [R1+0x14dc], R69 ;  /* 0x0014dc4501003387 */ /* 0x0001e80000100800 */
[----:B0-----:R-:W4:Y:S04]  /*40060*/  LDL R69, [R1+0x16c8] ;  /* 0x0016c80001457983 */ /* 0x001f280000100800 */
[----:B------:R-:W4:Y:S04]  /*40070*/  LDL.LU.64 R44, [R1+0x35e0] ;  /* 0x0035e000012c7983 */ /* 0x000f280000300a00 */
[----:B------:R0:W-:Y:S04]  /*40080*/  @P3 STL [R1+0x14d8], R26 ;  /* 0x0014d81a01003387 */ /* 0x0001e80000100800 */
[----:B------:R-:W4:Y:S04]  /*40090*/  @P4 LDG.E.U16 R29, desc[UR6][R92.64] ;  /* 0x000000065c1d4981 */ /* 0x000f28000c1e1500 */
[----:B0-----:R-:W4:Y:S04]  /*400a0*/  LDL.LU R26, [R1+0x35d8] ;  /* 0x0035d800011a7983 */ /* 0x001f280000300800 */
[----:B------:R-:W4:Y:S04]  /*400b0*/  LDL.LU.64 R36, [R1+0x35d0] ;  /* 0x0035d00001247983 */ /* 0x000f280000300a00 */
[----:B------:R0:W-:Y:S04]  /*400c0*/  @P3 STL [R1+0x14d4], R27 ;  /* 0x0014d41b01003387 */ /* 0x0001e80000100800 */
[----:B0-----:R-:W4:Y:S04]  /*400d0*/  LDL.LU R27, [R1+0x35c8] ;  /* 0x0035c800011b7983 */ /* 0x001f280000300800 */
[----:B------:R-:W4:Y:S04]  /*400e0*/  LDL.LU.64 R64, [R1+0x35c0] ;  /* 0x0035c00001407983 */ /* 0x000f280000300a00 */
[----:B------:R0:W-:Y:S04]  /*400f0*/  @P3 STL [R1+0x14d0], R68 ;  /* 0x0014d04401003387 */ /* 0x0001e80000100800 */
[----:B0-----:R-:W4:Y:S04]  /*40100*/  LDL R68, [R1+0x16c4] ;  /* 0x0016c40001447983 */ /* 0x001f280000100800 */
[----:B------:R-:W4:Y:S04]  /*40110*/  LDL.LU.64 R34, [R1+0x35b8] ;  /* 0x0035b80001227983 */ /* 0x000f280000300a00 */
[----:B------:R0:W-:Y:S04]  /*40120*/  @P1 STL [R1+0x14cc], R5 ;  /* 0x0014cc0501001387 */ /* 0x0001e80000100800 */
[----:B0-----:R-:W4:Y:S04]  /*40130*/  LDL R5, [R1+0x149c] ;  /* 0x00149c0001057983 */ /* 0x001f280000100800 */
[----:B------:R-:W4:Y:S04]  /*40140*/  LDL.LU.64 R32, [R1+0x35b0] ;  /* 0x0035b00001207983 */ /* 0x000f280000300a00 */
[----:B------:R0:W-:Y:S04]  /*40150*/  @P1 STL [R1+0x14c8], R28 ;  /* 0x0014c81c01001387 */ /* 0x0001e80000100800 */
[----:B0-----:R-:W4:Y:S04]  /*40160*/  LDL.LU R28, [R1+0x35a8] ;  /* 0x0035a800011c7983 */ /* 0x001f280000300800 */
[----:B------:R-:W4:Y:S04]  /*40170*/  LDL.LU.64 R6, [R1+0x35a0] ;  /* 0x0035a00001067983 */ /* 0x000f280000300a00 */
[----:B------:R-:W4:Y:S04]  /*40180*/  LDL.LU.64 R18, [R1+0x3598] ;  /* 0x0035980001127983 */ /* 0x000f280000300a00 */
[----:B---3--:R0:W-:Y:S04]  /*40190*/  @P1 STL [R1+0x14c0], R0 ;  /* 0x0014c00001001387 */ /* 0x0081e80000100800 */
[----:B0-----:R-:W3:Y:S04]  /*401a0*/  LDL R0, [R1+0x1498] ;  /* 0x0014980001007983 */ /* 0x001ee80000100800 */
[----:B------:R-:W-:Y:S04]  /*401b0*/  @P1 STL [R1+0x14c4], R85 ;  /* 0x0014c45501001387 */ /* 0x000fe80000100800 */
[----:B------:R-:W3:Y:S04]  /*401c0*/  LDL.LU.64 R80, [R1+0x3590] ;  /* 0x0035900001507983 */ /* 0x000ee80000300a00 */
[----:B------:R-:W3:Y:S04]  /*401d0*/  LDL.LU.64 R56, [R1+0x3588] ;  /* 0x0035880001387983 */ /* 0x000ee80000300a00 */
[----:B------:R-:W3:Y:S04]  /*401e0*/  LDL.LU.64 R30, [R1+0x3580] ;  /* 0x00358000011e7983 */ /* 0x000ee80000300a00 */
[----:B------:R-:W3:Y:S04]  /*401f0*/  LDL.LU.64 R14, [R1+0x3578] ;  /* 0x00357800010e7983 */ /* 0x000ee80000300a00 */
[----:B------:R0:W-:Y:S04]  /*40200*/  @P5 STL [R1+0x14bc], R86 ;  /* 0x0014bc5601005387 */ /* 0x0001e80000100800 */
[----:B0-----:R-:W3:Y:S04]  /*40210*/  LDL R86, [R1+0x1494] ;  /* 0x0014940001567983 */ /* 0x001ee80000100800 */
[----:B------:R0:W-:Y:S04]  /*40220*/  @P5 STL [R1+0x14b8], R87 ;  /* 0x0014b85701005387 */ /* 0x0001e80000100800 */
[----:B0-----:R-:W3:Y:S04]  /*40230*/  LDL R87, [R1+0x1490] ;  /* 0x0014900001577983 */ /* 0x001ee80000100800 */
[----:B--2---:R0:W-:Y:S04]  /*40240*/  @P5 STL [R1+0x14b0], R3 ;  /* 0x0014b00301005387 */ /* 0x0041e80000100800 */
[----:B0-----:R-:W2:Y:S04]  /*40250*/  LDL R3, [R1+0x148c] ;  /* 0x00148c0001037983 */ /* 0x001ea80000100800 */
[----:B------:R0:W-:Y:S04]  /*40260*/  @P5 STL [R1+0x14b4], R88 ;  /* 0x0014b45801005387 */ /* 0x0001e80000100800 */
[----:B------:R-:W2:Y:S04]  /*40270*/  LDL.LU.64 R70, [R1+0x3570] ;  /* 0x0035700001467983 */ /* 0x000ea80000300a00 */
[----:B0-----:R-:W2:Y:S04]  /*40280*/  LDL R88, [R1+0x1488] ;  /* 0x0014880001587983 */ /* 0x001ea80000100800 */
[----:B----4-:R0:W-:Y:S04]  /*40290*/  @P4 STL [R1+0x14ac], R2 ;  /* 0x0014ac0201004387 */ /* 0x0101e80000100800 */
[----:B0-----:R-:W4:Y:S01]  /*402a0*/  LDL R2, [R1+0x1484] ;  /* 0x0014840001027983 */ /* 0x001f220000100800 */
[----:B------:R-:W-:-:S02]  /*402b0*/  ISETP.GT.AND P3, PT, R4, 0x7, PT ;  /* 0x000000070400780c */ /* 0x000fc40003f64270 */
[C---:B------:R-:W-:Y:S02]  /*402c0*/  ISETP.GT.AND P1, PT, R4.reuse, 0x8, PT ;  /* 0x000000080400780c */ /* 0x040fe40003f24270 */
[C---:B------:R-:W-:Y:S01]  /*402d0*/  ISETP.GT.AND P5, PT, R4.reuse, 0x9, PT ;  /* 0x000000090400780c */ /* 0x040fe20003fa4270 */
[----:B------:R-:W4:Y:S04]  /*402e0*/  LDL.LU.64 R72, [R1+0x3568] ;  /* 0x0035680001487983 */ /* 0x000f280000300a00 */
[----:B------:R-:W4:Y:S04]  /*402f0*/  LDL.LU.64 R66, [R1+0x3560] ;  /* 0x0035600001427983 */ /* 0x000f280000300a00 */
[----:B------:R-:W4:Y:S04]  /*40300*/  LDL.LU.64 R92, [R1+0x3558] ;  /* 0x00355800015c7983 */ /* 0x000f280000300a00 */
[----:B------:R-:W4:Y:S04]  /*40310*/  @P3 LDG.E.U16 R82, desc[UR6][R90.64] ;  /* 0x000000065a523981 */ /* 0x000f28000c1e1500 */
[----:B------:R-:W4:Y:S04]  /*40320*/  @P3 LDG.E.U16 R69, desc[UR6][R16.64] ;  /* 0x0000000610453981 */ /* 0x000f28000c1e1500 */
[----:B------:R-:W4:Y:S04]  /*40330*/  @P3 LDG.E.U16 R83, desc[UR6][R12.64] ;  /* 0x000000060c533981 */ /* 0x000f28000c1e1500 */
[----:B------:R0:W-:Y:S04]  /*40340*/  @P4 STL [R1+0x14a4], R89 ;  /* 0x0014a45901004387 */ /* 0x0001e80000100800 */
[----:B0-----:R-:W4:Y:S04]  /*40350*/  LDL R89, [R1+0x1480] ;  /* 0x0014800001597983 */ /* 0x001f280000100800 */
[----:B------:R-:W4:Y:S04]  /*40360*/  @P3 LDG.E.U16 R68, desc[UR6][R8.64] ;  /* 0x0000000608443981 */ /* 0x000f28000c1e1500 */
[----:B------:R-:W4:Y:S04]  /*40370*/  @P1 LDG.E.U16 R5, desc[UR6][R58.64] ;  /* 0x000000063a051981 */ /* 0x000f28000c1e1500 */
[----:B---3--:R-:W3:Y:S04]  /*40380*/  @P1 LDG.E.U16 R0, desc[UR6][R40.64] ;  /* 0x0000000628001981 */ /* 0x008ee8000c1e1500 */
[----:B------:R-:W3:Y:S04]  /*40390*/  @P1 LDG.E.U16 R86, desc[UR6][R42.64] ;  /* 0x000000062a561981 */ /* 0x000ee8000c1e1500 */
[----:B------:R-:W3:Y:S04]  /*403a0*/  @P1 LDG.E.U16 R87, desc[UR6][R60.64] ;  /* 0x000000063c571981 */ /* 0x000ee8000c1e1500 */
[----:B--2---:R-:W2:Y:S04]  /*403b0*/  @P5 LDG.E.U16 R3, desc[UR6][R62.64] ;  /* 0x000000063e035981 */ /* 0x004ea8000c1e1500 */
[----:B----4-:R-:W4:Y:S04]  /*403c0*/  @P5 LDG.E.U16 R2, desc[UR6][R22.64] ;  /* 0x0000000616025981 */ /* 0x010f28000c1e1500 */
[----:B------:R0:W-:Y:S04]  /*403d0*/  @P4 STL [R1+0x14a0], R29 ;  /* 0x0014a01d01004387 */ /* 0x0001e80000100800 */
[----:B------:R-:W-:Y:S04]  /*403e0*/  @P4 STL [R1+0x14a8], R84 ;  /* 0x0014a85401004387 */ /* 0x000fe80000100800 */
[----:B------:R-:W4:Y:S04]  /*403f0*/  LDL.LU.64 R12, [R1+0x3550] ;  /* 0x00355000010c7983 */ /* 0x000f280000300a00 */
[----:B------:R-:W4:Y:S04]  /*40400*/  LDL R16, [R1+0x1478] ;  /* 0x0014780001107983 */ /* 0x000f280000100800 */
[----:B------:R-:W4:Y:S04]  /*40410*/  @P5 LDG.E.U16 R88, desc[UR6][R78.64] ;  /* 0x000000064e585981 */ /* 0x000f28000c1e1500 */
[----:B0-----:R-:W4:Y:S04]  /*40420*/  LDL R29, [R1+0x147c] ;  /* 0x00147c00011d7983 */ /* 0x001f280000100800 */
[----:B------:R0:W-:Y:S04]  /*40430*/  @P3 STL [R1+0x16cc], R82 ;  /* 0x0016cc5201003387 */ /* 0x0001e80000100800 */
[----:B0-----:R-:W4:Y:S04]  /*40440*/  LDL R82, [R1+0x1474] ;  /* 0x0014740001527983 */ /* 0x001f280000100800 */
[----:B------:R0:W-:Y:S04]  /*40450*/  @P3 STL [R1+0x16c8], R69 ;  /* 0x0016c84501003387 */ /* 0x0001e80000100800 */
[----:B------:R-:W4:Y:S04]  /*40460*/  @P5 LDG.E.U16 R89, desc[UR6][R24.64] ;  /* 0x0000000618595981 */ /* 0x000f28000c1e1500 */
[----:B0-----:R-:W4:Y:S04]  /*40470*/  LDL R69, [R1+0x1470] ;  /* 0x0014700001457983 */ /* 0x001f280000100800 */
[----:B------:R-:W4:Y:S04]  /*40480*/  LDL.LU.64 R8, [R1+0x3548] ;  /* 0x0035480001087983 */ /* 0x000f280000300a00 */
[----:B------:R0:W-:Y:S04]  /*40490*/  @P3 STL [R1+0x16c4], R68 ;  /* 0x0016c44401003387 */ /* 0x0001e80000100800 */
[----:B------:R1:W-:Y:S04]  /*404a0*/  @P3 STL [R1+0x16d0], R83 ;  /* 0x0016d05301003387 */ /* 0x0003e80000100800 */
[----:B------:R-:W4:Y:S04]  /*404b0*/  LDL.LU.64 R58, [R1+0x3540] ;  /* 0x00354000013a7983 */ /* 0x000f280000300a00 */
[----:B------:R-:W4:Y:S04]  /*404c0*/  LDL R17, [R1+0x146c] ;  /* 0x00146c0001117983 */ /* 0x000f280000100800 */
[----:B------:R-:W4:Y:S04]  /*404d0*/  LDL R90, [R1+0x1468] ;  /* 0x00146800015a7983 */ /* 0x000f280000100800 */
[----:B------:R-:W4:Y:S04]  /*404e0*/  LDL R91, [R1+0x1464] ;  /* 0x00146400015b7983 */ /* 0x000f280000100800 */
[----:B0-----:R-:W4:Y:S04]  /*404f0*/  LDL R68, [R1+0x1460] ;  /* 0x0014600001447983 */ /* 0x001f280000100800 */
[----:B------:R-:W4:Y:S04]  /*40500*/  LDL.LU.64 R40, [R1+0x3538] ;  /* 0x0035380001287983 */ /* 0x000f280000300a00 */
[----:B-1----:R-:W4:Y:S04]  /*40510*/  LDL R83, [R1+0x145c] ;  /* 0x00145c0001537983 */ /* 0x002f280000100800 */
[----:B------:R0:W-:Y:S04]  /*40520*/  @P1 STL [R1+0x149c], R5 ;  /* 0x00149c0501001387 */ /* 0x0001e80000100800 */
[----:B0-----:R-:W4:Y:S04]  /*40530*/  LDL R5, [R1+0x1458] ;  /* 0x0014580001057983 */ /* 0x001f280000100800 */
[----:B---3--:R0:W-:Y:S04]  /*40540*/  @P1 STL [R1+0x1498], R0 ;  /* 0x0014980001001387 */ /* 0x0081e80000100800 */
[----:B0-----:R-:W3:Y:S04]  /*40550*/  LDL R0, [R1+0x1454] ;  /* 0x0014540001007983 */ /* 0x001ee80000100800 */
[----:B------:R-:W3:Y:S04]  /*40560*/  LDL.LU R85, [R1+0x1434] ;  /* 0x0014340001557983 */ /* 0x000ee80000300800 */
[----:B------:R-:W3:Y:S04]  /*40570*/  LDL.LU.64 R42, [R1+0x3530] ;  /* 0x00353000012a7983 */ /* 0x000ee80000300a00 */
[----:B------:R-:W3:Y:S04]  /*40580*/  LDL.LU.64 R60, [R1+0x3528] ;  /* 0x00352800013c7983 */ /* 0x000ee80000300a00 */
[----:B------:R-:W-:Y:S04]  /*40590*/  @P1 STL [R1+0x1490], R87 ;  /* 0x0014905701001387 */ /* 0x000fe80000100800 */
[----:B------:R-:W-:Y:S04]  /*405a0*/  @P1 STL [R1+0x1494], R86 ;  /* 0x0014945601001387 */ /* 0x000fe80000100800 */
[----:B------:R-:W3:Y:S04]  /*405b0*/  LDL.LU.64 R62, [R1+0x3520] ;  /* 0x00352000013e7983 */ /* 0x000ee80000300a00 */
[----:B--2---:R0:W-:Y:S04]  /*405c0*/  @P5 STL [R1+0x148c], R3 ;  /* 0x00148c0301005387 */ /* 0x0041e80000100800 */
[----:B0-----:R-:W2:Y:S04]  /*405d0*/  LDL R3, [R1+0x1450] ;  /* 0x0014500001037983 */ /* 0x001ea80000100800 */
[----:B------:R-:W2:Y:S04]  /*405e0*/  LDL.LU.64 R78, [R1+0x3518] ;  /* 0x00351800014e7983 */ /* 0x000ea80000300a00 */
[----:B------:R-:W2:Y:S04]  /*405f0*/  LDL.LU.64 R22, [R1+0x3510] ;  /* 0x0035100001167983 */ /* 0x000ea80000300a00 */
[----:B----4-:R0:W-:Y:S01]  /*40600*/  @P5 STL [R1+0x1484], R2 ;  /* 0x0014840201005387 */ /* 0x0101e20000100800 */
[----:B------:R-:W-:-:S02]  /*40610*/  ISETP.GT.AND P4, PT, R4, 0xa, PT ;  /* 0x0000000a0400780c */ /* 0x000fc40003f84270 */
[C---:B------:R-:W-:Y:S02]  /*40620*/  ISETP.GT.AND P3, PT, R4.reuse, 0xb, PT ;  /* 0x0000000b0400780c */ /* 0x040fe40003f64270 */
[C---:B------:R-:W-:Y:S01]  /*40630*/  ISETP.GT.AND P1, PT, R4.reuse, 0xc, PT ;  /* 0x0000000c0400780c */ /* 0x040fe20003f24270 */
[----:B------:R-:W4:Y:S04]  /*40640*/  LDL R84, [R1+0x1448] ;  /* 0x0014480001547983 */ /* 0x000f280000100800 */
[----:B------:R-:W4:Y:S04]  /*40650*/  LDL R86, [R1+0x1444] ;  /* 0x0014440001567983 */ /* 0x000f280000100800 */
[----:B------:R-:W4:Y:S04]  /*40660*/  LDL R87, [R1+0x1440] ;  /* 0x0014400001577983 */ /* 0x000f280000100800 */
[----:B0-----:R-:W4:Y:S04]  /*40670*/  LDL R2, [R1+0x144c] ;  /* 0x00144c0001027983 */ /* 0x001f280000100800 */
[----:B------:R-:W4:Y:S04]  /*40680*/  LDL.LU.64 R24, [R1+0x3508] ;  /* 0x0035080001187983 */ /* 0x000f280000300a00 */
[----:B------:R-:W4:Y:S04]  /*40690*/  @P4 LDG.E.U16 R29, desc[UR6][R54.64] ;  /* 0x00000006361d4981 */ /* 0x000f28000c1e1500 */
[----:B------:R-:W4:Y:S04]  /*406a0*/  @P4 LDG.E.U16 R16, desc[UR6][R74.64] ;  /* 0x000000064a104981 */ /* 0x000f28000c1e1500 */
[----:B------:R-:W4:Y:S04]  /*406b0*/  @P4 LDG.E.U16 R82, desc[UR6][R10.64] ;  /* 0x000000060a524981 */ /* 0x000f28000c1e1500 */
[----:B------:R0:W-:Y:S04]  /*406c0*/  @P5 STL [R1+0x1488], R88 ;  /* 0x0014885801005387 */ /* 0x0001e80000100800 */
[----:B------:R-:W4:Y:S04]  /*406d0*/  @P4 LDG.E.U16 R69, desc[UR6][R50.64] ;  /* 0x0000000632454981 */ /* 0x000f28000c1e1500 */
[----:B0-----:R-:W4:Y:S04]  /*406e0*/  LDL R88, [R1+0x143c] ;  /* 0x00143c0001587983 */ /* 0x001f280000100800 */
[----:B------:R0:W-:Y:S01]  /*406f0*/  @P5 STL [R1+0x1480], R89 ;  /* 0x0014805901005387 */ /* 0x0001e20000100800 */
[----:B------:R-:W-:-:S03]  /*40700*/  ISETP.GT.AND P5, PT, R4, 0xd, PT ;  /* 0x0000000d0400780c */ /* 0x000fc60003fa4270 */
[----:B0-----:R-:W4:Y:S04]  /*40710*/  LDL R89, [R1+0x1438] ;  /* 0x0014380001597983 */ /* 0x001f280000100800 */
[----:B------:R-:W4:Y:S04]  /*40720*/  LDL.LU.64 R54, [R1+0x3500] ;  /* 0x0035000001367983 */ /* 0x000f280000300a00 */
[----:B------:R-:W4:Y:S04]  /*40730*/  @P3 LDG.E.U16 R17, desc[UR6][R46.64] ;  /* 0x000000062e113981 */ /* 0x000f28000c1e1500 */
[----:B------:R-:W4:Y:S04]  /*40740*/  @P3 LDG.E.U16 R91, desc[UR6][R52.64] ;  /* 0x00000006345b3981 */ /* 0x000f28000c1e1500 */
[----:B------:R-:W4:Y:S04]  /*40750*/  @P3 LDG.E.U16 R90, desc[UR6][R76.64] ;  /* 0x000000064c5a3981 */ /* 0x000f28000c1e1500 */
[----:B------:R-:W4:Y:S04]  /*40760*/  @P3 LDG.E.U16 R68, desc[UR6][R38.64] ;  /* 0x0000000626443981 */ /* 0x000f28000c1e1500 */
[----:B------:R-:W4:Y:S04]  /*40770*/  @P1 LDG.E.U16 R83, desc[UR6][R48.64] ;  /* 0x0000000630531981 */ /* 0x000f28000c1e1500 */
[----:B------:R-:W4:Y:S04]  /*40780*/  @P1 LDG.E.U16 R5, desc[UR6][R20.64] ;  /* 0x0000000614051981 */ /* 0x000f28000c1e1500 */
[----:B---3--:R-:W3:Y:S04]  /*40790*/  @P1 LDG.E.U16 R0, desc[UR6][R44.64] ;  /* 0x000000062c001981 */ /* 0x008ee8000c1e1500 */
[----:B--2---:R-:W2:Y:S04]  /*407a0*/  @P1 LDG.E.U16 R3, desc[UR6][R36.64] ;  /* 0x0000000624031981 */ /* 0x004ea8000c1e1500 */
[----:B----4-:R-:W4:Y:S04]  /*407b0*/  @P5 LDG.E.U16 R84, desc[UR6][R64.64] ;  /* 0x0000000640545981 */ /* 0x010f28000c1e1500 */
[----:B------:R-:W4:Y:S04]  /*407c0*/  @P5 LDG.E.U16 R87, desc[UR6][R32.64] ;  /* 0x0000000620575981 */ /* 0x000f28000c1e1500 */
[----:B------:R-:W4:Y:S04]  /*407d0*/  @P5 LDG.E.U16 R86, desc[UR6][R34.64] ;  /* 0x0000000622565981 */ /* 0x000f28000c1e1500 */
[----:B------:R-:W4:Y:S04]  /*407e0*/  @P5 LDG.E.U16 R2, desc[UR6][R26.64] ;  /* 0x000000061a025981 */ /* 0x000f28000c1e1500 */
[----:B------:R0:W-:Y:S04]  /*407f0*/  @P4 STL [R1+0x147c], R29 ;  /* 0x00147c1d01004387 */ /* 0x0001e80000100800 */
[----:B0-----:R-:W4:Y:S04]  /*40800*/  LDL.LU R29, [R1+0x34f8] ;  /* 0x0034f800011d7983 */ /* 0x001f280000300800 */
[----:B------:R-:W4:Y:S04]  /*40810*/  LDL.LU.64 R74, [R1+0x34f0] ;  /* 0x0034f000014a7983 */ /* 0x000f280000300a00 */
[----:B------:R0:W-:Y:S04]  /*40820*/  @P4 STL [R1+0x1478], R16 ;  /* 0x0014781001004387 */ /* 0x0001e80000100800 */
[----:B0-----:R-:W4:Y:S04]  /*40830*/  LDL.LU R16, [R1+0x34e8] ;  /* 0x0034e80001107983 */ /* 0x001f280000300800 */
[----:B------:R-:W4:Y:S04]  /*40840*/  LDL.LU.64 R10, [R1+0x34e0] ;  /* 0x0034e000010a7983 */ /* 0x000f280000300a00 */
[----:B------:R-:W4:Y:S04]  /*40850*/  LDL.LU.64 R50, [R1+0x34d8] ;  /* 0x0034d80001327983 */ /* 0x000f280000300a00 */
[----:B------:R0:W-:Y:S04]  /*40860*/  @P4 STL [R1+0x1474], R82 ;  /* 0x0014745201004387 */ /* 0x0001e80000100800 */
[----:B0-----:R-:W4:Y:S04]  /*40870*/  LDL R82, [R1+0x16c0] ;  /* 0x0016c00001527983 */ /* 0x001f280000100800 */
[----:B------:R0:W-:Y:S04]  /*40880*/  @P4 STL [R1+0x1470], R69 ;  /* 0x0014704501004387 */ /* 0x0001e80000100800 */
[----:B0-----:R-:W4:Y:S04]  /*40890*/  LDL R69, [R1+0x16bc] ;  /* 0x0016bc0001457983 */ /* 0x001f280000100800 */
[----:B------:R-:W4:Y:S04]  /*408a0*/  LDL.LU.64 R46, [R1+0x34d0] ;  /* 0x0034d000012e7983 */ /* 0x000f280000300a00 */
[----:B------:R0:W-:Y:S04]  /*408b0*/  @P3 STL [R1+0x146c], R17 ;  /* 0x00146c1101003387 */ /* 0x0001e80000100800 */
[----:B0-----:R-:W4:Y:S04]  /*408c0*/  LDL.LU R17, [R1+0x34c8] ;  /* 0x0034c80001117983 */ /* 0x001f280000300800 */
[----:B------:R-:W4:Y:S04]  /*408d0*/  LDL.LU.64 R76, [R1+0x34c0] ;  /* 0x0034c000014c7983 */ /* 0x000f280000300a00 */
[----:B------:R-:W4:Y:S04]  /*408e0*/  LDL.LU.64 R52, [R1+0x34b8] ;  /* 0x0034b80001347983 */ /* 0x000f280000300a00 */
[----:B------:R-:W4:Y:S04]  /*408f0*/  LDL.LU.64 R38, [R1+0x34b0] ;  /* 0x0034b00001267983 */ /* 0x000f280000300a00 */
[----:B------:R0:W-:Y:S04]  /*40900*/  @P3 STL [R1+0x1460], R68 ;  /* 0x0014604401003387 */ /* 0x0001e80000100800 */
[----:B0-----:R-:W4:Y:S04]  /*40910*/  LDL R68, [R1+0x16b8] ;  /* 0x0016b80001447983 */ /* 0x001f280000100800 */
[----:B------:R-:W-:Y:S04]  /*40920*/  @P3 STL [R1+0x1464], R91 ;  /* 0x0014645b01003387 */ /* 0x000fe80000100800 */
[----:B------:R-:W-:Y:S04]  /*40930*/  @P3 STL [R1+0x1468], R90 ;  /* 0x0014685a01003387 */ /* 0x000fe80000100800 */
[----:B------:R-:W4:Y:S04]  /*40940*/  LDL.LU.64 R48, [R1+0x34a8] ;  /* 0x0034a80001307983 */ /* 0x000f280000300a00 */
[----:B------:R-:W4:Y:S04]  /*40950*/  LDL.LU.64 R20, [R1+0x34a0] ;  /* 0x0034a00001147983 */ /* 0x000f280000300a00 */
[----:B------:R-:W4:Y:S04]  /*40960*/  LDL.LU.64 R44, [R1+0x3498] ;  /* 0x00349800012c7983 */ /* 0x000f280000300a00 */
[----:B------:R0:W-:Y:S04]  /*40970*/  @P1 STL [R1+0x145c], R83 ;  /* 0x00145c5301001387 */ /* 0x0001e80000100800 */
[----:B0-----:R-:W4:Y:S04]  /*40980*/  LDL R83, [R1+0x16b4] ;  /* 0x0016b40001537983 */ /* 0x001f280000100800 */
[----:B------:R0:W-:Y:S04]  /*40990*/  @P1 STL [R1+0x1458], R5 ;  /* 0x0014580501001387 */ /* 0x0001e80000100800 */
[----:B------:R-:W4:Y:S04]  /*409a0*/  LDL.64 R90, [R1+0xcb8] ;  /* 0x000cb800015a7983 */ /* 0x000f280000100a00 */
[----:B0-----:R-:W4:Y:S04]  /*409b0*/  LDL R5, [R1+0x142c] ;  /* 0x00142c0001057983 */ /* 0x001f280000100800 */
[----:B---3--:R0:W-:Y:S04]  /*409c0*/  @P1 STL [R1+0x1454], R0 ;  /* 0x0014540001001387 */ /* 0x0081e80000100800 */
[----:B0-----:R-:W3:Y:S04]  /*409d0*/  LDL R0, [R1+0x1428] ;  /* 0x0014280001007983 */ /* 0x001ee80000100800 */
[----:B------:R-:W3:Y:S04]  /*409e0*/  LDL.LU.64 R36, [R1+0x3490] ;  /* 0x0034900001247983 */ /* 0x000ee80000300a00 */
[----:B--2---:R0:W-:Y:S04]  /*409f0*/  @P1 STL [R1+0x1450], R3 ;  /* 0x0014500301001387 */ /* 0x0041e80000100800 */
[----:B0-----:R-:W2:Y:S04]  /*40a00*/  LDL R3, [R1+0x1424] ;  /* 0x0014240001037983 */ /* 0x001ea80000100800 */
[----:B------:R-:W3:Y:S04]  /*40a10*/  LDL.LU.64 R26, [R1+0x3488] ;  /* 0x00348800011a7983 */ /* 0x000ee80000300a00 */
[----:B----4-:R0:W-:Y:S04]  /*40a20*/  @P5 STL [R1+0x144c], R2 ;  /* 0x00144c0201005387 */ /* 0x0101e80000100800 */
[----:B0-----:R-:W4:Y:S01]  /*40a30*/  LDL.LU R2, [R1+0x3480] ;  /* 0x0034800001027983 */ /* 0x001f220000300800 */
[----:B------:R-:W-:-:S02]  /*40a40*/  ISETP.GT.AND P4, PT, R4, 0xe, PT ;  /* 0x0000000e0400780c */ /* 0x000fc40003f84270 */
[C---:B------:R-:W-:Y:S02]  /*40a50*/  ISETP.GT.AND P3, PT, R4.reuse, 0xf, PT ;  /* 0x0000000f0400780c */ /* 0x040fe40003f64270 */
[C---:B------:R-:W-:Y:S01]  /*40a60*/  ISETP.GT.AND P1, PT, R4.reuse, 0x10, PT ;  /* 0x000000100400780c */ /* 0x040fe20003f24270 */
[----:B------:R-:W3:Y:S04]  /*40a70*/  LDL.LU.64 R64, [R1+0x3478] ;  /* 0x0034780001407983 */ /* 0x000ee80000300a00 */
[----:B------:R-:W3:Y:S04]  /*40a80*/  LDL.LU.64 R34, [R1+0x3470] ;  /* 0x0034700001227983 */ /* 0x000ee80000300a00 */
[----:B------:R-:W3:Y:S04]  /*40a90*/  LDL.LU.64 R32, [R1+0x3468] ;  /* 0x0034680001207983 */ /* 0x000ee80000300a00 */
[----:B------:R-:W3:Y:S04]  /*40aa0*/  @P4 LDG.E.U16 R85, desc[UR6][R80.64] ;  /* 0x0000000650554981 */ /* 0x000ee8000c1e1500 */
[----:B------:R-:W3:Y:S04]  /*40ab0*/  @P4 LDG.E.U16 R89, desc[UR6][R18.64] ;  /* 0x0000000612594981 */ /* 0x000ee8000c1e1500 */
[----:B------:R-:W3:Y:S04]  /*40ac0*/  @P4 LDG.E.U16 R88, desc[UR6][R6.64] ;  /* 0x0000000606584981 */ /* 0x000ee8000c1e1500 */
[----:B------:R-:W3:Y:S04]  /*40ad0*/  @P3 LDG.E.U16 R82, desc[UR6][R30.64] ;  /* 0x000000061e523981 */ /* 0x000ee8000c1e1500 */
[----:B------:R-:W3:Y:S04]  /*40ae0*/  @P3 LDG.E.U16 R69, desc[UR6][R14.64] ;  /* 0x000000060e453981 */ /* 0x000ee8000c1e1500 */
[----:B------:R-:W3:Y:S04]  /*40af0*/  @P3 LDG.E.U16 R68, desc[UR6][R70.64] ;  /* 0x0000000646443981 */ /* 0x000ee8000c1e1500 */
[----:B------:R-:W3:Y:S04]  /*40b00*/  @P3 LDG.E.U16 R83, desc[UR6][R72.64] ;  /* 0x0000000648533981 */ /* 0x000ee8000c1e1500 */
[----:B------:R-:W3:Y:S04]  /*40b10*/  @P1 LDG.E.U16 R5, desc[UR6][R66.64] ;  /* 0x0000000642051981 */ /* 0x000ee8000c1e1500 */
[----:B--2---:R-:W2:Y:S04]  /*40b20*/  @P1 LDG.E.U16 R3, desc[UR6][R92.64] ;  /* 0x000000065c031981 */ /* 0x004ea8000c1e1500 */
[----:B----4-:R-:W4:Y:S04]  /*40b30*/  @P4 LDG.E.U16 R2, desc[UR6][R56.64] ;  /* 0x0000000638024981 */ /* 0x010f28000c1e1500 */
[----:B------:R-:W-:Y:S04]  /*40b40*/  @P5 STL [R1+0x1440], R87 ;  /* 0x0014405701005387 */ /* 0x000fe80000100800 */
[----:B------:R-:W-:Y:S04]  /*40b50*/  @P5 STL [R1+0x1444], R86 ;  /* 0x0014445601005387 */ /* 0x000fe80000100800 */
[----:B------:R-:W-:Y:S04]  /*40b60*/  @P5 STL [R1+0x1448], R84 ;  /* 0x0014485401005387 */ /* 0x000fe80000100800 */
[----:B------:R-:W2:Y:S04]  /*40b70*/  LDL.LU.64 R6, [R1+0x3460] ;  /* 0x0034600001067983 */ /* 0x000ea80000300a00 */
[----:B------:R-:W2:Y:S04]  /*40b80*/  LDL.LU.64 R18, [R1+0x3458] ;  /* 0x0034580001127983 */ /* 0x000ea80000300a00 */
[----:B------:R-:W2:Y:S04]  /*40b90*/  LDL.LU.64 R80, [R1+0x3450] ;  /* 0x0034500001507983 */ /* 0x000ea80000300a00 */
[----:B---3--:R-:W3:Y:S04]  /*40ba0*/  @P1 LDG.E.U16 R0, desc[UR6][R90.64] ;  /* 0x000000065a001981 */ /* 0x008ee8000c1e1500 */
[----:B------:R-:W-:Y:S04]  /*40bb0*/  STL [R1+0x23cc], R85 ;  /* 0x0023cc5501007387 */ /* 0x000fe80000100800 */
[----:B----4-:R-:W-:Y:S04]  /*40bc0*/  STL [R1+0x23d0], R2 ;  /* 0x0023d00201007387 */ /* 0x010fe80000100800 */
[----:B------:R-:W-:Y:S04]  /*40bd0*/  @P4 STL [R1+0x1438], R89 ;  /* 0x0014385901004387 */ /* 0x000fe80000100800 */
[----:B------:R-:W-:Y:S04]  /*40be0*/  @P4 STL [R1+0x143c], R88 ;  /* 0x00143c5801004387 */ /* 0x000fe80000100800 */
[----:B------:R-:W4:Y:S04]  /*40bf0*/  LDL R56, [R1+0x1420] ;  /* 0x0014200001387983 */ /* 0x000f280000100800 */
[----:B------:R-:W4:Y:S04]  /*40c00*/  LDL R57, [R1+0x141c] ;  /* 0x00141c0001397983 */ /* 0x000f280000100800 */
[----:B------:R-:W4:Y:S04]  /*40c10*/  LDL R30, [R1+0x1418] ;  /* 0x00141800011e7983 */ /* 0x000f280000100800 */
[----:B------:R-:W4:Y:S04]  /*40c20*/  LDL R31, [R1+0x1414] ;  /* 0x00141400011f7983 */ /* 0x000f280000100800 */
[----:B------:R-:W4:Y:S04]  /*40c30*/  LDL R14, [R1+0x1410] ;  /* 0x00141000010e7983 */ /* 0x000f280000100800 */
[----:B------:R-:W4:Y:S04]  /*40c40*/  LDL.LU.64 R70, [R1+0x3448] ;  /* 0x0034480001467983 */ /* 0x000f280000300a00 */
[----:B------:R-:W4:Y:S04]  /*40c50*/  LDL R15, [R1+0x140c] ;  /* 0x00140c00010f7983 */ /* 0x000f280000100800 */
[----:B------:R0:W-:Y:S04]  /*40c60*/  @P3 STL [R1+0x16c0], R82 ;  /* 0x0016c05201003387 */ /* 0x0001e80000100800 */
[----:B0-----:R-:W4:Y:S04]  /*40c70*/  LDL R82, [R1+0x1408] ;  /* 0x0014080001527983 */ /* 0x001f280000100800 */
[----:B------:R0:W-:Y:S04]  /*40c80*/  @P3 STL [R1+0x16bc], R69 ;  /* 0x0016bc4501003387 */ /* 0x0001e80000100800 */
[----:B0-----:R-:W4:Y:S04]  /*40c90*/  LDL R69, [R1+0x1404] ;  /* 0x0014040001457983 */ /* 0x001f280000100800 */
[----:B------:R0:W-:Y:S04]  /*40ca0*/  @P3 STL [R1+0x16b8], R68 ;  /* 0x0016b84401003387 */ /* 0x0001e80000100800 */
[----:B0-----:R-:W4:Y:S04]  /*40cb0*/  LDL R68, [R1+0x1400] ;  /* 0x0014000001447983 */ /* 0x001f280000100800 */
[----:B------:R-:W4:Y:S04]  /*40cc0*/  LDL.LU.64 R72, [R1+0x3440] ;  /* 0x0034400001487983 */ /* 0x000f280000300a00 */
[----:B------:R-:W-:Y:S04]  /*40cd0*/  @P3 STL [R1+0x16b4], R83 ;  /* 0x0016b45301003387 */ /* 0x000fe80000100800 */
[----:B------:R-:W4:Y:S04]  /*40ce0*/  LDL.LU.64 R66, [R1+0x3438] ;  /* 0x0034380001427983 */ /* 0x000f280000300a00 */
[----:B------:R0:W-:Y:S04]  /*40cf0*/  @P1 STL [R1+0x142c], R5 ;  /* 0x00142c0501001387 */ /* 0x0001e80000100800 */
[----:B0-----:R-:W4:Y:S04]  /*40d00*/  LDL R5, [R1+0x13fc] ;  /* 0x0013fc0001057983 */ /* 0x001f280000100800 */
[----:B--2---:R0:W-:Y:S01]  /*40d10*/  @P1 STL [R1+0x1424], R3 ;  /* 0x0014240301001387 */ /* 0x0041e20000100800 */
[----:B------:R-:W-:-:S02]  /*40d20*/  ISETP.GT.AND P5, PT, R4, 0x11, PT ;  /* 0x000000110400780c */ /* 0x000fc40003fa4270 */
[C---:B------:R-:W-:Y:S02]  /*40d30*/  ISETP.GT.AND P4, PT, R4.reuse, 0x12, PT ;  /* 0x000000120400780c */ /* 0x040fe40003f84270 */
[C---:B------:R-:W-:Y:S01]  /*40d40*/  ISETP.GT.AND P3, PT, R4.reuse, 0x13, PT ;  /* 0x000000130400780c */ /* 0x040fe20003f64270 */
[----:B------:R-:W2:Y:S04]  /*40d50*/  LDL R85, [R1+0x13f0] ;  /* 0x0013f00001557983 */ /* 0x000ea80000100800 */
[----:B------:R-:W2:Y:S04]  /*40d60*/  LDL R2, [R1+0x13f4] ;  /* 0x0013f40001027983 */ /* 0x000ea80000100800 */
[----:B------:R-:W2:Y:S04]  /*40d70*/  LDL R88, [R1+0x13d0] ;  /* 0x0013d00001587983 */ /* 0x000ea80000100800 */
[----:B------:R-:W2:Y:S04]  /*40d80*/  LDL R89, [R1+0x13cc] ;  /* 0x0013cc0001597983 */ /* 0x000ea80000100800 */
[----:B0-----:R-:W2:Y:S04]  /*40d90*/  LDL R3, [R1+0x13f8] ;  /* 0x0013f80001037983 */ /* 0x001ea80000100800 */
[----:B------:R-:W2:Y:S04]  /*40da0*/  LDL R90, [R1+0x13c8] ;  /* 0x0013c800015a7983 */ /* 0x000ea80000100800 */
[----:B---3--:R0:W-:Y:S04]  /*40db0*/  @P1 STL [R1+0x1428], R0 ;  /* 0x0014280001001387 */ /* 0x0081e80000100800 */
[----:B------:R-:W3:Y:S04]  /*40dc0*/  LDL R92, [R1+0x13b4] ;  /* 0x0013b400015c7983 */ /* 0x000ee80000100800 */
[----:B------:R-:W3:Y:S04]  /*40dd0*/  LDL R91, [R1+0x13c0] ;  /* 0x0013c000015b7983 */ /* 0x000ee80000100800 */
[----:B------:R-:W3:Y:S04]  /*40de0*/  LDL R83, [R1+0x13bc] ;  /* 0x0013bc0001537983 */ /* 0x000ee80000100800 */
[----:B------:R-:W3:Y:S04]  /*40df0*/  LDL R93, [R1+0x13b8] ;  /* 0x0013b800015d7983 */ /* 0x000ee80000100800 */
[----:B0-----:R-:W3:Y:S04]  /*40e00*/  LDL R0, [R1+0x13c4] ;  /* 0x0013c40001007983 */ /* 0x001ee80000100800 */
[----:B------:R-:W3:Y:S04]  /*40e10*/  LDL.LU R84, [R1+0x13ac] ;  /* 0x0013ac0001547983 */ /* 0x000ee80000300800 */
[----:B------:R-:W3:Y:S04]  /*40e20*/  LDL.LU R86, [R1+0x13a8] ;  /* 0x0013a80001567983 */ /* 0x000ee80000300800 */
[----:B------:R-:W3:Y:S04]  /*40e30*/  LDL.LU R87, [R1+0x13a4] ;  /* 0x0013a40001577983 */ /* 0x000ee80000300800 */
[----:B----4-:R-:W4:Y:S04]  /*40e40*/  @P1 LDG.E.U16 R56, desc[UR6][R12.64] ;  /* 0x000000060c381981 */ /* 0x010f28000c1e1500 */
[----:B------:R-:W3:Y:S04]  /*40e50*/  @P5 LDG.E.U16 R57, desc[UR6][R8.64] ;  /* 0x0000000608395981 */ /* 0x000ee8000c1e1500 */
[----:B------:R-:W3:Y:S04]  /*40e60*/  @P5 LDG.E.U16 R30, desc[UR6][R58.64] ;  /* 0x000000063a1e5981 */ /* 0x000ee8000c1e1500 */
[----:B------:R-:W3:Y:S04]  /*40e70*/  @P5 LDG.E.U16 R31, desc[UR6][R40.64] ;  /* 0x00000006281f5981 */ /* 0x000ee8000c1e1500 */
[----:B------:R-:W3:Y:S04]  /*40e80*/  @P5 LDG.E.U16 R14, desc[UR6][R42.64] ;  /* 0x000000062a0e5981 */ /* 0x000ee8000c1e1500 */
[----:B------:R-:W3:Y:S04]  /*40e90*/  @P4 LDG.E.U16 R15, desc[UR6][R60.64] ;  /* 0x000000063c0f4981 */ /* 0x000ee8000c1e1500 */
[----:B------:R-:W3:Y:S04]  /*40ea0*/  LDL.LU.64 R12, [R1+0x3430] ;  /* 0x00343000010c7983 */ /* 0x000ee80000300a00 */
[----:B------:R-:W3:Y:S04]  /*40eb0*/  @P4 LDG.E.U16 R82, desc[UR6][R62.64] ;  /* 0x000000063e524981 */ /* 0x000ee8000c1e1500 */
[----:B------:R-:W3:Y:S04]  /*40ec0*/  @P4 LDG.E.U16 R69, desc[UR6][R78.64] ;  /* 0x000000064e454981 */ /* 0x000ee8000c1e1500 */
[----:B------:R-:W3:Y:S04]  /*40ed0*/  @P4 LDG.E.U16 R68, desc[UR6][R22.64] ;  /* 0x0000000616444981 */ /* 0x000ee8000c1e1500 */
[----:B------:R-:W3:Y:S04]  /*40ee0*/  @P3 LDG.E.U16 R5, desc[UR6][R24.64] ;  /* 0x0000000618053981 */ /* 0x000ee8000c1e1500 */
[----:B--2---:R-:W2:Y:S04]  /*40ef0*/  @P3 LDG.E.U16 R85, desc[UR6][R74.64] ;  /* 0x000000064a553981 */ /* 0x004ea8000c1e1500 */
[----:B------:R-:W2:Y:S04]  /*40f00*/  @P3 LDG.E.U16 R2, desc[UR6][R28.64] ;  /* 0x000000061c023981 */ /* 0x000ea8000c1e1500 */
[----:B------:R-:W2:Y:S04]  /*40f10*/  @P3 LDG.E.U16 R3, desc[UR6][R54.64] ;  /* 0x0000000636033981 */ /* 0x000ea8000c1e1500 */
[----:B----4-:R0:W-:Y:S04]  /*40f20*/  @P1 STL [R1+0x1420], R56 ;  /* 0x0014203801001387 */ /* 0x0101e80000100800 */
[----:B0-----:R-:W4:Y:S04]  /*40f30*/  LDL.LU R56, [R1+0x3428] ;  /* 0x0034280001387983 */ /* 0x001f280000300800 */
[----:B------:R-:W4:Y:S04]  /*40f40*/  LDL.LU.64 R8, [R1+0x3420] ;  /* 0x0034200001087983 */ /* 0x000f280000300a00 */
[----:B---3--:R0:W-:Y:S04]  /*40f50*/  @P5 STL [R1+0x141c], R57 ;  /* 0x00141c3901005387 */ /* 0x0081e80000100800 */
[----:B0-----:R-:W3:Y:S04]  /*40f60*/  LDL.LU R57, [R1+0x3418] ;  /* 0x0034180001397983 */ /* 0x001ee80000300800 */
[----:B------:R-:W3:Y:S04]  /*40f70*/  LDL.LU.64 R58, [R1+0x3410] ;  /* 0x00341000013a7983 */ /* 0x000ee80000300a00 */
[----:B------:R0:W-:Y:S04]  /*40f80*/  @P5 STL [R1+0x1418], R30 ;  /* 0x0014181e01005387 */ /* 0x0001e80000100800 */
        /* <DEDUP_REMOVED lines=11> */
[----:B------:R-:W3:Y:S04]  /*41040*/  LDL.LU.64 R78, [R1+0x33c8] ;  /* 0x0033c800014e7983 */ /* 0x000ee80000300a00 */
[----:B------:R-:W3:Y:S04]  /*41050*/  LDL.LU.64 R22, [R1+0x33c0] ;  /* 0x0033c00001167983 */ /* 0x000ee80000300a00 */
[----:B------:R0:W-:Y:S01]  /*41060*/  @P4 STL [R1+0x1408], R82 ;  /* 0x0014085201004387 */ /* 0x0001e20000100800 */
[----:B------:R-:W-:-:S03]  /*41070*/  ISETP.GT.AND P1, PT, R4, 0x14, PT ;  /* 0x000000140400780c */ /* 0x000fc60003f24270 */
[----:B0-----:R-:W3:Y:S04]  /*41080*/  LDL R82, [R1+0x16b0] ;  /* 0x0016b00001527983 */ /* 0x001ee80000100800 */
[----:B------:R0:W-:Y:S01]  /*41090*/  @P4 STL [R1+0x1404], R69 ;  /* 0x0014044501004387 */ /* 0x0001e20000100800 */
[----:B------:R-:W-:-:S05]  /*410a0*/  ISETP.GT.AND P5, PT, R4, 0x15, PT ;  /* 0x000000150400780c */ /* 0x000fca0003fa4270 */
[----:B------:R-:W4:Y:S04]  /*410b0*/  @P1 LDG.E.U16 R0, desc[UR6][R16.64] ;  /* 0x0000000610001981 */ /* 0x000f28000c1e1500 */
[----:B------:R-:W4:Y:S04]  /*410c0*/  @P1 LDG.E.U16 R90, desc[UR6][R46.64] ;  /* 0x000000062e5a1981 */ /* 0x000f28000c1e1500 */
[----:B------:R-:W4:Y:S04]  /*410d0*/  @P1 LDG.E.U16 R89, desc[UR6][R50.64] ;  /* 0x0000000632591981 */ /* 0x000f28000c1e1500 */
[----:B------:R-:W4:Y:S04]  /*410e0*/  @P1 LDG.E.U16 R88, desc[UR6][R10.64] ;  /* 0x000000060a581981 */ /* 0x000f28000c1e1500 */
[----:B0-----:R-:W4:Y:S04]  /*410f0*/  LDL R69, [R1+0x16ac] ;  /* 0x0016ac0001457983 */ /* 0x001f280000100800 */
[----:B------:R0:W-:Y:S04]  /*41100*/  @P4 STL [R1+0x1400], R68 ;  /* 0x0014004401004387 */ /* 0x0001e80000100800 */
[----:B------:R-:W4:Y:S04]  /*41110*/  @P5 LDG.E.U16 R92, desc[UR6][R48.64] ;  /* 0x00000006305c5981 */ /* 0x000f28000c1e1500 */
[----:B------:R-:W4:Y:S04]  /*41120*/  @P5 LDG.E.U16 R93, desc[UR6][R38.64] ;  /* 0x00000006265d5981 */ /* 0x000f28000c1e1500 */
[----:B------:R-:W4:Y:S04]  /*41130*/  @P5 LDG.E.U16 R83, desc[UR6][R52.64] ;  /* 0x0000000634535981 */ /* 0x000f28000c1e1500 */
[----:B------:R-:W4:Y:S04]  /*41140*/  @P5 LDG.E.U16 R91, desc[UR6][R76.64] ;  /* 0x000000064c5b5981 */ /* 0x000f28000c1e1500 */
[----:B0-----:R-:W4:Y:S04]  /*41150*/  LDL R68, [R1+0x16a8] ;  /* 0x0016a80001447983 */ /* 0x001f280000100800 */
[----:B------:R-:W4:Y:S04]  /*41160*/  LDL.LU.64 R24, [R1+0x33b8] ;  /* 0x0033b80001187983 */ /* 0x000f280000300a00 */
[----:B------:R0:W-:Y:S04]  /*41170*/  @P3 STL [R1+0x13fc], R5 ;  /* 0x0013fc0501003387 */ /* 0x0001e80000100800 */
[----:B0-----:R-:W4:Y:S04]  /*41180*/  LDL R5, [R1+0x16a4] ;  /* 0x0016a40001057983 */ /* 0x001f280000100800 */
[----:B------:R-:W4:Y:S04]  /*41190*/  LDL.LU.64 R54, [R1+0x33b0] ;  /* 0x0033b00001367983 */ /* 0x000f280000300a00 */
[----:B--2---:R0:W-:Y:S04]  /*411a0*/  @P3 STL [R1+0x13f8], R3 ;  /* 0x0013f80301003387 */ /* 0x0041e80000100800 */
[----:B0-----:R-:W2:Y:S01]  /*411b0*/  LDL.LU R3, [R1+0x33a8] ;  /* 0x0033a80001037983 */ /* 0x001ea20000300800 */
[----:B------:R-:W-:-:S03]  /*411c0*/  ISETP.GT.AND P4, PT, R4, 0x16, PT ;  /* 0x000000160400780c */ /* 0x000fc60003f84270 */
[----:B------:R-:W2:Y:S04]  /*411d0*/  LDL.LU.64 R28, [R1+0x33a0] ;  /* 0x0033a000011c7983 */ /* 0x000ea80000300a00 */
[----:B------:R-:W2:Y:S04]  /*411e0*/  LDL.LU.64 R74, [R1+0x3398] ;  /* 0x00339800014a7983 */ /* 0x000ea80000300a00 */
[----:B------:R-:W-:Y:S04]  /*411f0*/  @P3 STL [R1+0x13f0], R85 ;  /* 0x0013f05501003387 */ /* 0x000fe80000100800 */
[----:B------:R-:W-:Y:S01]  /*41200*/  @P3 STL [R1+0x13f4], R2 ;  /* 0x0013f40201003387 */ /* 0x000fe20000100800 */
[----:B------:R-:W-:-:S03]  /*41210*/  ISETP.GT.AND P3, PT, R4, 0x17, PT ;  /* 0x000000170400780c */ /* 0x000fc60003f64270 */
[----:B------:R-:W2:Y:S04]  /*41220*/  LDL.LU.64 R10, [R1+0x3390] ;  /* 0x00339000010a7983 */ /* 0x000ea80000300a00 */
[----:B------:R-:W2:Y:S04]  /*41230*/  LDL.LU.64 R50, [R1+0x3388] ;  /* 0x0033880001327983 */ /* 0x000ea80000300a00 */
[----:B------:R-:W2:Y:S04]  /*41240*/  LDL.LU.64 R46, [R1+0x3380] ;  /* 0x00338000012e7983 */ /* 0x000ea80000300a00 */
[----:B------:R-:W2:Y:S04]  /*41250*/  LDL.LU.64 R16, [R1+0x3378] ;  /* 0x0033780001107983 */ /* 0x000ea80000300a00 */
[----:B------:R-:W2:Y:S04]  /*41260*/  @P4 LDG.E.U16 R84, desc[UR6][R44.64] ;  /* 0x000000062c544981 */ /* 0x000ea8000c1e1500 */
[----:B------:R-:W2:Y:S04]  /*41270*/  @P4 LDG.E.U16 R86, desc[UR6][R36.64] ;  /* 0x0000000624564981 */ /* 0x000ea8000c1e1500 */
[----:B------:R-:W2:Y:S04]  /*41280*/  @P4 LDG.E.U16 R87, desc[UR6][R26.64] ;  /* 0x000000061a574981 */ /* 0x000ea8000c1e1500 */
[----:B---3--:R-:W3:Y:S04]  /*41290*/  @P3 LDG.E.U16 R82, desc[UR6][R64.64] ;  /* 0x0000000640523981 */ /* 0x008ee8000c1e1500 */
[----:B----4-:R0:W-:Y:S04]  /*412a0*/  @P1 STL [R1+0x13c4], R0 ;  /* 0x0013c40001001387 */ /* 0x0101e80000100800 */
[----:B------:R-:W4:Y:S04]  /*412b0*/  @P3 LDG.E.U16 R69, desc[UR6][R34.64] ;  /* 0x0000000622453981 */ /* 0x000f28000c1e1500 */
[----:B0-----:R-:W3:Y:S04]  /*412c0*/  LDL R0, [R1+0x13a0] ;  /* 0x0013a00001007983 */ /* 0x001ee80000100800 */
[----:B------:R-:W-:Y:S04]  /*412d0*/  @P1 STL [R1+0x13c8], R90 ;  /* 0x0013c85a01001387 */ /* 0x000fe80000100800 */
[----:B------:R-:W-:Y:S04]  /*412e0*/  @P1 STL [R1+0x13cc], R89 ;  /* 0x0013cc5901001387 */ /* 0x000fe80000100800 */
[----:B------:R-:W-:Y:S04]  /*412f0*/  @P1 STL [R1+0x13d0], R88 ;  /* 0x0013d05801001387 */ /* 0x000fe80000100800 */
[----:B------:R-:W4:Y:S04]  /*41300*/  LDL.LU.64 R76, [R1+0x3370] ;  /* 0x00337000014c7983 */ /* 0x000f280000300a00 */
[----:B------:R-:W4:Y:S04]  /*41310*/  LDL.LU.64 R52, [R1+0x3368] ;  /* 0x0033680001347983 */ /* 0x000f280000300a00 */
[----:B------:R-:W4:Y:S04]  /*41320*/  LDL.LU.64 R38, [R1+0x3360] ;  /* 0x0033600001267983 */ /* 0x000f280000300a00 */
[----:B------:R-:W4:Y:S04]  /*41330*/  LDL.LU.64 R48, [R1+0x3358] ;  /* 0x0033580001307983 */ /* 0x000f280000300a00 */
[----:B------:R0:W-:Y:S04]  /*41340*/  @P5 STL [R1+0x13b4], R92 ;  /* 0x0013b45c01005387 */ /* 0x0001e80000100800 */
[----:B------:R-:W4:Y:S04]  /*41350*/  @P3 LDG.E.U16 R68, desc[UR6][R32.64] ;  /* 0x0000000620443981 */ /* 0x000f28000c1e1500 */
[----:B0-----:R-:W4:Y:S04]  /*41360*/  LDL R92, [R1+0x139c] ;  /* 0x00139c00015c7983 */ /* 0x001f280000100800 */
[----:B--2---:R-:W2:Y:S04]  /*41370*/  @P4 LDG.E.U16 R3, desc[UR6][R20.64] ;  /* 0x0000000614034981 */ /* 0x004ea8000c1e1500 */
[----:B------:R0:W-:Y:S04]  /*41380*/  @P5 STL [R1+0x13b8], R93 ;  /* 0x0013b85d01005387 */ /* 0x0001e80000100800 */
[----:B------:R-:W2:Y:S04]  /*41390*/  @P3 LDG.E.U16 R5, desc[UR6][R6.64] ;  /* 0x0000000606053981 */ /* 0x000ea8000c1e1500 */
[----:B0-----:R-:W2:Y:S04]  /*413a0*/  LDL R93, [R1+0x1398] ;  /* 0x00139800015d7983 */ /* 0x001ea80000100800 */
[----:B------:R0:W-:Y:S04]  /*413b0*/  @P5 STL [R1+0x13bc], R83 ;  /* 0x0013bc5301005387 */ /* 0x0001e80000100800 */
[----:B------:R-:W-:Y:S04]  /*413c0*/  @P5 STL [R1+0x13c0], R91 ;  /* 0x0013c05b01005387 */ /* 0x000fe80000100800 */
[----:B------:R-:W2:Y:S01]  /*413d0*/  LDL.LU.64 R20, [R1+0x3350] ;  /* 0x0033500001147983 */ /* 0x000ea20000300a00 */
[----:B------:R-:W-:-:S02]  /*413e0*/  ISETP.GT.AND P1, PT, R4, 0x18, PT ;  /* 0x000000180400780c */ /* 0x000fc40003f24270 */
[----:B------:R-:W-:-:S11]  /*413f0*/  ISETP.GT.AND P5, PT, R4, 0x19, PT ;  /* 0x000000190400780c */ /* 0x000fd60003fa4270 */
[----:B---3--:R-:W3:Y:S04]  /*41400*/  @P1 LDG.E.U16 R0, desc[UR6][R18.64] ;  /* 0x0000000612001981 */ /* 0x008ee8000c1e1500 */
[----:B----4-:R-:W4:Y:S04]  /*41410*/  @P1 LDG.E.U16 R92, desc[UR6][R80.64] ;  /* 0x00000006505c1981 */ /* 0x010f28000c1e1500 */
[----:B--2---:R-:W-:Y:S04]  /*41420*/  STL [R1+0x23d4], R3 ;  /* 0x0023d40301007387 */ /* 0x004fe80000100800 */
[----:B------:R-:W2:Y:S04]  /*41430*/  LDL.LU.64 R44, [R1+0x3348] ;  /* 0x00334800012c7983 */ /* 0x000ea80000300a00 */
[----:B------:R-:W-:Y:S04]  /*41440*/  STL [R1+0x23d8], R84 ;  /* 0x0023d85401007387 */ /* 0x000fe80000100800 */
[----:B------:R-:W2:Y:S04]  /*41450*/  LDL.LU.64 R36, [R1+0x3340] ;  /* 0x0033400001247983 */ /* 0x000ea80000300a00 */
[----:B------:R-:W-:Y:S04]  /*41460*/  STL [R1+0x23dc], R86 ;  /* 0x0023dc5601007387 */ /* 0x000fe80000100800 */
[----:B------:R-:W2:Y:S04]  /*41470*/  LDL.LU.64 R26, [R1+0x3338] ;  /* 0x00333800011a7983 */ /* 0x000ea80000300a00 */
[----:B------:R-:W-:Y:S04]  /*41480*/  STL [R1+0x23e0], R87 ;  /* 0x0023e05701007387 */ /* 0x000fe80000100800 */
[----:B------:R-:W2:Y:S04]  /*41490*/  LDL.LU.64 R64, [R1+0x3330] ;  /* 0x0033300001407983 */ /* 0x000ea80000300a00 */
[----:B------:R1:W-:Y:S04]  /*414a0*/  @P3 STL [R1+0x16b0], R82 ;  /* 0x0016b05201003387 */ /* 0x0003e80000100800 */
[----:B0-----:R-:W2:Y:S04]  /*414b0*/  LDL R83, [R1+0x1390] ;  /* 0x0013900001537983 */ /* 0x001ea80000100800 */
[----:B------:R-:W3:Y:S04]  /*414c0*/  LDL R32, [R1+0x138c] ;  /* 0x00138c0001207983 */ /* 0x000ee80000100800 */
[----:B------:R-:W3:Y:S04]  /*414d0*/  LDL R33, [R1+0x1388] ;  /* 0x0013880001217983 */ /* 0x000ee80000100800 */
[----:B------:R-:W3:Y:S04]  /*414e0*/  LDL R34, [R1+0x1384] ;  /* 0x0013840001227983 */ /* 0x000ee80000100800 */
[----:B------:R-:W3:Y:S04]  /*414f0*/  LDL R35, [R1+0x1380] ;  /* 0x0013800001237983 */ /* 0x000ee80000100800 */
[----:B------:R-:W3:Y:S04]  /*41500*/  @P1 LDG.E.U16 R93, desc[UR6][R70.64] ;  /* 0x00000006465d1981 */ /* 0x000ee8000c1e1500 */
[----:B------:R-:W3:Y:S04]  /*41510*/  LDL R6, [R1+0x137c] ;  /* 0x00137c0001067983 */ /* 0x000ee80000100800 */
[----:B-1----:R-:W3:Y:S04]  /*41520*/  LDL R82, [R1+0x1394] ;  /* 0x0013940001527983 */ /* 0x002ee80000100800 */
[----:B------:R-:W3:Y:S04]  /*41530*/  LDL R7, [R1+0x1378] ;  /* 0x0013780001077983 */ /* 0x000ee80000100800 */
[----:B------:R0:W-:Y:S04]  /*41540*/  @P3 STL [R1+0x16a8], R68 ;  /* 0x0016a84401003387 */ /* 0x0001e80000100800 */
[----:B0-----:R-:W3:Y:S04]  /*41550*/  LDL R68, [R1+0x1374] ;  /* 0x0013740001447983 */ /* 0x001ee80000100800 */
[----:B------:R-:W-:Y:S04]  /*41560*/  @P3 STL [R1+0x16a4], R5 ;  /* 0x0016a40501003387 */ /* 0x000fe80000100800 */
[----:B------:R0:W-:Y:S04]  /*41570*/  @P3 STL [R1+0x16ac], R69 ;  /* 0x0016ac4501003387 */ /* 0x0001e80000100800 */
[----:B------:R-:W3:Y:S04]  /*41580*/  LDL.LU.64 R18, [R1+0x3328] ;  /* 0x0033280001127983 */ /* 0x000ee80000300a00 */
[----:B------:R-:W3:Y:S04]  /*41590*/  LDL R85, [R1+0x1364] ;  /* 0x0013640001557983 */ /* 0x000ee80000100800 */
[----:B------:R-:W3:Y:S04]  /*415a0*/  LDL R84, [R1+0x1368] ;  /* 0x0013680001547983 */ /* 0x000ee80000100800 */
[----:B------:R-:W3:Y:S04]  /*415b0*/  LDL R86, [R1+0x136c] ;  /* 0x00136c0001567983 */ /* 0x000ee80000100800 */
[----:B0-----:R-:W3:Y:S04]  /*415c0*/  LDL R69, [R1+0x1370] ;  /* 0x0013700001457983 */ /* 0x001ee80000100800 */
[----:B----4-:R0:W-:Y:S04]  /*415d0*/  @P1 STL [R1+0x139c], R92 ;  /* 0x00139c5c01001387 */ /* 0x0101e80000100800 */
[----:B------:R-:W4:Y:S04]  /*415e0*/  LDL R81, [R1+0x1354] ;  /* 0x0013540001517983 */ /* 0x000f280000100800 */
[----:B------:R-:W4:Y:S04]  /*415f0*/  LDL R71, [R1+0x135c] ;  /* 0x00135c0001477983 */ /* 0x000f280000100800 */
[----:B------:R-:W4:Y:S04]  /*41600*/  LDL R70, [R1+0x1358] ;  /* 0x0013580001467983 */ /* 0x000f280000100800 */
[----:B------:R-:W4:Y:S01]  /*41610*/  LDL R80, [R1+0x1350] ;  /* 0x0013500001507983 */ /* 0x000f220000100800 */
[----:B------:R-:W-:-:S03]  /*41620*/  ISETP.GT.AND P4, PT, R4, 0x1a, PT ;  /* 0x0000001a0400780c */ /* 0x000fc60003f84270 */
[----:B------:R-:W4:Y:S04]  /*41630*/  LDL.64 R2, [R1+0xb18] ;  /* 0x000b180001027983 */ /* 0x000f280000100a00 */
[----:B------:R-:W4:Y:S04]  /*41640*/  LDL R5, [R1+0x134c] ;  /* 0x00134c0001057983 */ /* 0x000f280000100800 */
[----:B0-----:R-:W4:Y:S04]  /*41650*/  LDL R92, [R1+0x1360] ;  /* 0x00136000015c7983 */ /* 0x001f280000100800 */
[----:B--2---:R-:W2:Y:S04]  /*41660*/  @P5 LDG.E.U16 R83, desc[UR6][R66.64] ;  /* 0x0000000642535981 */ /* 0x004ea8000c1e1500 */
[----:B---3--:R-:W3:Y:S04]  /*41670*/  @P5 LDG.E.U16 R32, desc[UR6][R12.64] ;  /* 0x000000060c205981 */ /* 0x008ee8000c1e1500 */
[----:B------:R-:W2:Y:S04]  /*41680*/  @P5 LDG.E.U16 R33, desc[UR6][R8.64] ;  /* 0x0000000608215981 */ /* 0x000ea8000c1e1500 */
[----:B------:R-:W2:Y:S04]  /*41690*/  @P5 LDG.E.U16 R34, desc[UR6][R56.64] ;  /* 0x0000000638225981 */ /* 0x000ea8000c1e1500 */
[----:B------:R-:W2:Y:S04]  /*416a0*/  @P1 LDG.E.U16 R82, desc[UR6][R72.64] ;  /* 0x0000000648521981 */ /* 0x000ea8000c1e1500 */
[----:B------:R0:W-:Y:S01]  /*416b0*/  @P1 STL [R1+0x13a0], R0 ;  /* 0x0013a00001001387 */ /* 0x0001e20000100800 */
[----:B------:R-:W-:-:S03]  /*416c0*/  ISETP.GT.AND P3, PT, R4, 0x1b, PT ;  /* 0x0000001b0400780c */ /* 0x000fc60003f64270 */
[----:B------:R-:W3:Y:S04]  /*416d0*/  @P4 LDG.E.U16 R35, desc[UR6][R58.64] ;  /* 0x000000063a234981 */ /* 0x000ee8000c1e1500 */
[----:B------:R-:W3:Y:S04]  /*416e0*/  @P4 LDG.E.U16 R6, desc[UR6][R40.64] ;  /* 0x0000000628064981 */ /* 0x000ee8000c1e1500 */
[----:B------:R-:W3:Y:S04]  /*416f0*/  @P4 LDG.E.U16 R7, desc[UR6][R30.64] ;  /* 0x000000061e074981 */ /* 0x000ee8000c1e1500 */
[----:B0-----:R-:W3:Y:S04]  /*41700*/  LDL R0, [R1+0x1348] ;  /* 0x0013480001007983 */ /* 0x001ee80000100800 */
[----:B------:R0:W-:Y:S04]  /*41710*/  @P1 STL [R1+0x1398], R93 ;  /* 0x0013985d01001387 */ /* 0x0001e80000100800 */
[----:B------:R-:W3:Y:S04]  /*41720*/  @P4 LDG.E.U16 R68, desc[UR6][R42.64] ;  /* 0x000000062a444981 */ /* 0x000ee8000c1e1500 */
[----:B------:R-:W3:Y:S04]  /*41730*/  @P3 LDG.E.U16 R85, desc[UR6][R78.64] ;  /* 0x000000064e553981 */ /* 0x000ee8000c1e1500 */
[----:B------:R-:W3:Y:S04]  /*41740*/  @P3 LDG.E.U16 R84, desc[UR6][R62.64] ;  /* 0x000000063e543981 */ /* 0x000ee8000c1e1500 */
[----:B------:R-:W3:Y:S04]  /*41750*/  @P3 LDG.E.U16 R86, desc[UR6][R14.64] ;  /* 0x000000060e563981 */ /* 0x000ee8000c1e1500 */
[----:B0-----:R-:W3:Y:S04]  /*41760*/  LDL R93, [R1+0x1344] ;  /* 0x00134400015d7983 */ /* 0x001ee80000100800 */
[----:B------:R-:W3:Y:S04]  /*41770*/  LDL.LU R88, [R1+0x1340] ;  /* 0x0013400001587983 */ /* 0x000ee80000300800 */
[----:B------:R-:W3:Y:S04]  /*41780*/  LDL.LU R89, [R1+0x133c] ;  /* 0x00133c0001597983 */ /* 0x000ee80000300800 */
[----:B------:R-:W3:Y:S04]  /*41790*/  LDL.LU R90, [R1+0x1338] ;  /* 0x00133800015a7983 */ /* 0x000ee80000300800 */
[----:B------:R-:W3:Y:S04]  /*417a0*/  LDL.LU R91, [R1+0x1514] ;  /* 0x00151400015b7983 */ /* 0x000ee80000300800 */
[----:B------:R-:W3:Y:S04]  /*417b0*/  LDL.LU.64 R72, [R1+0x3320] ;  /* 0x0033200001487983 */ /* 0x000ee80000300a00 */
[----:B------:R-:W3:Y:S04]  /*417c0*/  @P3 LDG.E.U16 R69, desc[UR6][R60.64] ;  /* 0x000000063c453981 */ /* 0x000ee8000c1e1500 */
[----:B--2---:R0:W-:Y:S01]  /*417d0*/  @P1 STL [R1+0x1394], R82 ;  /* 0x0013945201001387 */ /* 0x0041e20000100800 */
[----:B------:R-:W-:-:S03]  /*417e0*/  ISETP.GT.AND P1, PT, R4, 0x1c, PT ;  /* 0x0000001c0400780c */ /* 0x000fc60003f24270 */
[----:B0-----:R-:W2:Y:S04]  /*417f0*/  LDL.LU R82, [R1+0x3318] ;  /* 0x0033180001527983 */ /* 0x001ea80000300800 */
[----:B------:R-:W2:Y:S06]  /*41800*/  LDL.LU.64 R66, [R1+0x3310] ;  /* 0x0033100001427983 */ /* 0x000eac0000300a00 */
[----:B----4-:R-:W4:Y:S04]  /*41810*/  @P1 LDG.E.U16 R92, desc[UR6][R22.64] ;  /* 0x00000006165c1981 */ /* 0x010f28000c1e1500 */
[----:B------:R0:W-:Y:S04]  /*41820*/  @P5 STL [R1+0x1390], R83 ;  /* 0x0013905301005387 */ /* 0x0001e80000100800 */
[----:B------:R-:W2:Y:S04]  /*41830*/  @P1 LDG.E.U16 R81, desc[UR6][R28.64] ;  /* 0x000000061c511981 */ /* 0x000ea8000c1e1500 */
[----:B------:R-:W2:Y:S04]  /*41840*/  @P1 LDG.E.U16 R71, desc[UR6][R24.64] ;  /* 0x0000000618471981 */ /* 0x000ea8000c1e1500 */
[----:B------:R-:W2:Y:S04]  /*41850*/  @P1 LDG.E.U16 R70, desc[UR6][R54.64] ;  /* 0x0000000636461981 */ /* 0x000ea8000c1e1500 */
[----:B0-----:R-:W2:Y:S04]  /*41860*/  LDL.LU R83, [R1+0x3308] ;  /* 0x0033080001537983 */ /* 0x001ea80000300800 */
[----:B------:R-:W2:Y:S04]  /*41870*/  LDL.LU.64 R12, [R1+0x3300] ;  /* 0x00330000010c7983 */ /* 0x000ea80000300a00 */
[----:B---3--:R0:W-:Y:S04]  /*41880*/  @P5 STL [R1+0x138c], R32 ;  /* 0x00138c2001005387 */ /* 0x0081e80000100800 */
[----:B0-----:R-:W3:Y:S04]  /*41890*/  LDL.LU R32, [R1+0x32f8] ;  /* 0x0032f80001207983 */ /* 0x001ee80000300800 */
[----:B------:R-:W3:Y:S04]  /*418a0*/  LDL.LU.64 R8, [R1+0x32f0] ;  /* 0x0032f00001087983 */ /* 0x000ee80000300a00 */
[----:B------:R0:W-:Y:S04]  /*418b0*/  @P5 STL [R1+0x1388], R33 ;  /* 0x0013882101005387 */ /* 0x0001e80000100800 */
[----:B0-----:R-:W3:Y:S04]  /*418c0*/  LDL.LU R33, [R1+0x32e8] ;  /* 0x0032e80001217983 */ /* 0x001ee80000300800 */
[----:B------:R-:W3:Y:S04]  /*418d0*/  LDL.LU.64 R56, [R1+0x32e0] ;  /* 0x0032e00001387983 */ /* 0x000ee80000300a00 */
[----:B------:R0:W-:Y:S01]  /*418e0*/  @P5 STL [R1+0x1384], R34 ;  /* 0x0013842201005387 */ /* 0x0001e20000100800 */
[----:B------:R-:W-:-:S03]  /*418f0*/  ISETP.GT.AND P5, PT, R4, 0x1d, PT ;  /* 0x0000001d0400780c */ /* 0x000fc60003fa4270 */
[----:B0-----:R-:W3:Y:S04]  /*41900*/  LDL.LU R34, [R1+0x32d8] ;  /* 0x0032d80001227983 */ /* 0x001ee80000300800 */
[----:B------:R-:W3:Y:S06]  /*41910*/  LDL.LU.64 R58, [R1+0x32d0] ;  /* 0x0032d000013a7983 */ /* 0x000eec0000300a00 */
[----:B------:R-:W3:Y:S04]  /*41920*/  @P5 LDG.E.U16 R80, desc[UR6][R74.64] ;  /* 0x000000064a505981 */ /* 0x000ee8000c1e1500 */
[----:B------:R0:W-:Y:S04]  /*41930*/  @P4 STL [R1+0x1380], R35 ;  /* 0x0013802301004387 */ /* 0x0001e80000100800 */
[----:B------:R-:W3:Y:S04]  /*41940*/  @P5 LDG.E.U16 R93, desc[UR6][R50.64] ;  /* 0x00000006325d5981 */ /* 0x000ee8000c1e1500 */
[----:B------:R-:W3:Y:S04]  /*41950*/  @P5 LDG.E.U16 R0, desc[UR6][R10.64] ;  /* 0x000000060a005981 */ /* 0x000ee8000c1e1500 */
[----:B------:R-:W3:Y:S04]  /*41960*/  @P5 LDG.E.U16 R5, desc[UR6][R2.64] ;  /* 0x0000000602055981 */ /* 0x000ee8000c1e1500 */
        /* <DEDUP_REMOVED lines=16> */
[----:B------:R-:W-:Y:S04]  /*41a70*/  @P3 STL [R1+0x1364], R85 ;  /* 0x0013645501003387 */ /* 0x000fe80000100800 */
[----:B------:R-:W-:Y:S04]  /*41a80*/  @P3 STL [R1+0x1368], R84 ;  /* 0x0013685401003387 */ /* 0x000fe80000100800 */
[----:B------:R-:W-:Y:S04]  /*41a90*/  @P3 STL [R1+0x136c], R86 ;  /* 0x00136c5601003387 */ /* 0x000fe80000100800 */
[----:B------:R-:W3:Y:S01]  /*41aa0*/  LDL.LU.64 R22, [R1+0x3268] ;  /* 0x0032680001167983 */ /* 0x000ee20000300a00 */
[----:B------:R-:W-:-:S13]  /*41ab0*/  ISETP.GT.AND P4, PT, R4, 0x1e, PT ;  /* 0x0000001e0400780c */ /* 0x000fda0003f84270 */
[----:B------:R-:W3:Y:S04]  /*41ac0*/  @P4 LDG.E.U16 R88, desc[UR6][R46.64] ;  /* 0x000000062e584981 */ /* 0x000ee8000c1e1500 */
[----:B------:R-:W3:Y:S01]  /*41ad0*/  @P4 LDG.E.U16 R89, desc[UR6][R16.64] ;  /* 0x0000000610594981 */ /* 0x000ee2000c1e1500 */
[----:B------:R-:W-:-:S03]  /*41ae0*/  ISETP.GT.AND P3, PT, R4, 0x1f, PT ;  /* 0x0000001f0400780c */ /* 0x000fc60003f64270 */
[----:B------:R-:W3:Y:S04]  /*41af0*/  @P4 LDG.E.U16 R90, desc[UR6][R76.64] ;  /* 0x000000064c5a4981 */ /* 0x000ee8000c1e1500 */
[----:B------:R-:W3:Y:S04]  /*41b00*/  @P4 LDG.E.U16 R91, desc[UR6][R52.64] ;  /* 0x00000006345b4981 */ /* 0x000ee8000c1e1500 */
[----:B----4-:R0:W-:Y:S04]  /*41b10*/  @P1 STL [R1+0x1360], R92 ;  /* 0x0013605c01001387 */ /* 0x0101e80000100800 */
[----:B0-----:R-:W4:Y:S04]  /*41b20*/  LDL R92, [R1+0x16a0] ;  /* 0x0016a000015c7983 */ /* 0x001f280000100800 */
[----:B------:R-:W4:Y:S04]  /*41b30*/  LDL.LU.64 R24, [R1+0x3260] ;  /* 0x0032600001187983 */ /* 0x000f280000300a00 */
[----:B------:R-:W4:Y:S04]  /*41b40*/  LDL.LU.64 R54, [R1+0x3258] ;  /* 0x0032580001367983 */ /* 0x000f280000300a00 */
[----:B--2---:R0:W-:Y:S04]  /*41b50*/  @P1 STL [R1+0x1354], R81 ;  /* 0x0013545101001387 */ /* 0x0041e80000100800 */
[----:B------:R-:W2:Y:S04]  /*41b60*/  LDL R29, [R1+0x1698] ;  /* 0x00169800011d7983 */ /* 0x000ea80000100800 */
[----:B0-----:R-:W2:Y:S04]  /*41b70*/  LDL R81, [R1+0x169c] ;  /* 0x00169c0001517983 */ /* 0x001ea80000100800 */
[----:B------:R0:W-:Y:S04]  /*41b80*/  @P1 STL [R1+0x135c], R71 ;  /* 0x00135c4701001387 */ /* 0x0001e80000100800 */
[----:B0-----:R-:W2:Y:S04]  /*41b90*/  LDL R71, [R1+0x1694] ;  /* 0x0016940001477983 */ /* 0x001ea80000100800 */
[----:B------:R-:W-:Y:S04]  /*41ba0*/  @P1 STL [R1+0x1358], R70 ;  /* 0x0013584601001387 */ /* 0x000fe80000100800 */
[----:B------:R-:W2:Y:S04]  /*41bb0*/  LDL.LU.64 R74, [R1+0x3250] ;  /* 0x00325000014a7983 */ /* 0x000ea80000300a00 */
[----:B------:R-:W2:Y:S04]  /*41bc0*/  LDL.LU.64 R10, [R1+0x3248] ;  /* 0x00324800010a7983 */ /* 0x000ea80000300a00 */
[----:B---3--:R0:W-:Y:S04]  /*41bd0*/  @P5 STL [R1+0x1350], R80 ;  /* 0x0013505001005387 */ /* 0x0081e80000100800 */
[----:B------:R-:W3:Y:S04]  /*41be0*/  LDL R51, [R1+0x132c] ;  /* 0x00132c0001337983 */ /* 0x000ee80000100800 */
[----:B------:R-:W3:Y:S04]  /*41bf0*/  LDL R50, [R1+0x1328] ;  /* 0x0013280001327983 */ /* 0x000ee80000100800 */
[----:B------:R-:W3:Y:S04]  /*41c00*/  LDL R3, [R1+0x1330] ;  /* 0x0013300001037983 */ /* 0x000ee80000100800 */
[----:B0-----:R-:W3:Y:S04]  /*41c10*/  LDL R80, [R1+0x1334] ;  /* 0x0013340001507983 */ /* 0x001ee80000100800 */
[----:B------:R-:W-:Y:S04]  /*41c20*/  @P5 STL [R1+0x1344], R93 ;  /* 0x0013445d01005387 */ /* 0x000fe80000100800 */
[----:B------:R-:W-:Y:S01]  /*41c30*/  @P5 STL [R1+0x1348], R0 ;  /* 0x0013480001005387 */ /* 0x000fe20000100800 */
[----:B------:R-:W-:-:S03]  /*41c40*/  ISETP.GT.AND P1, PT, R4, 0x20, PT ;  /* 0x000000200400780c */ /* 0x000fc60003f24270 */
[----:B------:R0:W-:Y:S04]  /*41c50*/  @P5 STL [R1+0x134c], R5 ;  /* 0x00134c0501005387 */ /* 0x0001e80000100800 */
[----:B------:R-:W3:Y:S04]  /*41c60*/  LDL.LU.64 R46, [R1+0x3240] ;  /* 0x00324000012e7983 */ /* 0x000ee80000300a00 */
[----:B------:R-:W-:Y:S04]  /*41c70*/  STL [R1+0x23e4], R88 ;  /* 0x0023e45801007387 */ /* 0x000fe80000100800 */
[----:B------:R-:W3:Y:S04]  /*41c80*/  LDL.LU.64 R16, [R1+0x3238] ;  /* 0x0032380001107983 */ /* 0x000ee80000300a00 */
[----:B0-----:R-:W3:Y:S04]  /*41c90*/  LDL R5, [R1+0x1320] ;  /* 0x0013200001057983 */ /* 0x001ee80000100800 */
[----:B------:R-:W3:Y:S04]  /*41ca0*/  LDL R28, [R1+0x1324] ;  /* 0x00132400011c7983 */ /* 0x000ee80000100800 */
[----:B------:R-:W-:Y:S04]  /*41cb0*/  STL [R1+0x23e8], R89 ;  /* 0x0023e85901007387 */ /* 0x000fe80000100800 */
[----:B------:R-:W3:Y:S04]  /*41cc0*/  LDL.LU.64 R76, [R1+0x3230] ;  /* 0x00323000014c7983 */ /* 0x000ee80000300a00 */
[----:B------:R-:W3:Y:S04]  /*41cd0*/  LDL R0, [R1+0x131c] ;  /* 0x00131c0001007983 */ /* 0x000ee80000100800 */
[----:B------:R-:W3:Y:S04]  /*41ce0*/  LDL R93, [R1+0x1318] ;  /* 0x00131800015d7983 */ /* 0x000ee80000100800 */
[----:B----4-:R-:W4:Y:S04]  /*41cf0*/  @P3 LDG.E.U16 R92, desc[UR6][R38.64] ;  /* 0x00000006265c3981 */ /* 0x010f28000c1e1500 */
[----:B--2---:R-:W2:Y:S04]  /*41d00*/  @P3 LDG.E.U16 R29, desc[UR6][R20.64] ;  /* 0x00000006141d3981 */ /* 0x004ea8000c1e1500 */
[----:B------:R-:W2:Y:S04]  /*41d10*/  @P3 LDG.E.U16 R81, desc[UR6][R48.64] ;  /* 0x0000000630513981 */ /* 0x000ea8000c1e1500 */
[----:B------:R-:W2:Y:S04]  /*41d20*/  @P3 LDG.E.U16 R71, desc[UR6][R44.64] ;  /* 0x000000062c473981 */ /* 0x000ea8000c1e1500 */
[----:B---3--:R-:W3:Y:S04]  /*41d30*/  @P1 LDG.E.U16 R51, desc[UR6][R64.64] ;  /* 0x0000000640331981 */ /* 0x008ee8000c1e1500 */
[----:B------:R-:W3:Y:S04]  /*41d40*/  @P1 LDG.E.U16 R50, desc[UR6][R18.64] ;  /* 0x0000000612321981 */ /* 0x000ee8000c1e1500 */
[----:B------:R-:W3:Y:S04]  /*41d50*/  @P1 LDG.E.U16 R3, desc[UR6][R26.64] ;  /* 0x000000061a031981 */ /* 0x000ee8000c1e1500 */
[----:B------:R-:W3:Y:S04]  /*41d60*/  @P1 LDG.E.U16 R80, desc[UR6][R36.64] ;  /* 0x0000000624501981 */ /* 0x000ee8000c1e1500 */
[----:B------:R-:W-:Y:S04]  /*41d70*/  STL [R1+0x23ec], R90 ;  /* 0x0023ec5a01007387 */ /* 0x000fe80000100800 */
[----:B------:R-:W3:Y:S04]  /*41d80*/  LDL.LU.64 R52, [R1+0x3228] ;  /* 0x0032280001347983 */ /* 0x000ee80000300a00 */
[----:B------:R-:W3:Y:S04]  /*41d90*/  LDL R2, [R1+0x1314] ;  /* 0x0013140001027983 */ /* 0x000ee80000100800 */
[----:B------:R-:W-:Y:S04]  /*41da0*/  STL [R1+0x23f0], R91 ;  /* 0x0023f05b01007387 */ /* 0x000fe80000100800 */
[----:B------:R-:W3:Y:S01]  /*41db0*/  LDL.LU.64 R38, [R1+0x3220] ;  /* 0x0032200001267983 */ /* 0x000ee20000300a00 */
[----:B------:R-:W-:-:S13]  /*41dc0*/  ISETP.GT.AND P5, PT, R4, 0x21, PT ;  /* 0x000000210400780c */ /* 0x000fda0003fa4270 */
[----:B------:R-:W3:Y:S04]  /*41dd0*/  @P5 LDG.E.U16 R5, desc[UR6][R66.64] ;  /* 0x0000000642055981 */ /* 0x000ee8000c1e1500 */
[----:B------:R-:W3:Y:S04]  /*41de0*/  @P5 LDG.E.U16 R28, desc[UR6][R72.64] ;  /* 0x00000006481c5981 */ /* 0x000ee8000c1e1500 */
[----:B------:R-:W3:Y:S04]  /*41df0*/  @P5 LDG.E.U16 R0, desc[UR6][R82.64] ;  /* 0x0000000652005981 */ /* 0x000ee8000c1e1500 */
[----:B------:R-:W3:Y:S04]  /*41e00*/  @P5 LDG.E.U16 R93, desc[UR6][R12.64] ;  /* 0x000000060c5d5981 */ /* 0x000ee8000c1e1500 */
[----:B----4-:R0:W-:Y:S04]  /*41e10*/  @P3 STL [R1+0x16a0], R92 ;  /* 0x0016a05c01003387 */ /* 0x0101e80000100800 */
[----:B------:R-:W4:Y:S04]  /*41e20*/  LDL R70, [R1+0x1308] ;  /* 0x0013080001467983 */ /* 0x000f280000100800 */
[----:B------:R-:W4:Y:S04]  /*41e30*/  LDL R85, [R1+0x130c] ;  /* 0x00130c0001557983 */ /* 0x000f280000100800 */
[----:B0-----:R-:W4:Y:S04]  /*41e40*/  LDL R92, [R1+0x1310] ;  /* 0x00131000015c7983 */ /* 0x001f280000100800 */
[----:B------:R-:W4:Y:S04]  /*41e50*/  LDL.LU.64 R48, [R1+0x3218] ;  /* 0x0032180001307983 */ /* 0x000f280000300a00 */
[----:B--2---:R0:W-:Y:S04]  /*41e60*/  @P3 STL [R1+0x169c], R81 ;  /* 0x00169c5101003387 */ /* 0x0041e80000100800 */
[----:B0-----:R-:W2:Y:S04]  /*41e70*/  LDL R81, [R1+0x1304] ;  /* 0x0013040001517983 */ /* 0x001ea80000100800 */
[----:B------:R-:W2:Y:S04]  /*41e80*/  LDL.LU.64 R20, [R1+0x3210] ;  /* 0x0032100001147983 */ /* 0x000ea80000300a00 */
[----:B------:R-:W2:Y:S04]  /*41e90*/  LDL.LU.64 R44, [R1+0x3208] ;  /* 0x00320800012c7983 */ /* 0x000ea80000300a00 */
[----:B------:R-:W2:Y:S04]  /*41ea0*/  LDL R84, [R1+0x1300] ;  /* 0x0013000001547983 */ /* 0x000ea80000100800 */
[----:B------:R0:W-:Y:S04]  /*41eb0*/  @P3 STL [R1+0x1698], R29 ;  /* 0x0016981d01003387 */ /* 0x0001e80000100800 */
[----:B0-----:R-:W2:Y:S04]  /*41ec0*/  LDL R29, [R1+0x12fc] ;  /* 0x0012fc00011d7983 */ /* 0x001ea80000100800 */
[----:B------:R0:W-:Y:S04]  /*41ed0*/  @P3 STL [R1+0x1694], R71 ;  /* 0x0016944701003387 */ /* 0x0001e80000100800 */
[----:B0-----:R-:W2:Y:S04]  /*41ee0*/  LDL R71, [R1+0x12f8] ;  /* 0x0012f80001477983 */ /* 0x001ea80000100800 */
[----:B------:R-:W2:Y:S04]  /*41ef0*/  LDL.LU.64 R36, [R1+0x3200] ;  /* 0x0032000001247983 */ /* 0x000ea80000300a00 */
[----:B---3--:R0:W-:Y:S04]  /*41f00*/  @P1 STL [R1+0x1334], R80 ;  /* 0x0013345001001387 */ /* 0x0081e80000100800 */
[----:B0-----:R-:W3:Y:S04]  /*41f10*/  LDL R80, [R1+0x12f4] ;  /* 0x0012f40001507983 */ /* 0x001ee80000100800 */
[----:B------:R-:W3:Y:S04]  /*41f20*/  LDL.LU.64 R26, [R1+0x31f8] ;  /* 0x0031f800011a7983 */ /* 0x000ee80000300a00 */
[----:B------:R-:W3:Y:S04]  /*41f30*/  LDL.LU.64 R64, [R1+0x31f0] ;  /* 0x0031f00001407983 */ /* 0x000ee80000300a00 */
[----:B------:R-:W3:Y:S04]  /*41f40*/  LDL.LU.64 R18, [R1+0x31e8] ;  /* 0x0031e80001127983 */ /* 0x000ee80000300a00 */
[----:B------:R-:W3:Y:S04]  /*41f50*/  LDL R86, [R1+0x12f0] ;  /* 0x0012f00001567983 */ /* 0x000ee80000100800 */
[----:B------:R0:W-:Y:S04]  /*41f60*/  @P1 STL [R1+0x132c], R51 ;  /* 0x00132c3301001387 */ /* 0x0001e80000100800 */
[----:B0-----:R-:W3:Y:S01]  /*41f70*/  LDL R51, [R1+0x12ec] ;  /* 0x0012ec0001337983 */ /* 0x001ee20000100800 */
[----:B------:R-:W-:-:S13]  /*41f80*/  ISETP.GT.AND P4, PT, R4, 0x22, PT ;  /* 0x000000220400780c */ /* 0x000fda0003f84270 */
[----:B------:R-:W3:Y:S01]  /*41f90*/  @P4 LDG.E.U16 R2, desc[UR6][R8.64] ;  /* 0x0000000608024981 */ /* 0x000ee2000c1e1500 */
[----:B------:R-:W-:-:S03]  /*41fa0*/  ISETP.GT.AND P3, PT, R4, 0x23, PT ;  /* 0x000000230400780c */ /* 0x000fc60003f64270 */
[----:B------:R0:W-:Y:S04]  /*41fb0*/  @P1 STL [R1+0x1328], R50 ;  /* 0x0013283201001387 */ /* 0x0001e80000100800 */
[----:B0-----:R-:W3:Y:S04]  /*41fc0*/  LDL R50, [R1+0x12e8] ;  /* 0x0012e80001327983 */ /* 0x001ee80000100800 */
[----:B------:R-:W-:Y:S01]  /*41fd0*/  @P1 STL [R1+0x1330], R3 ;  /* 0x0013300301001387 */ /* 0x000fe20000100800 */
[----:B------:R-:W-:-:S03]  /*41fe0*/  ISETP.GT.AND P1, PT, R4, 0x24, PT ;  /* 0x000000240400780c */ /* 0x000fc60003f24270 */
[----:B------:R-:W3:Y:S04]  /*41ff0*/  LDL.LU.64 R72, [R1+0x31e0] ;  /* 0x0031e00001487983 */ /* 0x000ee80000300a00 */
[----:B------:R-:W3:Y:S04]  /*42000*/  LDL.LU.64 R66, [R1+0x31d8] ;  /* 0x0031d80001427983 */ /* 0x000ee80000300a00 */
[----:B------:R0:W-:Y:S04]  /*42010*/  @P5 STL [R1+0x1320], R5 ;  /* 0x0013200501005387 */ /* 0x0001e80000100800 */
[----:B0-----:R-:W3:Y:S04]  /*42020*/  LDL R5, [R1+0x12e4] ;  /* 0x0012e40001057983 */ /* 0x001ee80000100800 */
[----:B------:R-:W3:Y:S04]  /*42030*/  LDL.LU.64 R82, [R1+0x31d0] ;  /* 0x0031d00001527983 */ /* 0x000ee80000300a00 */
[----:B------:R-:W3:Y:S04]  /*42040*/  LDL.LU.64 R12, [R1+0x31c8] ;  /* 0x0031c800010c7983 */ /* 0x000ee80000300a00 */
[----:B------:R0:W-:Y:S04]  /*42050*/  @P5 STL [R1+0x1324], R28 ;  /* 0x0013241c01005387 */ /* 0x0001e80000100800 */
[----:B0-----:R-:W3:Y:S04]  /*42060*/  LDL R28, [R1+0x12e0] ;  /* 0x0012e000011c7983 */ /* 0x001ee80000100800 */
[----:B------:R0:W-:Y:S04]  /*42070*/  @P5 STL [R1+0x131c], R0 ;  /* 0x00131c0001005387 */ /* 0x0001e80000100800 */
[----:B0-----:R-:W3:Y:S04]  /*42080*/  LDL R0, [R1+0x12dc] ;  /* 0x0012dc0001007983 */ /* 0x001ee80000100800 */
[----:B------:R0:W-:Y:S04]  /*42090*/  @P5 STL [R1+0x1318], R93 ;  /* 0x0013185d01005387 */ /* 0x0001e80000100800 */
[----:B0-----:R-:W3:Y:S04]  /*420a0*/  LDL R93, [R1+0x12d8] ;  /* 0x0012d800015d7983 */ /* 0x001ee80000100800 */
[----:B------:R-:W3:Y:S04]  /*420b0*/  LDL.LU.64 R8, [R1+0x31c0] ;  /* 0x0031c00001087983 */ /* 0x000ee80000300a00 */
[----:B----4-:R-:W4:Y:S04]  /*420c0*/  @P4 LDG.E.U16 R70, desc[UR6][R58.64] ;  /* 0x000000063a464981 */ /* 0x010f28000c1e1500 */
[----:B------:R-:W4:Y:S04]  /*420d0*/  @P4 LDG.E.U16 R85, desc[UR6][R56.64] ;  /* 0x0000000638554981 */ /* 0x000f28000c1e1500 */
[----:B------:R-:W4:Y:S04]  /*420e0*/  @P4 LDG.E.U16 R92, desc[UR6][R32.64] ;  /* 0x00000006205c4981 */ /* 0x000f28000c1e1500 */
[----:B--2---:R-:W2:Y:S04]  /*420f0*/  @P3 LDG.E.U16 R81, desc[UR6][R34.64] ;  /* 0x0000000622513981 */ /* 0x004ea8000c1e1500 */
[----:B------:R-:W2:Y:S04]  /*42100*/  @P3 LDG.E.U16 R84, desc[UR6][R40.64] ;  /* 0x0000000628543981 */ /* 0x000ea8000c1e1500 */
[----:B------:R-:W2:Y:S04]  /*42110*/  @P3 LDG.E.U16 R29, desc[UR6][R30.64] ;  /* 0x000000061e1d3981 */ /* 0x000ea8000c1e1500 */
[----:B------:R-:W2:Y:S04]  /*42120*/  @P3 LDG.E.U16 R71, desc[UR6][R6.64] ;  /* 0x0000000606473981 */ /* 0x000ea8000c1e1500 */
[----:B---3--:R-:W3:Y:S04]  /*42130*/  @P1 LDG.E.U16 R80, desc[UR6][R42.64] ;  /* 0x000000062a501981 */ /* 0x008ee8000c1e1500 */
[----:B------:R-:W3:Y:S04]  /*42140*/  @P1 LDG.E.U16 R86, desc[UR6][R60.64] ;  /* 0x000000063c561981 */ /* 0x000ee8000c1e1500 */
[----:B------:R-:W3:Y:S04]  /*42150*/  @P1 LDG.E.U16 R51, desc[UR6][R68.64] ;  /* 0x0000000644331981 */ /* 0x000ee8000c1e1500 */
[----:B------:R0:W-:Y:S04]  /*42160*/  @P4 STL [R1+0x1314], R2 ;  /* 0x0013140201004387 */ /* 0x0001e80000100800 */
[----:B0-----:R-:W3:Y:S04]  /*42170*/  LDL.64 R2, [R1+0xa00] ;  /* 0x000a000001027983 */ /* 0x001ee80000100a00 */
[----:B------:R-:W3:Y:S01]  /*42180*/  LDL.LU.64 R32, [R1+0x31b8] ;  /* 0x0031b80001207983 */ /* 0x000ee20000300a00 */
[----:B------:R-:W-:-:S03]  /*42190*/  ISETP.GT.AND P5, PT, R4, 0x25, PT ;  /* 0x000000250400780c */ /* 0x000fc60003fa4270 */
[----:B------:R-:W3:Y:S10]  /*421a0*/  @P1 LDG.E.U16 R50, desc[UR6][R14.64] ;  /* 0x000000060e321981 */ /* 0x000ef4000c1e1500 */
[----:B------:R-:W3:Y:S04]  /*421b0*/  @P5 LDG.E.U16 R5, desc[UR6][R62.64] ;  /* 0x000000063e055981 */ /* 0x000ee8000c1e1500 */
[----:B------:R-:W3:Y:S04]  /*421c0*/  @P5 LDG.E.U16 R28, desc[UR6][R78.64] ;  /* 0x000000064e1c5981 */ /* 0x000ee8000c1e1500 */
[----:B------:R-:W3:Y:S04]  /*421d0*/  @P5 LDG.E.U16 R0, desc[UR6][R22.64] ;  /* 0x0000000616005981 */ /* 0x000ee8000c1e1500 */
[----:B------:R-:W3:Y:S04]  /*421e0*/  @P5 LDG.E.U16 R93, desc[UR6][R24.64] ;  /* 0x00000006185d5981 */ /* 0x000ee8000c1e1500 */
[----:B----4-:R0:W-:Y:S04]  /*421f0*/  @P4 STL [R1+0x1310], R92 ;  /* 0x0013105c01004387 */ /* 0x0101e80000100800 */
[----:B0-----:R-:W4:Y:S04]  /*42200*/  LDL.LU R92, [R1+0x31b0] ;  /* 0x0031b000015c7983 */ /* 0x001f280000300800 */
[----:B------:R-:W4:Y:S04]  /*42210*/  LDL.LU.64 R56, [R1+0x31a8] ;  /* 0x0031a80001387983 */ /* 0x000f280000300a00 */
[----:B------:R-:W4:Y:S04]  /*42220*/  LDL.LU.64 R58, [R1+0x31a0] ;  /* 0x0031a000013a7983 */ /* 0x000f280000300a00 */
[----:B------:R0:W-:Y:S04]  /*42230*/  @P4 STL [R1+0x1308], R70 ;  /* 0x0013084601004387 */ /* 0x0001e80000100800 */
[----:B------:R1:W-:Y:S04]  /*42240*/  @P4 STL [R1+0x130c], R85 ;  /* 0x00130c5501004387 */ /* 0x0003e80000100800 */
[----:B------:R-:W4:Y:S04]  /*42250*/  LDL.LU.64 R34, [R1+0x3198] ;  /* 0x0031980001227983 */ /* 0x000f280000300a00 */
[----:B0-----:R-:W4:Y:S04]  /*42260*/  LDL R70, [R1+0x168c] ;  /* 0x00168c0001467983 */ /* 0x001f280000100800 */
[----:B-1----:R-:W4:Y:S04]  /*42270*/  LDL R85, [R1+0x1690] ;  /* 0x0016900001557983 */ /* 0x002f280000100800 */
[----:B--2---:R0:W-:Y:S04]  /*42280*/  @P3 STL [R1+0x1304], R81 ;  /* 0x0013045101003387 */ /* 0x0041e80000100800 */
[----:B0-----:R-:W2:Y:S04]  /*42290*/  LDL R81, [R1+0x1688] ;  /* 0x0016880001517983 */ /* 0x001ea80000100800 */
[----:B------:R-:W2:Y:S04]  /*422a0*/  LDL.LU.64 R40, [R1+0x3190] ;  /* 0x0031900001287983 */ /* 0x000ea80000300a00 */
[----:B------:R-:W2:Y:S04]  /*422b0*/  LDL.LU.64 R30, [R1+0x3188] ;  /* 0x00318800011e7983 */ /* 0x000ea80000300a00 */
[----:B------:R-:W2:Y:S04]  /*422c0*/  LDL.LU.64 R6, [R1+0x3180] ;  /* 0x0031800001067983 */ /* 0x000ea80000300a00 */
[----:B------:R0:W-:Y:S04]  /*422d0*/  @P3 STL [R1+0x12f8], R71 ;  /* 0x0012f84701003387 */ /* 0x0001e80000100800 */
[----:B------:R1:W-:Y:S04]  /*422e0*/  @P3 STL [R1+0x12fc], R29 ;  /* 0x0012fc1d01003387 */ /* 0x0003e80000100800 */
[----:B------:R1:W-:Y:S04]  /*422f0*/  @P3 STL [R1+0x1300], R84 ;  /* 0x0013005401003387 */ /* 0x0003e80000100800 */
[----:B------:R-:W2:Y:S04]  /*42300*/  LDL.LU.64 R42, [R1+0x3178] ;  /* 0x00317800012a7983 */ /* 0x000ea80000300a00 */
[----:B0-----:R-:W2:Y:S04]  /*42310*/  LDL R71, [R1+0x167c] ;  /* 0x00167c0001477983 */ /* 0x001ea80000100800 */
[----:B-1----:R-:W2:Y:S04]  /*42320*/  LDL R29, [R1+0x1680] ;  /* 0x00168000011d7983 */ /* 0x002ea80000100800 */
[----:B------:R-:W2:Y:S04]  /*42330*/  LDL R84, [R1+0x1684] ;  /* 0x0016840001547983 */ /* 0x000ea80000100800 */
[----:B---3--:R0:W-:Y:S04]  /*42340*/  @P1 STL [R1+0x12f4], R80 ;  /* 0x0012f45001001387 */ /* 0x0081e80000100800 */
[----:B0-----:R-:W3:Y:S04]  /*42350*/  LDL R80, [R1+0x1678] ;  /* 0x0016780001507983 */ /* 0x001ee80000100800 */
[----:B------:R-:W3:Y:S04]  /*42360*/  LDL.LU.64 R60, [R1+0x3170] ;  /* 0x00317000013c7983 */ /* 0x000ee80000300a00 */
[----:B------:R-:W3:Y:S04]  /*42370*/  LDL.LU.64 R68, [R1+0x3168] ;  /* 0x0031680001447983 */ /* 0x000ee80000300a00 */
[----:B------:R-:W3:Y:S04]  /*42380*/  LDL.LU.64 R14, [R1+0x3160] ;  /* 0x00316000010e7983 */ /* 0x000ee80000300a00 */
[----:B------:R0:W-:Y:S04]  /*42390*/  @P1 STL [R1+0x12ec], R51 ;  /* 0x0012ec3301001387 */ /* 0x0001e80000100800 */
[----:B0-----:R-:W3:Y:S01]  /*423a0*/  LDL R51, [R1+0x12d4] ;  /* 0x0012d40001337983 */ /* 0x001ee20000100800 */
[----:B------:R-:W-:-:S02]  /*423b0*/  ISETP.GT.AND P4, PT, R4, 0x26, PT ;  /* 0x000000260400780c */ /* 0x000fc40003f84270 */
[C---:B------:R-:W-:Y:S01]  /*423c0*/  ISETP.GT.AND P3, PT, R4.reuse, 0x27, PT ;  /* 0x000000270400780c */ /* 0x040fe20003f64270 */
[----:B------:R0:W-:Y:S04]  /*423d0*/  @P1 STL [R1+0x12e8], R50 ;  /* 0x0012e83201001387 */ /* 0x0001e80000100800 */
[----:B------:R-:W-:Y:S04]  /*423e0*/  @P1 STL [R1+0x12f0], R86 ;  /* 0x0012f05601001387 */ /* 0x000fe80000100800 */
[----:B------:R-:W3:Y:S04]  /*423f0*/  LDL.LU.64 R62, [R1+0x3158] ;  /* 0x00315800013e7983 */ /* 0x000ee80000300a00 */
[----:B0-----:R-:W3:Y:S01]  /*42400*/  LDL R50, [R1+0x12d0] ;  /* 0x0012d00001327983 */ /* 0x001ee20000100800 */
[----:B------:R-:W-:-:S03]  /*42410*/  ISETP.GT.AND P1, PT, R4, 0x28, PT ;  /* 0x000000280400780c */ /* 0x000fc60003f24270 */
[----:B------:R0:W-:Y:S04]  /*42420*/  @P5 STL [R1+0x12e4], R5 ;  /* 0x0012e40501005387 */ /* 0x0001e80000100800 */
[----:B0-----:R-:W3:Y:S04]  /*42430*/  LDL R5, [R1+0x12cc] ;  /* 0x0012cc0001057983 */ /* 0x001ee80000100800 */
[----:B------:R-:W3:Y:S04]  /*42440*/  LDL.LU.64 R78, [R1+0x3150] ;  /* 0x00315000014e7983 */ /* 0x000ee80000300a00 */
[----:B------:R-:W3:Y:S04]  /*42450*/  LDL.LU.64 R22, [R1+0x3148] ;  /* 0x0031480001167983 */ /* 0x000ee80000300a00 */
[----:B------:R0:W-:Y:S04]  /*42460*/  @P5 STL [R1+0x12dc], R0 ;  /* 0x0012dc0001005387 */ /* 0x0001e80000100800 */
[----:B0-----:R-:W3:Y:S04]  /*42470*/  LDL R0, [R1+0x12c8] ;  /* 0x0012c80001007983 */ /* 0x001ee80000100800 */
[----:B------:R-:W3:Y:S04]  /*42480*/  LDL.LU.64 R24, [R1+0x3140] ;  /* 0x0031400001187983 */ /* 0x000ee80000300a00 */
[----:B------:R0:W-:Y:S04]  /*42490*/  @P5 STL [R1+0x12d8], R93 ;  /* 0x0012d85d01005387 */ /* 0x0001e80000100800 */
[----:B------:R1:W-:Y:S04]  /*424a0*/  @P5 STL [R1+0x12e0], R28 ;  /* 0x0012e01c01005387 */ /* 0x0003e80000100800 */
[----:B------:R-:W3:Y:S04]  /*424b0*/  LDL R86, [R1+0x12c4] ;  /* 0x0012c40001567983 */ /* 0x000ee80000100800 */
[----:B0-----:R-:W3:Y:S04]  /*424c0*/  LDL R93, [R1+0x12b8] ;  /* 0x0012b800015d7983 */ /* 0x001ee80000100800 */
[----:B-1----:R-:W3:Y:S04]  /*424d0*/  LDL R28, [R1+0x12bc] ;  /* 0x0012bc00011c7983 */ /* 0x002ee80000100800 */
[----:B----4-:R-:W4:Y:S04]  /*424e0*/  @P4 LDG.E.U16 R92, desc[UR6][R2.64] ;  /* 0x00000006025c4981 */ /* 0x010f28000c1e1500 */
[----:B------:R-:W4:Y:S04]  /*424f0*/  LDL R2, [R1+0x12c0] ;  /* 0x0012c00001027983 */ /* 0x000f280000100800 */
[----:B------:R-:W4:Y:S04]  /*42500*/  @P4 LDG.E.U16 R70, desc[UR6][R74.64] ;  /* 0x000000064a464981 */ /* 0x000f28000c1e1500 */
[----:B------:R-:W4:Y:S04]  /*42510*/  @P4 LDG.E.U16 R85, desc[UR6][R54.64] ;  /* 0x0000000636554981 */ /* 0x000f28000c1e1500 */
[----:B--2---:R-:W2:Y:S04]  /*42520*/  @P4 LDG.E.U16 R81, desc[UR6][R10.64] ;  /* 0x000000060a514981 */ /* 0x004ea8000c1e1500 */
[----:B------:R-:W2:Y:S04]  /*42530*/  @P3 LDG.E.U16 R71, desc[UR6][R76.64] ;  /* 0x000000064c473981 */ /* 0x000ea8000c1e1500 */
[----:B------:R-:W2:Y:S04]  /*42540*/  @P3 LDG.E.U16 R29, desc[UR6][R16.64] ;  /* 0x00000006101d3981 */ /* 0x000ea8000c1e1500 */
[----:B------:R-:W2:Y:S04]  /*42550*/  @P3 LDG.E.U16 R84, desc[UR6][R46.64] ;  /* 0x000000062e543981 */ /* 0x000ea8000c1e1500 */
[----:B---3--:R-:W3:Y:S04]  /*42560*/  @P3 LDG.E.U16 R80, desc[UR6][R52.64] ;  /* 0x0000000634503981 */ /* 0x008ee8000c1e1500 */
[----:B------:R-:W3:Y:S01]  /*42570*/  @P1 LDG.E.U16 R51, desc[UR6][R38.64] ;  /* 0x0000000626331981 */ /* 0x000ee2000c1e1500 */
[----:B------:R-:W-:-:S03]  /*42580*/  ISETP.GT.AND P5, PT, R4, 0x29, PT ;  /* 0x000000290400780c */ /* 0x000fc60003fa4270 */
[----:B------:R-:W3:Y:S04]  /*42590*/  @P1 LDG.E.U16 R50, desc[UR6][R48.64] ;  /* 0x0000000630321981 */ /* 0x000ee8000c1e1500 */
[----:B------:R-:W3:Y:S04]  /*425a0*/  @P1 LDG.E.U16 R5, desc[UR6][R20.64] ;  /* 0x0000000614051981 */ /* 0x000ee8000c1e1500 */
[----:B------:R-:W3:Y:S04]  /*425b0*/  @P1 LDG.E.U16 R0, desc[UR6][R44.64] ;  /* 0x000000062c001981 */ /* 0x000ee8000c1e1500 */
[----:B------:R-:W3:Y:S04]  /*425c0*/  @P5 LDG.E.U16 R86, desc[UR6][R36.64] ;  /* 0x0000000624565981 */ /* 0x000ee8000c1e1500 */
[----:B------:R-:W3:Y:S04]  /*425d0*/  @P5 LDG.E.U16 R93, desc[UR6][R18.64] ;  /* 0x00000006125d5981 */ /* 0x000ee8000c1e1500 */
[----:B------:R-:W3:Y:S04]  /*425e0*/  @P5 LDG.E.U16 R28, desc[UR6][R64.64] ;  /* 0x00000006401c5981 */ /* 0x000ee8000c1e1500 */
[----:B----4-:R-:W-:Y:S04]  /*425f0*/  STL [R1+0x23f4], R92 ;  /* 0x0023f45c01007387 */ /* 0x010fe80000100800 */
[----:B------:R-:W4:Y:S04]  /*42600*/  LDL.LU.64 R54, [R1+0x3138] ;  /* 0x0031380001367983 */ /* 0x000f280000300a00 */
[----:B------:R-:W4:Y:S04]  /*42610*/  LDL.LU.64 R74, [R1+0x3130] ;  /* 0x00313000014a7983 */ /* 0x000f280000300a00 */
[----:B------:R-:W4:Y:S04]  /*42620*/  LDL.LU.64 R10, [R1+0x3128] ;  /* 0x00312800010a7983 */ /* 0x000f280000300a00 */
[----:B------:R-:W4:Y:S04]  /*42630*/  LDL R3, [R1+0x12b4] ;  /* 0x0012b40001037983 */ /* 0x000f280000100800 */
[----:B------:R-:W4:Y:S04]  /*42640*/  @P5 LDG.E.U16 R2, desc[UR6][R26.64] ;  /* 0x000000061a025981 */ /* 0x000f28000c1e1500 */
[----:B------:R0:W-:Y:S04]  /*42650*/  @P4 STL [R1+0x1690], R85 ;  /* 0x0016905501004387 */ /* 0x0001e80000100800 */
[----:B0-----:R-:W4:Y:S04]  /*42660*/  LDL R85, [R1+0x12b0] ;  /* 0x0012b00001557983 */ /* 0x001f280000100800 */
[----:B------:R0:W-:Y:S04]  /*42670*/  @P4 STL [R1+0x168c], R70 ;  /* 0x00168c4601004387 */ /* 0x0001e80000100800 */
[----:B0-----:R-:W4:Y:S04]  /*42680*/  LDL R70, [R1+0x12ac] ;  /* 0x0012ac0001467983 */ /* 0x001f280000100800 */
[----:B--2---:R0:W-:Y:S04]  /*42690*/  @P4 STL [R1+0x1688], R81 ;  /* 0x0016885101004387 */ /* 0x0041e80000100800 */
[----:B0-----:R-:W2:Y:S04]  /*426a0*/  LDL R81, [R1+0x12a8] ;  /* 0x0012a80001517983 */ /* 0x001ea80000100800 */
[----:B------:R-:W2:Y:S04]  /*426b0*/  LDL.LU.64 R46, [R1+0x3120] ;  /* 0x00312000012e7983 */ /* 0x000ea80000300a00 */
[----:B------:R-:W2:Y:S04]  /*426c0*/  LDL.LU.64 R16, [R1+0x3118] ;  /* 0x0031180001107983 */ /* 0x000ea80000300a00 */
[----:B------:R-:W2:Y:S04]  /*426d0*/  LDL.LU.64 R76, [R1+0x3110] ;  /* 0x00311000014c7983 */ /* 0x000ea80000300a00 */
[----:B------:R-:W2:Y:S04]  /*426e0*/  LDL.LU.64 R52, [R1+0x3108] ;  /* 0x0031080001347983 */ /* 0x000ea80000300a00 */
[----:B------:R0:W-:Y:S04]  /*426f0*/  @P3 STL [R1+0x1680], R29 ;  /* 0x0016801d01003387 */ /* 0x0001e80000100800 */
[----:B0-----:R-:W2:Y:S04]  /*42700*/  LDL R29, [R1+0x12a4] ;  /* 0x0012a400011d7983 */ /* 0x001ea80000100800 */
[----:B---3--:R0:W-:Y:S04]  /*42710*/  @P3 STL [R1+0x1678], R80 ;  /* 0x0016785001003387 */ /* 0x0081e80000100800 */
[----:B0-----:R-:W3:Y:S04]  /*42720*/  LDL R80, [R1+0x12a0] ;  /* 0x0012a00001507983 */ /* 0x001ee80000100800 */
[----:B------:R-:W-:Y:S04]  /*42730*/  @P3 STL [R1+0x167c], R71 ;  /* 0x00167c4701003387 */ /* 0x000fe80000100800 */
[----:B------:R0:W-:Y:S04]  /*42740*/  @P3 STL [R1+0x1684], R84 ;  /* 0x0016845401003387 */ /* 0x0001e80000100800 */
[----:B------:R-:W3:Y:S04]  /*42750*/  LDL.LU.64 R38, [R1+0x3100] ;  /* 0x0031000001267983 */ /* 0x000ee80000300a00 */
[----:B0-----:R-:W3:Y:S04]  /*42760*/  LDL R84, [R1+0x129c] ;  /* 0x00129c0001547983 */ /* 0x001ee80000100800 */
[----:B------:R0:W-:Y:S04]  /*42770*/  @P1 STL [R1+0x12d4], R51 ;  /* 0x0012d43301001387 */ /* 0x0001e80000100800 */
[----:B0-----:R-:W3:Y:S01]  /*42780*/  LDL R51, [R1+0x1298] ;  /* 0x0012980001337983 */ /* 0x001ee20000100800 */
[----:B------:R-:W-:-:S03]  /*42790*/  ISETP.GT.AND P4, PT, R4, 0x2a, PT ;  /* 0x0000002a0400780c */ /* 0x000fc60003f84270 */
[----:B------:R-:W3:Y:S04]  /*427a0*/  LDL.LU.64 R48, [R1+0x30f8] ;  /* 0x0030f80001307983 */ /* 0x000ee80000300a00 */
[----:B------:R-:W3:Y:S04]  /*427b0*/  LDL.LU.64 R20, [R1+0x30f0] ;  /* 0x0030f00001147983 */ /* 0x000ee80000300a00 */
[----:B------:R0:W-:Y:S01]  /*427c0*/  @P1 STL [R1+0x12d0], R50 ;  /* 0x0012d03201001387 */ /* 0x0001e20000100800 */
[----:B------:R-:W-:-:S03]  /*427d0*/  ISETP.GT.AND P3, PT, R4, 0x2b, PT ;  /* 0x0000002b0400780c */ /* 0x000fc60003f64270 */
[----:B0-----:R-:W3:Y:S04]  /*427e0*/  LDL R50, [R1+0x1294] ;  /* 0x0012940001327983 */ /* 0x001ee80000100800 */
[----:B------:R0:W-:Y:S04]  /*427f0*/  @P1 STL [R1+0x12cc], R5 ;  /* 0x0012cc0501001387 */ /* 0x0001e80000100800 */
[----:B0-----:R-:W3:Y:S04]  /*42800*/  LDL R5, [R1+0x1290] ;  /* 0x0012900001057983 */ /* 0x001ee80000100800 */
[----:B------:R-:W3:Y:S04]  /*42810*/  LDL.LU.64 R44, [R1+0x30e8] ;  /* 0x0030e800012c7983 */ /* 0x000ee80000300a00 */
[----:B------:R-:W3:Y:S04]  /*42820*/  LDL R71, [R1+0x128c] ;  /* 0x00128c0001477983 */ /* 0x000ee80000100800 */
[----:B------:R0:W-:Y:S04]  /*42830*/  @P1 STL [R1+0x12c8], R0 ;  /* 0x0012c80001001387 */ /* 0x0001e80000100800 */
[----:B0-----:R-:W3:Y:S04]  /*42840*/  LDL R0, [R1+0x1288] ;  /* 0x0012880001007983 */ /* 0x001ee80000100800 */
[----:B------:R-:W3:Y:S04]  /*42850*/  LDL.LU.64 R36, [R1+0x30e0] ;  /* 0x0030e00001247983 */ /* 0x000ee80000300a00 */
[----:B------:R-:W3:Y:S04]  /*42860*/  LDL.LU.64 R26, [R1+0x30d8] ;  /* 0x0030d800011a7983 */ /* 0x000ee80000300a00 */
[----:B------:R-:W3:Y:S04]  /*42870*/  LDL.LU.64 R64, [R1+0x30d0] ;  /* 0x0030d00001407983 */ /* 0x000ee80000300a00 */
[----:B------:R-:W3:Y:S04]  /*42880*/  LDL.LU.64 R18, [R1+0x30c8] ;  /* 0x0030c80001127983 */ /* 0x000ee80000300a00 */
[----:B----4-:R-:W4:Y:S04]  /*42890*/  @P4 LDG.E.U16 R3, desc[UR6][R72.64] ;  /* 0x0000000648034981 */ /* 0x010f28000c1e1500 */
[----:B------:R-:W4:Y:S04]  /*428a0*/  @P4 LDG.E.U16 R85, desc[UR6][R66.64] ;  /* 0x0000000642554981 */ /* 0x000f28000c1e1500 */
[----:B------:R-:W4:Y:S04]  /*428b0*/  @P4 LDG.E.U16 R70, desc[UR6][R82.64] ;  /* 0x0000000652464981 */ /* 0x000f28000c1e1500 */
[----:B--2---:R-:W2:Y:S04]  /*428c0*/  @P4 LDG.E.U16 R81, desc[UR6][R12.64] ;  /* 0x000000060c514981 */ /* 0x004ea8000c1e1500 */
[----:B------:R0:W-:Y:S04]  /*428d0*/  @P5 STL [R1+0x12c0], R2 ;  /* 0x0012c00201005387 */ /* 0x0001e80000100800 */
[----:B0-----:R-:W2:Y:S04]  /*428e0*/  LDL R2, [R1+0x1284] ;  /* 0x0012840001027983 */ /* 0x001ea80000100800 */
[----:B------:R-:W2:Y:S04]  /*428f0*/  @P3 LDG.E.U16 R29, desc[UR6][R8.64] ;  /* 0x00000006081d3981 */ /* 0x000ea8000c1e1500 */
[----:B------:R0:W-:Y:S04]  /*42900*/  @P5 STL [R1+0x12bc], R28 ;  /* 0x0012bc1c01005387 */ /* 0x0001e80000100800 */
[----:B---3--:R-:W3:Y:S04]  /*42910*/  @P3 LDG.E.U16 R80, desc[UR6][R32.64] ;  /* 0x0000000620503981 */ /* 0x008ee8000c1e1500 */
[----:B0-----:R-:W3:Y:S04]  /*42920*/  LDL R28, [R1+0x1280] ;  /* 0x00128000011c7983 */ /* 0x001ee80000100800 */
[----:B------:R0:W-:Y:S04]  /*42930*/  @P5 STL [R1+0x12b8], R93 ;  /* 0x0012b85d01005387 */ /* 0x0001e80000100800 */
[----:B0-----:R-:W3:Y:S04]  /*42940*/  LDL R93, [R1+0x127c] ;  /* 0x00127c00015d7983 */ /* 0x001ee80000100800 */
[----:B------:R-:W3:Y:S04]  /*42950*/  @P3 LDG.E.U16 R51, desc[UR6][R58.64] ;  /* 0x000000063a333981 */ /* 0x000ee8000c1e1500 */
[----:B------:R-:W-:Y:S04]  /*42960*/  @P5 STL [R1+0x12c4], R86 ;  /* 0x0012c45601005387 */ /* 0x000fe80000100800 */
[----:B------:R-:W3:Y:S04]  /*42970*/  LDL.LU.64 R72, [R1+0x30c0] ;  /* 0x0030c00001487983 */ /* 0x000ee80000300a00 */
[----:B------:R-:W3:Y:S04]  /*42980*/  LDL.LU.64 R66, [R1+0x30b8] ;  /* 0x0030b80001427983 */ /* 0x000ee80000300a00 */
[----:B------:R-:W3:Y:S01]  /*42990*/  LDL.LU.64 R82, [R1+0x30b0] ;  /* 0x0030b00001527983 */ /* 0x000ee20000300a00 */
[----:B------:R-:W-:-:S03]  /*429a0*/  ISETP.GT.AND P1, PT, R4, 0x2c, PT ;  /* 0x0000002c0400780c */ /* 0x000fc60003f24270 */
[----:B------:R-:W3:Y:S01]  /*429b0*/  @P3 LDG.E.U16 R84, desc[UR6][R56.64] ;  /* 0x0000000638543981 */ /* 0x000ee2000c1e1500 */
[----:B------:R-:W-:-:S09]  /*429c0*/  ISETP.GT.AND P5, PT, R4, 0x2d, PT ;  /* 0x0000002d0400780c */ /* 0x000fd20003fa4270 */
[----:B------:R-:W3:Y:S04]  /*429d0*/  @P1 LDG.E.U16 R50, desc[UR6][R34.64] ;  /* 0x0000000622321981 */ /* 0x000ee8000c1e1500 */
[----:B------:R-:W3:Y:S04]  /*429e0*/  @P1 LDG.E.U16 R5, desc[UR6][R40.64] ;  /* 0x0000000628051981 */ /* 0x000ee8000c1e1500 */
[----:B------:R-:W3:Y:S04]  /*429f0*/  @P1 LDG.E.U16 R71, desc[UR6][R30.64] ;  /* 0x000000061e471981 */ /* 0x000ee8000c1e1500 */
[----:B------:R-:W3:Y:S04]  /*42a00*/  @P1 LDG.E.U16 R0, desc[UR6][R6.64] ;  /* 0x0000000606001981 */ /* 0x000ee8000c1e1500 */
[----:B----4-:R0:W-:Y:S04]  /*42a10*/  @P4 STL [R1+0x12ac], R70 ;  /* 0x0012ac4601004387 */ /* 0x0101e80000100800 */
[----:B0-----:R-:W4:Y:S04]  /*42a20*/  LDL R70, [R1+0x1278] ;  /* 0x0012780001467983 */ /* 0x001f280000100800 */
[----:B------:R-:W4:Y:S04]  /*42a30*/  LDL.LU.64 R12, [R1+0x30a8] ;  /* 0x0030a800010c7983 */ /* 0x000f280000300a00 */
[----:B------:R0:W-:Y:S04]  /*42a40*/  @P4 STL [R1+0x12b4], R3 ;  /* 0x0012b40301004387 */ /* 0x0001e80000100800 */
[----:B0-----:R-:W4:Y:S04]  /*42a50*/  LDL R3, [R1+0x1674] ;  /* 0x0016740001037983 */ /* 0x001f280000100800 */
[----:B------:R0:W-:Y:S04]  /*42a60*/  @P4 STL [R1+0x12b0], R85 ;  /* 0x0012b05501004387 */ /* 0x0001e80000100800 */
[----:B--2---:R-:W2:Y:S04]  /*42a70*/  @P5 LDG.E.U16 R2, desc[UR6][R42.64] ;  /* 0x000000062a025981 */ /* 0x004ea8000c1e1500 */
[----:B0-----:R-:W2:Y:S04]  /*42a80*/  LDL R85, [R1+0x1670] ;  /* 0x0016700001557983 */ /* 0x001ea80000100800 */
[----:B------:R0:W-:Y:S04]  /*42a90*/  @P4 STL [R1+0x12a8], R81 ;  /* 0x0012a85101004387 */ /* 0x0001e80000100800 */
[----:B---3--:R-:W3:Y:S04]  /*42aa0*/  @P5 LDG.E.U16 R28, desc[UR6][R60.64] ;  /* 0x000000063c1c5981 */ /* 0x008ee8000c1e1500 */
[----:B0-----:R-:W3:Y:S04]  /*42ab0*/  LDL R81, [R1+0x166c] ;  /* 0x00166c0001517983 */ /* 0x001ee80000100800 */
[----:B------:R-:W3:Y:S04]  /*42ac0*/  LDL.LU.64 R8, [R1+0x30a0] ;  /* 0x0030a00001087983 */ /* 0x000ee80000300a00 */
[----:B------:R0:W-:Y:S04]  /*42ad0*/  @P3 STL [R1+0x12a4], R29 ;  /* 0x0012a41d01003387 */ /* 0x0001e80000100800 */
[----:B------:R-:W3:Y:S04]  /*42ae0*/  @P5 LDG.E.U16 R93, desc[UR6][R68.64] ;  /* 0x00000006445d5981 */ /* 0x000ee8000c1e1500 */
[----:B0-----:R-:W3:Y:S04]  /*42af0*/  LDL R29, [R1+0x1668] ;  /* 0x00166800011d7983 */ /* 0x001ee80000100800 */
[----:B------:R-:W3:Y:S04]  /*42b00*/  LDL.LU.64 R32, [R1+0x3098] ;  /* 0x0030980001207983 */ /* 0x000ee80000300a00 */
[----:B------:R0:W-:Y:S04]  /*42b10*/  @P3 STL [R1+0x12a0], R80 ;  /* 0x0012a05001003387 */ /* 0x0001e80000100800 */
[----:B0-----:R-:W3:Y:S04]  /*42b20*/  LDL R80, [R1+0x1664] ;  /* 0x0016640001507983 */ /* 0x001ee80000100800 */
[----:B------:R-:W3:Y:S04]  /*42b30*/  LDL.LU.64 R56, [R1+0x3090] ;  /* 0x0030900001387983 */ /* 0x000ee80000300a00 */
[----:B------:R-:W3:Y:S04]  /*42b40*/  LDL.LU.64 R58, [R1+0x3088] ;  /* 0x00308800013a7983 */ /* 0x000ee80000300a00 */
[----:B------:R0:W-:Y:S04]  /*42b50*/  @P3 STL [R1+0x1298], R51 ;  /* 0x0012983301003387 */ /* 0x0001e80000100800 */
[----:B0-----:R-:W3:Y:S01]  /*42b60*/  LDL R51, [R1+0x1660] ;  /* 0x0016600001337983 */ /* 0x001ee20000100800 */
[----:B------:R-:W-:-:S03]  /*42b70*/  ISETP.GT.AND P4, PT, R4, 0x2e, PT ;  /* 0x0000002e0400780c */ /* 0x000fc60003f84270 */
[----:B------:R-:W-:Y:S04]  /*42b80*/  @P3 STL [R1+0x129c], R84 ;  /* 0x00129c5401003387 */ /* 0x000fe80000100800 */
        /* <DEDUP_REMOVED lines=8> */
[----:B------:R-:W3:Y:S04]  /*42c10*/  LDL.LU R6, [R1+0x3068] ;  /* 0x0030680001067983 */ /* 0x000ee80000300800 */
[----:B------:R-:W3:Y:S04]  /*42c20*/  LDL R7, [R1+0x1274] ;  /* 0x0012740001077983 */ /* 0x000ee80000100800 */
[----:B------:R-:W3:Y:S04]  /*42c30*/  LDL R86, [R1+0x1270] ;  /* 0x0012700001567983 */ /* 0x000ee80000100800 */
[----:B------:R0:W-:Y:S04]  /*42c40*/  @P1 STL [R1+0x128c], R71 ;  /* 0x00128c4701001387 */ /* 0x0001e80000100800 */
[----:B0-----:R-:W3:Y:S04]  /*42c50*/  LDL R71, [R1+0x126c] ;  /* 0x00126c0001477983 */ /* 0x001ee80000100800 */
[----:B------:R0:W-:Y:S04]  /*42c60*/  @P1 STL [R1+0x1288], R0 ;  /* 0x0012880001001387 */ /* 0x0001e80000100800 */
[----:B0-----:R-:W3:Y:S04]  /*42c70*/  LDL R0, [R1+0x1268] ;  /* 0x0012680001007983 */ /* 0x001ee80000100800 */
[----:B------:R-:W3:Y:S04]  /*42c80*/  LDL.LU.64 R42, [R1+0x3060] ;  /* 0x00306000012a7983 */ /* 0x000ee80000300a00 */
[----:B------:R-:W3:Y:S04]  /*42c90*/  LDL.LU.64 R60, [R1+0x3058] ;  /* 0x00305800013c7983 */ /* 0x000ee80000300a00 */
[----:B------:R-:W3:Y:S04]  /*42ca0*/  LDL.LU.64 R68, [R1+0x3050] ;  /* 0x0030500001447983 */ /* 0x000ee80000300a00 */
[----:B----4-:R-:W4:Y:S04]  /*42cb0*/  @P5 LDG.E.U16 R70, desc[UR6][R14.64] ;  /* 0x000000060e465981 */ /* 0x010f28000c1e1500 */
[----:B------:R-:W4:Y:S04]  /*42cc0*/  @P4 LDG.E.U16 R3, desc[UR6][R62.64] ;  /* 0x000000063e034981 */ /* 0x000f28000c1e1500 */
[----:B--2---:R0:W-:Y:S04]  /*42cd0*/  @P5 STL [R1+0x1284], R2 ;  /* 0x0012840201005387 */ /* 0x0041e80000100800 */
[----:B------:R-:W2:Y:S04]  /*42ce0*/  @P4 LDG.E.U16 R85, desc[UR6][R78.64] ;  /* 0x000000064e554981 */ /* 0x000ea8000c1e1500 */
[----:B0-----:R-:W2:Y:S04]  /*42cf0*/  LDL R2, [R1+0x1264] ;  /* 0x0012640001027983 */ /* 0x001ea80000100800 */
[----:B---3--:R-:W3:Y:S04]  /*42d00*/  @P4 LDG.E.U16 R81, desc[UR6][R22.64] ;  /* 0x0000000616514981 */ /* 0x008ee8000c1e1500 */
[----:B------:R0:W-:Y:S04]  /*42d10*/  @P5 STL [R1+0x1280], R28 ;  /* 0x0012801c01005387 */ /* 0x0001e80000100800 */
[----:B0-----:R-:W3:Y:S04]  /*42d20*/  LDL R28, [R1+0x1260] ;  /* 0x00126000011c7983 */ /* 0x001ee80000100800 */
[----:B------:R-:W3:Y:S04]  /*42d30*/  @P4 LDG.E.U16 R29, desc[UR6][R24.64] ;  /* 0x00000006181d4981 */ /* 0x000ee8000c1e1500 */
[----:B------:R0:W-:Y:S04]  /*42d40*/  @P5 STL [R1+0x127c], R93 ;  /* 0x00127c5d01005387 */ /* 0x0001e80000100800 */
[----:B0-----:R-:W3:Y:S04]  /*42d50*/  LDL R93, [R1+0x125c] ;  /* 0x00125c00015d7983 */ /* 0x001ee80000100800 */
[----:B------:R-:W3:Y:S04]  /*42d60*/  @P3 LDG.E.U16 R80, desc[UR6][R54.64] ;  /* 0x0000000636503981 */ /* 0x000ee8000c1e1500 */
[----:B------:R-:W3:Y:S04]  /*42d70*/  LDL.LU.64 R14, [R1+0x3048] ;  /* 0x00304800010e7983 */ /* 0x000ee80000300a00 */
[----:B------:R-:W3:Y:S01]  /*42d80*/  @P3 LDG.E.U16 R51, desc[UR6][R74.64] ;  /* 0x000000064a333981 */ /* 0x000ee2000c1e1500 */
[----:B------:R-:W-:-:S03]  /*42d90*/  ISETP.GT.AND P1, PT, R4, 0x30, PT ;  /* 0x000000300400780c */ /* 0x000fc60003f24270 */
[----:B------:R-:W3:Y:S04]  /*42da0*/  @P3 LDG.E.U16 R50, desc[UR6][R10.64] ;  /* 0x000000060a323981 */ /* 0x000ee8000c1e1500 */
[----:B------:R-:W3:Y:S06]  /*42db0*/  @P3 LDG.E.U16 R5, desc[UR6][R46.64] ;  /* 0x000000062e053981 */ /* 0x000eec000c1e1500 */
[----:B------:R-:W3:Y:S04]  /*42dc0*/  @P1 LDG.E.U16 R7, desc[UR6][R16.64] ;  /* 0x0000000610071981 */ /* 0x000ee8000c1e1500 */
[----:B------:R-:W3:Y:S04]  /*42dd0*/  @P1 LDG.E.U16 R86, desc[UR6][R76.64] ;  /* 0x000000064c561981 */ /* 0x000ee8000c1e1500 */
[----:B------:R-:W3:Y:S04]  /*42de0*/  @P1 LDG.E.U16 R71, desc[UR6][R52.64] ;  /* 0x0000000634471981 */ /* 0x000ee8000c1e1500 */
[----:B------:R-:W3:Y:S04]  /*42df0*/  @P1 LDG.E.U16 R0, desc[UR6][R38.64] ;  /* 0x0000000626001981 */ /* 0x000ee8000c1e1500 */
[----:B----4-:R0:W-:Y:S04]  /*42e00*/  @P5 STL [R1+0x1278], R70 ;  /* 0x0012784601005387 */ /* 0x0101e80000100800 */
[----:B0-----:R-:W4:Y:S04]  /*42e10*/  LDL R70, [R1+0x1258] ;  /* 0x0012580001467983 */ /* 0x001f280000100800 */
[----:B------:R-:W4:Y:S04]  /*42e20*/  LDL.LU.64 R62, [R1+0x3040] ;  /* 0x00304000013e7983 */ /* 0x000f280000300a00 */
[----:B------:R-:W4:Y:S04]  /*42e30*/  LDL.LU.64 R78, [R1+0x3038] ;  /* 0x00303800014e7983 */ /* 0x000f280000300a00 */
[----:B------:R-:W4:Y:S01]  /*42e40*/  LDL.LU.64 R22, [R1+0x3030] ;  /* 0x0030300001167983 */ /* 0x000f220000300a00 */
[----:B------:R-:W-:-:S13]  /*42e50*/  ISETP.GT.AND P5, PT, R4, 0x31, PT ;  /* 0x000000310400780c */ /* 0x000fda0003fa4270 */
[----:B--2---:R-:W2:Y:S04]  /*42e60*/  @P5 LDG.E.U16 R2, desc[UR6][R48.64] ;  /* 0x0000000630025981 */ /* 0x004ea8000c1e1500 */
[----:B---3--:R0:W-:Y:S04]  /*42e70*/  @P4 STL [R1+0x166c], R81 ;  /* 0x00166c5101004387 */ /* 0x0081e80000100800 */
[----:B0-----:R-:W3:Y:S04]  /*42e80*/  LDL R81, [R1+0x1254] ;  /* 0x0012540001517983 */ /* 0x001ee80000100800 */
[----:B------:R-:W2:Y:S04]  /*42e90*/  LDL.LU.64 R24, [R1+0x3028] ;  /* 0x0030280001187983 */ /* 0x000ea80000300a00 */
[----:B------:R0:W-:Y:S04]  /*42ea0*/  @P4 STL [R1+0x1668], R29 ;  /* 0x0016681d01004387 */ /* 0x0001e80000100800 */
[----:B------:R-:W-:Y:S04]  /*42eb0*/  @P4 STL [R1+0x1670], R85 ;  /* 0x0016705501004387 */ /* 0x000fe80000100800 */
[----:B------:R1:W-:Y:S04]  /*42ec0*/  @P4 STL [R1+0x1674], R3 ;  /* 0x0016740301004387 */ /* 0x0003e80000100800 */
[----:B------:R-:W2:Y:S04]  /*42ed0*/  LDL.LU.64 R54, [R1+0x3020] ;  /* 0x0030200001367983 */ /* 0x000ea80000300a00 */
[----:B------:R-:W2:Y:S04]  /*42ee0*/  @P5 LDG.E.U16 R28, desc[UR6][R20.64] ;  /* 0x00000006141c5981 */ /* 0x000ea8000c1e1500 */
[----:B0-----:R-:W2:Y:S04]  /*42ef0*/  LDL R29, [R1+0x124c] ;  /* 0x00124c00011d7983 */ /* 0x001ea80000100800 */
[----:B-1----:R-:W2:Y:S04]  /*42f00*/  LDL R3, [R1+0x1250] ;  /* 0x0012500001037983 */ /* 0x002ea80000100800 */
[----:B------:R0:W-:Y:S04]  /*42f10*/  @P3 STL [R1+0x1664], R80 ;  /* 0x0016645001003387 */ /* 0x0001e80000100800 */
[----:B------:R-:W2:Y:S04]  /*42f20*/  @P5 LDG.E.U16 R93, desc[UR6][R44.64] ;  /* 0x000000062c5d5981 */ /* 0x000ea8000c1e1500 */
[----:B0-----:R-:W2:Y:S04]  /*42f30*/  LDL R80, [R1+0x1248] ;  /* 0x0012480001507983 */ /* 0x001ea80000100800 */
[----:B------:R-:W2:Y:S04]  /*42f40*/  LDL.LU.64 R74, [R1+0x3018] ;  /* 0x00301800014a7983 */ /* 0x000ea80000300a00 */
[----:B------:R-:W2:Y:S04]  /*42f50*/  LDL.64 R84, [R1+0x860] ;  /* 0x0008600001547983 */ /* 0x000ea80000100a00 */
[----:B------:R0:W-:Y:S04]  /*42f60*/  @P3 STL [R1+0x1660], R51 ;  /* 0x0016603301003387 */ /* 0x0001e80000100800 */
[----:B0-----:R-:W2:Y:S01]  /*42f70*/  LDL R51, [R1+0x1244] ;  /* 0x0012440001337983 */ /* 0x001ea20000100800 */
[----:B------:R-:W-:-:S03]  /*42f80*/  ISETP.GT.AND P4, PT, R4, 0x32, PT ;  /* 0x000000320400780c */ /* 0x000fc60003f84270 */
[----:B------:R-:W2:Y:S04]  /*42f90*/  LDL.LU.64 R10, [R1+0x3010] ;  /* 0x00301000010a7983 */ /* 0x000ea80000300a00 */
[----:B------:R-:W2:Y:S04]  /*42fa0*/  LDL.LU.64 R46, [R1+0x3008] ;  /* 0x00300800012e7983 */ /* 0x000ea80000300a00 */
[----:B------:R0:W-:Y:S04]  /*42fb0*/  @P3 STL [R1+0x165c], R50 ;  /* 0x00165c3201003387 */ /* 0x0001e80000100800 */
[----:B0-----:R-:W2:Y:S04]  /*42fc0*/  LDL R50, [R1+0x1240] ;  /* 0x0012400001327983 */ /* 0x001ea80000100800 */
[----:B------:R0:W-:Y:S01]  /*42fd0*/  @P3 STL [R1+0x1658], R5 ;  /* 0x0016580501003387 */ /* 0x0001e20000100800 */
[----:B------:R-:W-:-:S03]  /*42fe0*/  ISETP.GT.AND P3, PT, R4, 0x33, PT ;  /* 0x000000330400780c */ /* 0x000fc60003f64270 */
[----:B0-----:R-:W2:Y:S04]  /*42ff0*/  LDL R5, [R1+0x123c] ;  /* 0x00123c0001057983 */ /* 0x001ea80000100800 */
[----:B------:R-:W2:Y:S04]  /*43000*/  LDL.LU.64 R16, [R1+0x3000] ;  /* 0x0030000001107983 */ /* 0x000ea80000300a00 */
[----:B------:R0:W-:Y:S04]  /*43010*/  @P1 STL [R1+0x1274], R7 ;  /* 0x0012740701001387 */ /* 0x0001e80000100800 */
[----:B0-----:R-:W2:Y:S04]  /*43020*/  LDL.LU R7, [R1+0x2ff8] ;  /* 0x002ff80001077983 */ /* 0x001ea80000300800 */
[----:B------:R-:W2:Y:S04]  /*43030*/  LDL.LU.64 R76, [R1+0x2ff0] ;  /* 0x002ff000014c7983 */ /* 0x000ea80000300a00 */
[----:B------:R-:W2:Y:S04]  /*43040*/  LDL.LU.64 R52, [R1+0x2fe8] ;  /* 0x002fe80001347983 */ /* 0x000ea80000300a00 */
[----:B------:R-:W2:Y:S04]  /*43050*/  LDL.LU.64 R38, [R1+0x2fe0] ;  /* 0x002fe00001267983 */ /* 0x000ea80000300a00 */
[----:B------:R0:W-:Y:S04]  /*43060*/  @P1 STL [R1+0x126c], R71 ;  /* 0x00126c4701001387 */ /* 0x0001e80000100800 */
[----:B0-----:R-:W2:Y:S04]  /*43070*/  LDL R71, [R1+0x1238] ;  /* 0x0012380001477983 */ /* 0x001ea80000100800 */
[----:B------:R0:W-:Y:S04]  /*43080*/  @P1 STL [R1+0x1268], R0 ;  /* 0x0012680001001387 */ /* 0x0001e80000100800 */
[----:B0-----:R-:W2:Y:S04]  /*43090*/  LDL R0, [R1+0x1234] ;  /* 0x0012340001007983 */ /* 0x001ea80000100800 */
[----:B------:R-:W-:Y:S04]  /*430a0*/  @P1 STL [R1+0x1270], R86 ;  /* 0x0012705601001387 */ /* 0x000fe80000100800 */
[----:B------:R-:W2:Y:S04]  /*430b0*/  LDL.LU.64 R48, [R1+0x2fd8] ;  /* 0x002fd80001307983 */ /* 0x000ea80000300a00 */
[----:B------:R-:W2:Y:S04]  /*430c0*/  LDL.LU.64 R20, [R1+0x2fd0] ;  /* 0x002fd00001147983 */ /* 0x000ea80000300a00 */
[----:B------:R-:W2:Y:S04]  /*430d0*/  LDL.LU.64 R44, [R1+0x2fc8] ;  /* 0x002fc800012c7983 */ /* 0x000ea80000300a00 */
[----:B----4-:R-:W4:Y:S04]  /*430e0*/  @P5 LDG.E.U16 R70, desc[UR6][R36.64] ;  /* 0x0000000624465981 */ /* 0x010f28000c1e1500 */
[----:B---3--:R-:W3:Y:S04]  /*430f0*/  @P4 LDG.E.U16 R81, desc[UR6][R26.64] ;  /* 0x000000061a514981 */ /* 0x008ee8000c1e1500 */
[----:B--2---:R-:W2:Y:S04]  /*43100*/  @P4 LDG.E.U16 R29, desc[UR6][R18.64] ;  /* 0x00000006121d4981 */ /* 0x004ea8000c1e1500 */
[----:B------:R-:W2:Y:S04]  /*43110*/  @P4 LDG.E.U16 R3, desc[UR6][R64.64] ;  /* 0x0000000640034981 */ /* 0x000ea8000c1e1500 */
[----:B------:R0:W-:Y:S04]  /*43120*/  @P5 STL [R1+0x125c], R93 ;  /* 0x00125c5d01005387 */ /* 0x0001e80000100800 */
[----:B------:R-:W2:Y:S04]  /*43130*/  LDL R36, [R1+0x122c] ;  /* 0x00122c0001247983 */ /* 0x000ea80000100800 */
[----:B------:R-:W2:Y:S04]  /*43140*/  LDL R37, [R1+0x1228] ;  /* 0x0012280001257983 */ /* 0x000ea80000100800 */
[----:B------:R-:W2:Y:S04]  /*43150*/  @P4 LDG.E.U16 R80, desc[UR6][R72.64] ;  /* 0x0000000648504981 */ /* 0x000ea8000c1e1500 */
[----:B0-----:R-:W2:Y:S04]  /*43160*/  LDL R93, [R1+0x1230] ;  /* 0x00123000015d7983 */ /* 0x001ea80000100800 */
[----:B------:R-:W2:Y:S01]  /*43170*/  @P3 LDG.E.U16 R51, desc[UR6][R84.64] ;  /* 0x0000000654333981 */ /* 0x000ea2000c1e1500 */
[----:B------:R-:W-:-:S03]  /*43180*/  ISETP.GT.AND P1, PT, R4, 0x34, PT ;  /* 0x000000340400780c */ /* 0x000fc60003f24270 */
[----:B------:R-:W2:Y:S04]  /*43190*/  @P3 LDG.E.U16 R50, desc[UR6][R66.64] ;  /* 0x0000000642323981 */ /* 0x000ea8000c1e1500 */
[----:B------:R-:W2:Y:S04]  /*431a0*/  @P3 LDG.E.U16 R5, desc[UR6][R82.64] ;  /* 0x0000000652053981 */ /* 0x000ea8000c1e1500 */
[----:B------:R-:W2:Y:S04]  /*431b0*/  @P3 LDG.E.U16 R71, desc[UR6][R12.64] ;  /* 0x000000060c473981 */ /* 0x000ea8000c1e1500 */
[----:B------:R-:W2:Y:S04]  /*431c0*/  @P1 LDG.E.U16 R0, desc[UR6][R8.64] ;  /* 0x0000000608001981 */ /* 0x000ea8000c1e1500 */
[----:B----4-:R0:W-:Y:S04]  /*431d0*/  @P5 STL [R1+0x1258], R70 ;  /* 0x0012584601005387 */ /* 0x0101e80000100800 */
[----:B0-----:R-:W4:Y:S04]  /*431e0*/  LDL R70, [R1+0x1224] ;  /* 0x0012240001467983 */ /* 0x001f280000100800 */
[----:B------:R0:W-:Y:S04]  /*431f0*/  @P5 STL [R1+0x1260], R28 ;  /* 0x0012601c01005387 */ /* 0x0001e80000100800 */
[----:B------:R1:W-:Y:S04]  /*43200*/  @P5 STL [R1+0x1264], R2 ;  /* 0x0012640201005387 */ /* 0x0003e80000100800 */
[----:B------:R-:W4:Y:S04]  /*43210*/  LDL.LU.64 R26, [R1+0x2fc0] ;  /* 0x002fc000011a7983 */ /* 0x000f280000300a00 */
[----:B0-----:R-:W4:Y:S04]  /*43220*/  LDL R28, [R1+0x121c] ;  /* 0x00121c00011c7983 */ /* 0x001f280000100800 */
[----:B-1----:R-:W4:Y:S04]  /*43230*/  LDL R2, [R1+0x1220] ;  /* 0x0012200001027983 */ /* 0x002f280000100800 */
[----:B---3--:R0:W-:Y:S04]  /*43240*/  @P4 STL [R1+0x1254], R81 ;  /* 0x0012545101004387 */ /* 0x0081e80000100800 */
[----:B0-----:R-:W3:Y:S04]  /*43250*/  LDL R81, [R1+0x1218] ;  /* 0x0012180001517983 */ /* 0x001ee80000100800 */
[----:B------:R-:W3:Y:S04]  /*43260*/  LDL.LU.64 R64, [R1+0x2fb8] ;  /* 0x002fb80001407983 */ /* 0x000ee80000300a00 */
[----:B------:R-:W3:Y:S04]  /*43270*/  LDL.LU.64 R18, [R1+0x2fb0] ;  /* 0x002fb00001127983 */ /* 0x000ee80000300a00 */
[----:B------:R-:W3:Y:S04]  /*43280*/  LDL.LU.64 R72, [R1+0x2fa8] ;  /* 0x002fa80001487983 */ /* 0x000ee80000300a00 */
[----:B--2---:R-:W2:Y:S04]  /*43290*/  @P1 LDG.E.U16 R36, desc[UR6][R56.64] ;  /* 0x0000000638241981 */ /* 0x004ea8000c1e1500 */
[----:B------:R-:W2:Y:S04]  /*432a0*/  @P1 LDG.E.U16 R37, desc[UR6][R58.64] ;  /* 0x000000063a251981 */ /* 0x000ea8000c1e1500 */
[----:B------:R0:W-:Y:S04]  /*432b0*/  @P4 STL [R1+0x1248], R80 ;  /* 0x0012485001004387 */ /* 0x0001e80000100800 */
[----:B------:R-:W2:Y:S04]  /*432c0*/  @P1 LDG.E.U16 R93, desc[UR6][R32.64] ;  /* 0x00000006205d1981 */ /* 0x000ea8000c1e1500 */
[----:B0-----:R-:W2:Y:S04]  /*432d0*/  LDL R80, [R1+0x1654] ;  /* 0x0016540001507983 */ /* 0x001ea80000100800 */
[----:B------:R-:W-:Y:S04]  /*432e0*/  @P4 STL [R1+0x124c], R29 ;  /* 0x00124c1d01004387 */ /* 0x000fe80000100800 */
[----:B------:R-:W-:Y:S04]  /*432f0*/  @P4 STL [R1+0x1250], R3 ;  /* 0x0012500301004387 */ /* 0x000fe80000100800 */
[----:B------:R-:W2:Y:S04]  /*43300*/  LDL R86, [R1+0x1650] ;  /* 0x0016500001567983 */ /* 0x000ea80000100800 */
[----:B------:R-:W2:Y:S04]  /*43310*/  LDL R84, [R1+0x164c] ;  /* 0x00164c0001547983 */ /* 0x000ea80000100800 */
[----:B------:R0:W-:Y:S04]  /*43320*/  @P3 STL [R1+0x1244], R51 ;  /* 0x0012443301003387 */ /* 0x0001e80000100800 */
[----:B0-----:R-:W2:Y:S01]  /*43330*/  LDL R51, [R1+0x1648] ;  /* 0x0016480001337983 */ /* 0x001ea20000100800 */
[----:B------:R-:W-:-:S03]  /*43340*/  ISETP.GT.AND P5, PT, R4, 0x35, PT ;  /* 0x000000350400780c */ /* 0x000fc60003fa4270 */
[----:B------:R-:W2:Y:S04]  /*43350*/  LDL.LU.64 R66, [R1+0x2fa0] ;  /* 0x002fa00001427983 */ /* 0x000ea80000300a00 */
[----:B------:R-:W2:Y:S04]  /*43360*/  LDL.LU.64 R82, [R1+0x2f98] ;  /* 0x002f980001527983 */ /* 0x000ea80000300a00 */
[----:B------:R-:W2:Y:S04]  /*43370*/  LDL R3, [R1+0x1644] ;  /* 0x0016440001037983 */ /* 0x000ea80000100800 */
[----:B------:R-:W2:Y:S04]  /*43380*/  LDL R85, [R1+0x1640] ;  /* 0x0016400001557983 */ /* 0x000ea80000100800 */
[----:B------:R0:W-:Y:S01]  /*43390*/  @P3 STL [R1+0x1240], R50 ;  /* 0x0012403201003387 */ /* 0x0001e20000100800 */
[----:B------:R-:W-:-:S03]  /*433a0*/  ISETP.GT.AND P4, PT, R4, 0x36, PT ;  /* 0x000000360400780c */ /* 0x000fc60003f84270 */
[----:B0-----:R-:W2:Y:S04]  /*433b0*/  LDL R50, [R1+0x163c] ;  /* 0x00163c0001327983 */ /* 0x001ea80000100800 */
[----:B------:R0:W-:Y:S04]  /*433c0*/  @P3 STL [R1+0x123c], R5 ;  /* 0x00123c0501003387 */ /* 0x0001e80000100800 */
[----:B0-----:R-:W2:Y:S04]  /*433d0*/  LDL R5, [R1+0x1638] ;  /* 0x0016380001057983 */ /* 0x001ea80000100800 */
[----:B------:R-:W2:Y:S04]  /*433e0*/  LDL.LU.64 R12, [R1+0x2f90] ;  /* 0x002f9000010c7983 */ /* 0x000ea80000300a00 */
[----:B------:R0:W-:Y:S04]  /*433f0*/  @P3 STL [R1+0x1238], R71 ;  /* 0x0012384701003387 */ /* 0x0001e80000100800 */
[----:B------:R-:W2:Y:S04]  /*43400*/  LDL.LU.64 R8, [R1+0x2f88] ;  /* 0x002f880001087983 */ /* 0x000ea80000300a00 */
[----:B------:R-:W2:Y:S04]  /*43410*/  LDL R29, [R1+0x1214] ;  /* 0x00121400011d7983 */ /* 0x000ea80000100800 */
[----:B0-----:R-:W2:Y:S04]  /*43420*/  LDL R71, [R1+0x1210] ;  /* 0x0012100001477983 */ /* 0x001ea80000100800 */
[----:B------:R0:W-:Y:S04]  /*43430*/  @P1 STL [R1+0x1234], R0 ;  /* 0x0012340001001387 */ /* 0x0001e80000100800 */
[----:B0-----:R-:W2:Y:S04]  /*43440*/  LDL R0, [R1+0x120c] ;  /* 0x00120c0001007983 */ /* 0x001ea80000100800 */
[----:B------:R-:W2:Y:S04]  /*43450*/  LDL.LU.64 R32, [R1+0x2f80] ;  /* 0x002f800001207983 */ /* 0x000ea80000300a00 */
[----:B----4-:R-:W4:Y:S04]  /*43460*/  @P5 LDG.E.U16 R70, desc[UR6][R34.64] ;  /* 0x0000000622465981 */ /* 0x010f28000c1e1500 */
[----:B------:R-:W4:Y:S04]  /*43470*/  @P5 LDG.E.U16 R28, desc[UR6][R30.64] ;  /* 0x000000061e1c5981 */ /* 0x000f28000c1e1500 */
[----:B------:R-:W4:Y:S04]  /*43480*/  @P5 LDG.E.U16 R2, desc[UR6][R40.64] ;  /* 0x0000000628025981 */ /* 0x000f28000c1e1500 */
[----:B---3--:R-:W3:Y:S04]  /*43490*/  @P5 LDG.E.U16 R81, desc[UR6][R42.64] ;  /* 0x000000062a515981 */ /* 0x008ee8000c1e1500 */
[----:B--2---:R0:W-:Y:S04]  /*434a0*/  @P1 STL [R1+0x1230], R93 ;  /* 0x0012305d01001387 */ /* 0x0041e80000100800 */
[----:B------:R-:W2:Y:S04]  /*434b0*/  @P4 LDG.E.U16 R80, desc[UR6][R60.64] ;  /* 0x000000063c504981 */ /* 0x000ea8000c1e1500 */
[----:B0-----:R-:W2:Y:S04]  /*434c0*/  LDL R93, [R1+0x1208] ;  /* 0x00120800015d7983 */ /* 0x001ea80000100800 */
[----:B------:R-:W2:Y:S04]  /*434d0*/  LDL.LU.64 R56, [R1+0x2f78] ;  /* 0x002f780001387983 */ /* 0x000ea80000300a00 */
[----:B------:R-:W2:Y:S04]  /*434e0*/  @P4 LDG.E.U16 R51, desc[UR6][R62.64] ;  /* 0x000000063e334981 */ /* 0x000ea8000c1e1500 */
[----:B------:R0:W-:Y:S04]  /*434f0*/  @P1 STL [R1+0x122c], R36 ;  /* 0x00122c2401001387 */ /* 0x0001e80000100800 */
[----:B------:R-:W2:Y:S04]  /*43500*/  @P4 LDG.E.U16 R84, desc[UR6][R14.64] ;  /* 0x000000060e544981 */ /* 0x000ea8000c1e1500 */
[----:B------:R-:W2:Y:S04]  /*43510*/  @P4 LDG.E.U16 R86, desc[UR6][R68.64] ;  /* 0x0000000644564981 */ /* 0x000ea8000c1e1500 */
[----:B0-----:R-:W2:Y:S04]  /*43520*/  LDL.LU R36, [R1+0x2f70] ;  /* 0x002f700001247983 */ /* 0x001ea80000300800 */
[----:B------:R-:W2:Y:S04]  /*43530*/  LDL.LU.64 R58, [R1+0x2f68] ;  /* 0x002f6800013a7983 */ /* 0x000ea80000300a00 */
[----:B------:R0:W-:Y:S04]  /*43540*/  @P1 STL [R1+0x1228], R37 ;  /* 0x0012282501001387 */ /* 0x0001e80000100800 */
[----:B0-----:R-:W2:Y:S04]  /*43550*/  LDL.LU R37, [R1+0x2f60] ;  /* 0x002f600001257983 */ /* 0x001ea80000300800 */
[----:B------:R-:W2:Y:S01]  /*43560*/  LDL.LU.64 R34, [R1+0x2f58] ;  /* 0x002f580001227983 */ /* 0x000ea20000300a00 */
[----:B------:R-:W-:-:S02]  /*43570*/  ISETP.GT.AND P3, PT, R4, 0x37, PT ;  /* 0x000000370400780c */ /* 0x000fc40003f64270 */
[----:B------:R-:W-:-:S11]  /*43580*/  ISETP.GT.AND P1, PT, R4, 0x38, PT ;  /* 0x000000380400780c */ /* 0x000fd60003f24270 */
[----:B------:R-:W2:Y:S04]  /*43590*/  @P3 LDG.E.U16 R50, desc[UR6][R24.64] ;  /* 0x0000000618323981 */ /* 0x000ea8000c1e1500 */
[----:B------:R-:W2:Y:S04]  /*435a0*/  @P3 LDG.E.U16 R5, desc[UR6][R54.64] ;  /* 0x0000000636053981 */ /* 0x000ea8000c1e1500 */
[----:B------:R-:W2:Y:S04]  /*435b0*/  @P3 LDG.E.U16 R85, desc[UR6][R22.64] ;  /* 0x0000000616553981 */ /* 0x000ea8000c1e1500 */
[----:B------:R-:W2:Y:S04]  /*435c0*/  @P3 LDG.E.U16 R3, desc[UR6][R78.64] ;  /* 0x000000064e033981 */ /* 0x000ea8000c1e1500 */
[----:B------:R-:W2:Y:S04]  /*435d0*/  @P1 LDG.E.U16 R29, desc[UR6][R74.64] ;  /* 0x000000064a1d1981 */ /* 0x000ea8000c1e1500 */
[----:B------:R-:W2:Y:S04]  /*435e0*/  @P1 LDG.E.U16 R71, desc[UR6][R10.64] ;  /* 0x000000060a471981 */ /* 0x000ea8000c1e1500 */
[----:B------:R-:W2:Y:S04]  /*435f0*/  @P1 LDG.E.U16 R0, desc[UR6][R46.64] ;  /* 0x000000062e001981 */ /* 0x000ea8000c1e1500 */
[----:B----4-:R0:W-:Y:S04]  /*43600*/  @P5 STL [R1+0x1224], R70 ;  /* 0x0012244601005387 */ /* 0x0101e80000100800 */
[----:B0-----:R-:W4:Y:S04]  /*43610*/  LDL R70, [R1+0x1204] ;  /* 0x0012040001467983 */ /* 0x001f280000100800 */
[----:B------:R-:W4:Y:S04]  /*43620*/  LDL.LU.64 R40, [R1+0x2f50] ;  /* 0x002f500001287983 */ /* 0x000f280000300a00 */
[----:B------:R-:W4:Y:S04]  /*43630*/  LDL.LU.64 R30, [R1+0x2f48] ;  /* 0x002f4800011e7983 */ /* 0x000f280000300a00 */
[----:B------:R-:W4:Y:S04]  /*43640*/  LDL.LU.64 R42, [R1+0x2f40] ;  /* 0x002f4000012a7983 */ /* 0x000f280000300a00 */
[----:B------:R0:W-:Y:S04]  /*43650*/  @P5 STL [R1+0x1220], R2 ;  /* 0x0012200201005387 */ /* 0x0001e80000100800 */
[----:B0-----:R-:W4:Y:S04]  /*43660*/  LDL R2, [R1+0x1200] ;  /* 0x0012000001027983 */ /* 0x001f280000100800 */
[----:B------:R0:W-:Y:S04]  /*43670*/  @P5 STL [R1+0x121c], R28 ;  /* 0x00121c1c01005387 */ /* 0x0001e80000100800 */
[----:B0-----:R-:W4:Y:S04]  /*43680*/  LDL R28, [R1+0x11fc] ;  /* 0x0011fc00011c7983 */ /* 0x001f280000100800 */
[----:B---3--:R0:W-:Y:S04]  /*43690*/  @P5 STL [R1+0x1218], R81 ;  /* 0x0012185101005387 */ /* 0x0081e80000100800 */
[----:B0-----:R-:W3:Y:S04]  /*436a0*/  LDL R81, [R1+0x11f8] ;  /* 0x0011f80001517983 */ /* 0x001ee80000100800 */
[----:B------:R-:W3:Y:S04]  /*436b0*/  LDL.LU.64 R60, [R1+0x2f38] ;  /* 0x002f3800013c7983 */ /* 0x000ee80000300a00 */
[----:B--2---:R0:W-:Y:S04]  /*436c0*/  @P4 STL [R1+0x1654], R80 ;  /* 0x0016545001004387 */ /* 0x0041e80000100800 */
[----:B------:R-:W2:Y:S04]  /*436d0*/  @P1 LDG.E.U16 R93, desc[UR6][R16.64] ;  /* 0x00000006105d1981 */ /* 0x000ea8000c1e1500 */
[----:B0-----:R-:W2:Y:S04]  /*436e0*/  LDL R80, [R1+0x11f4] ;  /* 0x0011f40001507983 */ /* 0x001ea80000100800 */
[----:B------:R-:W2:Y:S04]  /*436f0*/  LDL.LU.64 R68, [R1+0x2f30] ;  /* 0x002f300001447983 */ /* 0x000ea80000300a00 */
[----:B------:R-:W2:Y:S04]  /*43700*/  LDL.LU.64 R14, [R1+0x2f28] ;  /* 0x002f2800010e7983 */ /* 0x000ea80000300a00 */
[----:B------:R-:W2:Y:S04]  /*43710*/  LDL.LU.64 R62, [R1+0x2f20] ;  /* 0x002f2000013e7983 */ /* 0x000ea80000300a00 */
[----:B------:R0:W-:Y:S04]  /*43720*/  @P4 STL [R1+0x1648], R51 ;  /* 0x0016483301004387 */ /* 0x0001e80000100800 */
[----:B0-----:R-:W2:Y:S01]  /*43730*/  LDL R51, [R1+0x11f0] ;  /* 0x0011f00001337983 */ /* 0x001ea20000100800 */
[----:B------:R-:W-:-:S03]  /*43740*/  ISETP.GT.AND P5, PT, R4, 0x39, PT ;  /* 0x000000390400780c */ /* 0x000fc60003fa4270 */
[----:B------:R-:W-:Y:S04]  /*43750*/  @P4 STL [R1+0x164c], R84 ;  /* 0x00164c5401004387 */ /* 0x000fe80000100800 */
[----:B------:R-:W-:Y:S04]  /*43760*/  @P4 STL [R1+0x1650], R86 ;  /* 0x0016505601004387 */ /* 0x000fe80000100800 */
[----:B------:R-:W2:Y:S04]  /*43770*/  LDL.LU.64 R78, [R1+0x2f18] ;  /* 0x002f1800014e7983 */ /* 0x000ea80000300a00 */
[----:B------:R-:W2:Y:S04]  /*43780*/  LDL.LU.64 R22, [R1+0x2f10] ;  /* 0x002f100001167983 */ /* 0x000ea80000300a00 */
[----:B------:R-:W2:Y:S04]  /*43790*/  LDL.LU.64 R24, [R1+0x2f08] ;  /* 0x002f080001187983 */ /* 0x000ea80000300a00 */
[----:B------:R-:W2:Y:S01]  /*437a0*/  LDL.LU.64 R54, [R1+0x2f00] ;  /* 0x002f000001367983 */ /* 0x000ea20000300a00 */
[----:B------:R-:W-:-:S03]  /*437b0*/  ISETP.GT.AND P4, PT, R4, 0x3a, PT ;  /* 0x0000003a0400780c */ /* 0x000fc60003f84270 */
[----:B------:R0:W-:Y:S04]  /*437c0*/  @P3 STL [R1+0x163c], R50 ;  /* 0x00163c3201003387 */ /* 0x0001e80000100800 */
[----:B0-----:R-:W2:Y:S04]  /*437d0*/  LDL R50, [R1+0x11ec] ;  /* 0x0011ec0001327983 */ /* 0x001ea80000100800 */
[----:B------:R0:W-:Y:S04]  /*437e0*/  @P3 STL [R1+0x1638], R5 ;  /* 0x0016380501003387 */ /* 0x0001e80000100800 */
[----:B0-----:R-:W2:Y:S04]  /*437f0*/  LDL R5, [R1+0x11e8] ;  /* 0x0011e80001057983 */ /* 0x001ea80000100800 */
[----:B------:R-:W-:Y:S04]  /*43800*/  @P3 STL [R1+0x1640], R85 ;  /* 0x0016405501003387 */ /* 0x000fe80000100800 */
[----:B------:R-:W-:Y:S04]  /*43810*/  @P3 STL [R1+0x1644], R3 ;  /* 0x0016440301003387 */ /* 0x000fe80000100800 */
[----:B------:R-:W2:Y:S04]  /*43820*/  LDL.LU.64 R74, [R1+0x2ef8] ;  /* 0x002ef800014a7983 */ /* 0x000ea80000300a00 */
[----:B------:R-:W2:Y:S04]  /*43830*/  LDL.LU.64 R10, [R1+0x2ef0] ;  /* 0x002ef000010a7983 */ /* 0x000ea80000300a00 */
[----:B------:R-:W2:Y:S04]  /*43840*/  LDL.LU.64 R46, [R1+0x2ee8] ;  /* 0x002ee800012e7983 */ /* 0x000ea80000300a00 */
[----:B------:R0:W-:Y:S04]  /*43850*/  @P1 STL [R1+0x120c], R0 ;  /* 0x00120c0001001387 */ /* 0x0001e80000100800 */
[----:B------:R-:W2:Y:S04]  /*43860*/  LDL R16, [R1+0x11e0] ;  /* 0x0011e00001107983 */ /* 0x000ea80000100800 */
[----:B0-----:R-:W2:Y:S04]  /*43870*/  LDL R0, [R1+0x11e4] ;  /* 0x0011e40001007983 */ /* 0x001ea80000100800 */
[----:B----4-:R-:W4:Y:S04]  /*43880*/  @P5 LDG.E.U16 R70, desc[UR6][R6.64] ;  /* 0x0000000606465981 */ /* 0x010f28000c1e1500 */
[----:B------:R-:W4:Y:S04]  /*43890*/  @P5 LDG.E.U16 R2, desc[UR6][R76.64] ;  /* 0x000000064c025981 */ /* 0x000f28000c1e1500 */
[----:B------:R-:W4:Y:S04]  /*438a0*/  @P5 LDG.E.U16 R28, desc[UR6][R52.64] ;  /* 0x00000006341c5981 */ /* 0x000f28000c1e1500 */
[----:B---3--:R-:W3:Y:S04]  /*438b0*/  @P5 LDG.E.U16 R81, desc[UR6][R38.64] ;  /* 0x0000000626515981 */ /* 0x008ee8000c1e1500 */
[----:B--2---:R0:W-:Y:S04]  /*438c0*/  @P1 STL [R1+0x1208], R93 ;  /* 0x0012085d01001387 */ /* 0x0041e80000100800 */
[----:B------:R-:W2:Y:S04]  /*438d0*/  LDL R17, [R1+0x11d8] ;  /* 0x0011d80001117983 */ /* 0x000ea80000100800 */
[----:B------:R-:W2:Y:S04]  /*438e0*/  @P4 LDG.E.U16 R80, desc[UR6][R48.64] ;  /* 0x0000000630504981 */ /* 0x000ea8000c1e1500 */
[----:B0-----:R-:W2:Y:S04]  /*438f0*/  LDL R93, [R1+0x11dc] ;  /* 0x0011dc00015d7983 */ /* 0x001ea80000100800 */
[----:B------:R-:W2:Y:S04]  /*43900*/  @P4 LDG.E.U16 R51, desc[UR6][R20.64] ;  /* 0x0000000614334981 */ /* 0x000ea8000c1e1500 */
[----:B------:R0:W-:Y:S04]  /*43910*/  @P1 STL [R1+0x1210], R71 ;  /* 0x0012104701001387 */ /* 0x0001e80000100800 */
[----:B------:R1:W-:Y:S04]  /*43920*/  @P1 STL [R1+0x1214], R29 ;  /* 0x0012141d01001387 */ /* 0x0003e80000100800 */
[----:B------:R-:W2:Y:S04]  /*43930*/  LDL.LU.64 R6, [R1+0x2ee0] ;  /* 0x002ee00001067983 */ /* 0x000ea80000300a00 */
[----:B------:R-:W2:Y:S04]  /*43940*/  LDL R85, [R1+0x11d4] ;  /* 0x0011d40001557983 */ /* 0x000ea80000100800 */
[----:B0-----:R-:W2:Y:S04]  /*43950*/  LDL R71, [R1+0x11cc] ;  /* 0x0011cc0001477983 */ /* 0x001ea80000100800 */
[----:B-1----:R-:W2:Y:S01]  /*43960*/  LDL R29, [R1+0x11d0] ;  /* 0x0011d000011d7983 */ /* 0x002ea20000100800 */
[----:B------:R-:W-:-:S03]  /*43970*/  ISETP.GT.AND P3, PT, R4, 0x3b, PT ;  /* 0x0000003b0400780c */ /* 0x000fc60003f64270 */
[----:B------:R-:W2:Y:S04]  /*43980*/  @P4 LDG.E.U16 R50, desc[UR6][R44.64] ;  /* 0x000000062c324981 */ /* 0x000ea8000c1e1500 */
[----:B------:R-:W2:Y:S06]  /*43990*/  @P4 LDG.E.U16 R5, desc[UR6][R26.64] ;  /* 0x000000061a054981 */ /* 0x000eac000c1e1500 */
[----:B------:R-:W2:Y:S04]  /*439a0*/  @P3 LDG.E.U16 R16, desc[UR6][R18.64] ;  /* 0x0000000612103981 */ /* 0x000ea8000c1e1500 */
[----:B------:R-:W2:Y:S04]  /*439b0*/  @P3 LDG.E.U16 R0, desc[UR6][R64.64] ;  /* 0x0000000640003981 */ /* 0x000ea8000c1e1500 */
[----:B----4-:R0:W-:Y:S04]  /*439c0*/  @P5 STL [R1+0x1204], R70 ;  /* 0x0012044601005387 */ /* 0x0101e80000100800 */
[----:B0-----:R-:W4:Y:S04]  /*439d0*/  LDL R70, [R1+0x11c8] ;  /* 0x0011c80001467983 */ /* 0x001f280000100800 */
[----:B------:R-:W4:Y:S04]  /*439e0*/  LDL.LU.64 R76, [R1+0x2ed8] ;  /* 0x002ed800014c7983 */ /* 0x000f280000300a00 */
[----:B------:R-:W4:Y:S04]  /*439f0*/  LDL.LU.64 R52, [R1+0x2ed0] ;  /* 0x002ed00001347983 */ /* 0x000f280000300a00 */
[----:B------:R-:W4:Y:S04]  /*43a00*/  LDL.LU.64 R38, [R1+0x2ec8] ;  /* 0x002ec80001267983 */ /* 0x000f280000300a00 */
[----:B---3--:R0:W-:Y:S04]  /*43a10*/  @P5 STL [R1+0x11f8], R81 ;  /* 0x0011f85101005387 */ /* 0x0081e80000100800 */
[----:B------:R1:W-:Y:S04]  /*43a20*/  @P5 STL [R1+0x11fc], R28 ;  /* 0x0011fc1c01005387 */ /* 0x0003e80000100800 */
[----:B------:R3:W-:Y:S04]  /*43a30*/  @P5 STL [R1+0x1200], R2 ;  /* 0x0012000201005387 */ /* 0x0007e80000100800 */
[----:B------:R-:W4:Y:S04]  /*43a40*/  LDL R48, [R1+0x11c4] ;  /* 0x0011c40001307983 */ /* 0x000f280000100800 */
[----:B------:R-:W4:Y:S04]  /*43a50*/  LDL R49, [R1+0x11c0] ;  /* 0x0011c00001317983 */ /* 0x000f280000100800 */
[----:B------:R-:W4:Y:S04]  /*43a60*/  LDL R86, [R1+0x11bc] ;  /* 0x0011bc0001567983 */ /* 0x000f280000100800 */
[----:B0-----:R-:W4:Y:S04]  /*43a70*/  LDL R81, [R1+0x11b8] ;  /* 0x0011b80001517983 */ /* 0x001f280000100800 */
[----:B------:R-:W4:Y:S04]  /*43a80*/  LDL.LU.64 R20, [R1+0x2ec0] ;  /* 0x002ec00001147983 */ /* 0x000f280000300a00 */
[----:B------:R-:W4:Y:S04]  /*43a90*/  LDL R84, [R1+0x1634] ;  /* 0x0016340001547983 */ /* 0x000f280000100800 */
[----:B-1----:R-:W4:Y:S01]  /*43aa0*/  LDL R28, [R1+0x1630] ;  /* 0x00163000011c7983 */ /* 0x002f220000100800 */
[----:B------:R-:W-:-:S03]  /*43ab0*/  ISETP.GT.AND P1, PT, R4, 0x3c, PT ;  /* 0x0000003c0400780c */ /* 0x000fc60003f24270 */
[----:B--2---:R-:W2:Y:S04]  /*43ac0*/  @P3 LDG.E.U16 R17, desc[UR6][R66.64] ;  /* 0x0000000642113981 */ /* 0x004ea8000c1e1500 */
[----:B------:R0:W-:Y:S04]  /*43ad0*/  @P4 STL [R1+0x11f4], R80 ;  /* 0x0011f45001004387 */ /* 0x0001e80000100800 */
[----:B---3--:R-:W3:Y:S04]  /*43ae0*/  LDL.64 R2, [R1+0x6e8] ;  /* 0x0006e80001027983 */ /* 0x008ee80000100a00 */
[----:B------:R-:W2:Y:S04]  /*43af0*/  @P3 LDG.E.U16 R93, desc[UR6][R72.64] ;  /* 0x00000006485d3981 */ /* 0x000ea8000c1e1500 */
[----:B0-----:R-:W3:Y:S04]  /*43b00*/  LDL R80, [R1+0x162c] ;  /* 0x00162c0001507983 */ /* 0x001ee80000100800 */
[----:B------:R0:W-:Y:S04]  /*43b10*/  @P4 STL [R1+0x11f0], R51 ;  /* 0x0011f03301004387 */ /* 0x0001e80000100800 */
[----:B------:R-:W3:Y:S04]  /*43b20*/  @P1 LDG.E.U16 R85, desc[UR6][R82.64] ;  /* 0x0000000652551981 */ /* 0x000ee8000c1e1500 */
[----:B0-----:R-:W3:Y:S04]  /*43b30*/  LDL R51, [R1+0x1628] ;  /* 0x0016280001337983 */ /* 0x001ee80000100800 */
[----:B------:R-:W3:Y:S04]  /*43b40*/  @P1 LDG.E.U16 R29, desc[UR6][R12.64] ;  /* 0x000000060c1d1981 */ /* 0x000ee8000c1e1500 */
[----:B------:R-:W3:Y:S01]  /*43b50*/  @P1 LDG.E.U16 R71, desc[UR6][R8.64] ;  /* 0x0000000608471981 */ /* 0x000ee2000c1e1500 */
[----:B------:R-:W-:-:S03]  /*43b60*/  ISETP.GT.AND P5, PT, R4, 0x3d, PT ;  /* 0x0000003d0400780c */ /* 0x000fc60003fa4270 */
[----:B------:R-:W3:Y:S04]  /*43b70*/  LDL.LU.64 R44, [R1+0x2eb8] ;  /* 0x002eb800012c7983 */ /* 0x000ee80000300a00 */
[----:B------:R-:W3:Y:S04]  /*43b80*/  LDL.LU.64 R26, [R1+0x2eb0] ;  /* 0x002eb000011a7983 */ /* 0x000ee80000300a00 */
[----:B------:R0:W-:Y:S04]  /*43b90*/  @P4 STL [R1+0x11ec], R50 ;  /* 0x0011ec3201004387 */ /* 0x0001e80000100800 */
[----:B0-----:R-:W3:Y:S04]  /*43ba0*/  LDL R50, [R1+0x1624] ;  /* 0x0016240001327983 */ /* 0x001ee80000100800 */
[----:B------:R0:W-:Y:S01]  /*43bb0*/  @P4 STL [R1+0x11e8], R5 ;  /* 0x0011e80501004387 */ /* 0x0001e20000100800 */
[----:B------:R-:W-:-:S03]  /*43bc0*/  ISETP.GT.AND P4, PT, R4, 0x3e, PT ;  /* 0x0000003e0400780c */ /* 0x000fc60003f84270 */
[----:B0-----:R-:W3:Y:S04]  /*43bd0*/  LDL R5, [R1+0x1620] ;  /* 0x0016200001057983 */ /* 0x001ee80000100800 */
[----:B------:R-:W3:Y:S04]  /*43be0*/  LDL.LU.64 R64, [R1+0x2ea8] ;  /* 0x002ea80001407983 */ /* 0x000ee80000300a00 */
[----:B------:R0:W-:Y:S04]  /*43bf0*/  @P3 STL [R1+0x11e4], R0 ;  /* 0x0011e40001003387 */ /* 0x0001e80000100800 */
[----:B0-----:R-:W3:Y:S04]  /*43c00*/  LDL R0, [R1+0x161c] ;  /* 0x00161c0001007983 */ /* 0x001ee80000100800 */
[----:B------:R-:W3:Y:S04]  /*43c10*/  LDL.LU.64 R18, [R1+0x2ea0] ;  /* 0x002ea00001127983 */ /* 0x000ee80000300a00 */
[----:B------:R0:W-:Y:S04]  /*43c20*/  @P3 STL [R1+0x11e0], R16 ;  /* 0x0011e01001003387 */ /* 0x0001e80000100800 */
[----:B0-----:R-:W3:Y:S04]  /*43c30*/  LDL.LU R16, [R1+0x2e98] ;  /* 0x002e980001107983 */ /* 0x001ee80000300800 */
[----:B------:R-:W3:Y:S04]  /*43c40*/  LDL.LU.64 R72, [R1+0x2e90] ;  /* 0x002e900001487983 */ /* 0x000ee80000300a00 */
[----:B----4-:R-:W4:Y:S04]  /*43c50*/  @P1 LDG.E.U16 R70, desc[UR6][R32.64] ;  /* 0x0000000620461981 */ /* 0x010f28000c1e1500 */
[----:B------:R-:W4:Y:S04]  /*43c60*/  @P5 LDG.E.U16 R48, desc[UR6][R56.64] ;  /* 0x0000000638305981 */ /* 0x000f28000c1e1500 */
[----:B------:R-:W4:Y:S04]  /*43c70*/  @P5 LDG.E.U16 R49, desc[UR6][R58.64] ;  /* 0x000000063a315981 */ /* 0x000f28000c1e1500 */
[----:B------:R-:W4:Y:S04]  /*43c80*/  @P5 LDG.E.U16 R86, desc[UR6][R36.64] ;  /* 0x0000000624565981 */ /* 0x000f28000c1e1500 */
[----:B------:R-:W4:Y:S04]  /*43c90*/  @P5 LDG.E.U16 R81, desc[UR6][R34.64] ;  /* 0x0000000622515981 */ /* 0x000f28000c1e1500 */
[----:B------:R-:W4:Y:S04]  /*43ca0*/  @P4 LDG.E.U16 R28, desc[UR6][R30.64] ;  /* 0x000000061e1c4981 */ /* 0x000f28000c1e1500 */
[----:B------:R-:W4:Y:S04]  /*43cb0*/  @P4 LDG.E.U16 R84, desc[UR6][R40.64] ;  /* 0x0000000628544981 */ /* 0x000f28000c1e1500 */
[----:B--2---:R0:W-:Y:S04]  /*43cc0*/  @P3 STL [R1+0x11dc], R93 ;  /* 0x0011dc5d01003387 */ /* 0x0041e80000100800 */
[----:B---3--:R-:W2:Y:S04]  /*43cd0*/  @P4 LDG.E.U16 R80, desc[UR6][R42.64] ;  /* 0x000000062a504981 */ /* 0x008ea8000c1e1500 */
[----:B0-----:R-:W3:Y:S04]  /*43ce0*/  LDL R93, [R1+0x1618] ;  /* 0x00161800015d7983 */ /* 0x001ee80000100800 */
[----:B------:R-:W2:Y:S04]  /*43cf0*/  LDL.LU.64 R66, [R1+0x2e88] ;  /* 0x002e880001427983 */ /* 0x000ea80000300a00 */
[----:B------:R-:W2:Y:S04]  /*43d00*/  @P4 LDG.E.U16 R51, desc[UR6][R2.64] ;  /* 0x0000000602334981 */ /* 0x000ea8000c1e1500 */
[----:B------:R0:W-:Y:S04]  /*43d10*/  @P3 STL [R1+0x11d8], R17 ;  /* 0x0011d81101003387 */ /* 0x0001e80000100800 */
[----:B0-----:R-:W2:Y:S04]  /*43d20*/  LDL.LU R17, [R1+0x2e80] ;  /* 0x002e800001117983 */ /* 0x001ea80000300800 */
[----:B------:R-:W2:Y:S04]  /*43d30*/  LDL.LU.64 R82, [R1+0x2e78] ;  /* 0x002e780001527983 */ /* 0x000ea80000300a00 */
[----:B------:R-:W2:Y:S04]  /*43d40*/  LDL.LU.64 R12, [R1+0x2e70] ;  /* 0x002e7000010c7983 */ /* 0x000ea80000300a00 */
[----:B------:R-:W2:Y:S04]  /*43d50*/  LDL.LU.64 R8, [R1+0x2e68] ;  /* 0x002e680001087983 */ /* 0x000ea80000300a00 */
[----:B------:R-:W2:Y:S04]  /*43d60*/  LDL.LU.64 R32, [R1+0x2e60] ;  /* 0x002e600001207983 */ /* 0x000ea80000300a00 */
[----:B------:R0:W-:Y:S04]  /*43d70*/  @P1 STL [R1+0x11d4], R85 ;  /* 0x0011d45501001387 */ /* 0x0001e80000100800 */
[----:B0-----:R-:W2:Y:S04]  /*43d80*/  LDL R85, [R1+0x11b4] ;  /* 0x0011b40001557983 */ /* 0x001ea80000100800 */
[----:B------:R0:W-:Y:S04]  /*43d90*/  @P1 STL [R1+0x11d0], R29 ;  /* 0x0011d01d01001387 */ /* 0x0001e80000100800 */
[----:B0-----:R-:W2:Y:S04]  /*43da0*/  LDL R29, [R1+0x11b0] ;  /* 0x0011b000011d7983 */ /* 0x001ea80000100800 */
[----:B------:R0:W-:Y:S04]  /*43db0*/  @P1 STL [R1+0x11cc], R71 ;  /* 0x0011cc4701001387 */ /* 0x0001e80000100800 */
[----:B0-----:R-:W2:Y:S01]  /*43dc0*/  LDL R71, [R1+0x11ac] ;  /* 0x0011ac0001477983 */ /* 0x001ea20000100800 */
[----:B------:R-:W-:-:S13]  /*43dd0*/  ISETP.GT.AND P3, PT, R4, 0x3f, PT ;  /* 0x0000003f0400780c */ /* 0x000fda0003f64270 */
[----:B------:R-:W2:Y:S04]  /*43de0*/  @P3 LDG.E.U16 R50, desc[UR6][R60.64] ;  /* 0x000000063c323981 */ /* 0x000ea8000c1e1500 */
[----:B------:R-:W2:Y:S04]  /*43df0*/  @P3 LDG.E.U16 R5, desc[UR6][R68.64] ;  /* 0x0000000644053981 */ /* 0x000ea8000c1e1500 */
[----:B------:R-:W2:Y:S04]  /*43e00*/  @P3 LDG.E.U16 R0, desc[UR6][R14.64] ;  /* 0x000000060e003981 */ /* 0x000ea8000c1e1500 */
[----:B----4-:R0:W-:Y:S04]  /*43e10*/  @P1 STL [R1+0x11c8], R70 ;  /* 0x0011c84601001387 */ /* 0x0101e80000100800 */
[----:B0-----:R-:W4:Y:S04]  /*43e20*/  LDL R70, [R1+0x11a8] ;  /* 0x0011a80001467983 */ /* 0x001f280000100800 */
[----:B------:R-:W4:Y:S04]  /*43e30*/  LDL.LU.64 R56, [R1+0x2e58] ;  /* 0x002e580001387983 */ /* 0x000f280000300a00 */
        /* <DEDUP_REMOVED lines=8> */
[----:B---3--:R-:W3:Y:S04]  /*43ec0*/  @P3 LDG.E.U16 R93, desc[UR6][R62.64] ;  /* 0x000000063e5d3981 */ /* 0x008ee8000c1e1500 */
[----:B0-----:R-:W3:Y:S04]  /*43ed0*/  LDL R81, [R1+0x11a4] ;  /* 0x0011a40001517983 */ /* 0x001ee80000100800 */
[----:B------:R-:W-:Y:S04]  /*43ee0*/  @P5 STL [R1+0x11bc], R86 ;  /* 0x0011bc5601005387 */ /* 0x000fe80000100800 */
[----:B------:R-:W3:Y:S04]  /*43ef0*/  LDL.LU.64 R40, [R1+0x2e28] ;  /* 0x002e280001287983 */ /* 0x000ee80000300a00 */
[----:B------:R-:W3:Y:S04]  /*43f00*/  LDL.LU.64 R30, [R1+0x2e20] ;  /* 0x002e2000011e7983 */ /* 0x000ee80000300a00 */
[----:B------:R-:W3:Y:S04]  /*43f10*/  LDL.LU.64 R42, [R1+0x2e18] ;  /* 0x002e1800012a7983 */ /* 0x000ee80000300a00 */
[----:B--2---:R0:W-:Y:S04]  /*43f20*/  @P4 STL [R1+0x162c], R80 ;  /* 0x00162c5001004387 */ /* 0x0041e80000100800 */
[----:B0-----:R-:W2:Y:S04]  /*43f30*/  LDL R80, [R1+0x11a0] ;  /* 0x0011a00001507983 */ /* 0x001ea80000100800 */
[----:B------:R0:W-:Y:S04]  /*43f40*/  @P4 STL [R1+0x1628], R51 ;  /* 0x0016283301004387 */ /* 0x0001e80000100800 */
[----:B------:R-:W-:Y:S04]  /*43f50*/  @P4 STL [R1+0x1630], R28 ;  /* 0x0016301c01004387 */ /* 0x000fe80000100800 */
[----:B------:R-:W-:Y:S04]  /*43f60*/  @P4 STL [R1+0x1634], R84 ;  /* 0x0016345401004387 */ /* 0x000fe80000100800 */
[----:B------:R-:W2:Y:S01]  /*43f70*/  LDL.LU.64 R60, [R1+0x2e10] ;  /* 0x002e1000013c7983 */ /* 0x000ea20000300a00 */
[----:B------:R-:W-:-:S03]  /*43f80*/  ISETP.GT.AND P1, PT, R4, 0x40, PT ;  /* 0x000000400400780c */ /* 0x000fc60003f24270 */
[----:B------:R-:W2:Y:S04]  /*43f90*/  LDL R68, [R1+0x1198] ;  /* 0x0011980001447983 */ /* 0x000ea80000100800 */
[----:B0-----:R-:W2:Y:S04]  /*43fa0*/  LDL R51, [R1+0x119c] ;  /* 0x00119c0001337983 */ /* 0x001ea80000100800 */
[----:B------:R-:W2:Y:S04]  /*43fb0*/  LDL.LU.64 R14, [R1+0x2e08] ;  /* 0x002e0800010e7983 */ /* 0x000ea80000300a00 */
[----:B------:R-:W2:Y:S04]  /*43fc0*/  LDL R69, [R1+0x1194] ;  /* 0x0011940001457983 */ /* 0x000ea80000100800 */
[----:B------:R-:W2:Y:S04]  /*43fd0*/  @P1 LDG.E.U16 R85, desc[UR6][R78.64] ;  /* 0x000000064e551981 */ /* 0x000ea8000c1e1500 */
[----:B------:R-:W2:Y:S04]  /*43fe0*/  @P1 LDG.E.U16 R29, desc[UR6][R22.64] ;  /* 0x00000006161d1981 */ /* 0x000ea8000c1e1500 */
[----:B------:R-:W2:Y:S01]  /*43ff0*/  @P1 LDG.E.U16 R71, desc[UR6][R24.64] ;  /* 0x0000000618471981 */ /* 0x000ea2000c1e1500 */
[----:B------:R-:W-:-:S03]  /*44000*/  ISETP.GT.AND P5, PT, R4, 0x41, PT ;  /* 0x000000410400780c */ /* 0x000fc60003fa4270 */
[----:B------:R0:W-:Y:S04]  /*44010*/  @P3 STL [R1+0x1624], R50 ;  /* 0x0016243201003387 */ /* 0x0001e80000100800 */
[----:B0-----:R-:W2:Y:S04]  /*44020*/  LDL R50, [R1+0x1190] ;  /* 0x0011900001327983 */ /* 0x001ea80000100800 */
[----:B------:R-:W2:Y:S04]  /*44030*/  LDL.LU.64 R62, [R1+0x2e00] ;  /* 0x002e0000013e7983 */ /* 0x000ea80000300a00 */
[----:B------:R-:W2:Y:S04]  /*44040*/  LDL R28, [R1+0x118c] ;  /* 0x00118c00011c7983 */ /* 0x000ea80000100800 */
[----:B------:R-:W2:Y:S04]  /*44050*/  LDL R3, [R1+0x1188] ;  /* 0x0011880001037983 */ /* 0x000ea80000100800 */
[----:B------:R-:W2:Y:S04]  /*44060*/  LDL R2, [R1+0x1184] ;  /* 0x0011840001027983 */ /* 0x000ea80000100800 */
[----:B------:R0:W-:Y:S04]  /*44070*/  @P3 STL [R1+0x1620], R5 ;  /* 0x0016200501003387 */ /* 0x0001e80000100800 */
[----:B0-----:R-:W2:Y:S04]  /*44080*/  LDL R5, [R1+0x1180] ;  /* 0x0011800001057983 */ /* 0x001ea80000100800 */
[----:B------:R0:W-:Y:S04]  /*44090*/  @P3 STL [R1+0x161c], R0 ;  /* 0x00161c0001003387 */ /* 0x0001e80000100800 */
[----:B0-----:R-:W2:Y:S04]  /*440a0*/  LDL R0, [R1+0x117c] ;  /* 0x00117c0001007983 */ /* 0x001ea80000100800 */
[----:B----4-:R-:W4:Y:S04]  /*440b0*/  @P1 LDG.E.U16 R70, desc[UR6][R54.64] ;  /* 0x0000000636461981 */ /* 0x010f28000c1e1500 */
[----:B---3--:R0:W-:Y:S04]  /*440c0*/  @P3 STL [R1+0x1618], R93 ;  /* 0x0016185d01003387 */ /* 0x0081e80000100800 */
[----:B------:R-:W3:Y:S04]  /*440d0*/  @P5 LDG.E.U16 R81, desc[UR6][R74.64] ;  /* 0x000000064a515981 */ /* 0x000ee8000c1e1500 */
[----:B0-----:R-:W3:Y:S04]  /*440e0*/  LDL R93, [R1+0x1178] ;  /* 0x00117800015d7983 */ /* 0x001ee80000100800 */
[----:B------:R-:W3:Y:S04]  /*440f0*/  LDL.LU.64 R78, [R1+0x2df8] ;  /* 0x002df800014e7983 */ /* 0x000ee80000300a00 */
[----:B------:R-:W3:Y:S04]  /*44100*/  LDL.LU.64 R22, [R1+0x2df0] ;  /* 0x002df00001167983 */ /* 0x000ee80000300a00 */
[----:B------:R-:W3:Y:S04]  /*44110*/  LDL.LU.64 R24, [R1+0x2de8] ;  /* 0x002de80001187983 */ /* 0x000ee80000300a00 */
[----:B------:R-:W3:Y:S04]  /*44120*/  LDL.LU.64 R54, [R1+0x2de0] ;  /* 0x002de00001367983 */ /* 0x000ee80000300a00 */
[----:B--2---:R-:W2:Y:S04]  /*44130*/  @P5 LDG.E.U16 R80, desc[UR6][R10.64] ;  /* 0x000000060a505981 */ /* 0x004ea8000c1e1500 */
[----:B------:R-:W2:Y:S04]  /*44140*/  @P5 LDG.E.U16 R68, desc[UR6][R6.64] ;  /* 0x0000000606445981 */ /* 0x000ea8000c1e1500 */
[----:B------:R-:W2:Y:S01]  /*44150*/  @P5 LDG.E.U16 R51, desc[UR6][R46.64] ;  /* 0x000000062e335981 */ /* 0x000ea2000c1e1500 */
[----:B------:R-:W-:-:S02]  /*44160*/  ISETP.GT.AND P4, PT, R4, 0x42, PT ;  /* 0x000000420400780c */ /* 0x000fc40003f84270 */
[----:B------:R-:W-:-:S11]  /*44170*/  ISETP.GT.AND P3, PT, R4, 0x43, PT ;  /* 0x000000430400780c */ /* 0x000fd60003f64270 */
[----:B------:R-:W2:Y:S04]  /*44180*/  @P4 LDG.E.U16 R69, desc[UR6][R76.64] ;  /* 0x000000064c454981 */ /* 0x000ea8000c1e1500 */
[----:B------:R0:W-:Y:S04]  /*44190*/  @P1 STL [R1+0x11b0], R29 ;  /* 0x0011b01d01001387 */ /* 0x0001e80000100800 */
[----:B0-----:R-:W2:Y:S04]  /*441a0*/  LDL R29, [R1+0x1174] ;  /* 0x00117400011d7983 */ /* 0x001ea80000100800 */
[----:B------:R-:W2:Y:S04]  /*441b0*/  @P4 LDG.E.U16 R50, desc[UR6][R52.64] ;  /* 0x0000000634324981 */ /* 0x000ea8000c1e1500 */
[----:B------:R-:W2:Y:S04]  /*441c0*/  @P4 LDG.E.U16 R28, desc[UR6][R38.64] ;  /* 0x00000006261c4981 */ /* 0x000ea8000c1e1500 */
[----:B------:R-:W2:Y:S04]  /*441d0*/  @P4 LDG.E.U16 R3, desc[UR6][R20.64] ;  /* 0x0000000614034981 */ /* 0x000ea8000c1e1500 */
[----:B------:R-:W2:Y:S04]  /*441e0*/  @P3 LDG.E.U16 R2, desc[UR6][R44.64] ;  /* 0x000000062c023981 */ /* 0x000ea8000c1e1500 */
[----:B------:R-:W2:Y:S04]  /*441f0*/  @P3 LDG.E.U16 R5, desc[UR6][R26.64] ;  /* 0x000000061a053981 */ /* 0x000ea8000c1e1500 */
[----:B------:R-:W2:Y:S04]  /*44200*/  @P3 LDG.E.U16 R0, desc[UR6][R64.64] ;  /* 0x0000000640003981 */ /* 0x000ea8000c1e1500 */
[----:B----4-:R0:W-:Y:S04]  /*44210*/  @P1 STL [R1+0x11a8], R70 ;  /* 0x0011a84601001387 */ /* 0x0101e80000100800 */
[----:B------:R-:W4:Y:S04]  /*44220*/  LDL R84, [R1+0x1168] ;  /* 0x0011680001547983 */ /* 0x000f280000100800 */
[----:B------:R-:W4:Y:S04]  /*44230*/  LDL R86, [R1+0x116c] ;  /* 0x00116c0001567983 */ /* 0x000f280000100800 */
[----:B0-----:R-:W4:Y:S04]  /*44240*/  LDL R70, [R1+0x1170] ;  /* 0x0011700001467983 */ /* 0x001f280000100800 */
[----:B------:R0:W-:Y:S04]  /*44250*/  @P1 STL [R1+0x11ac], R71 ;  /* 0x0011ac4701001387 */ /* 0x0001e80000100800 */
[----:B------:R1:W-:Y:S04]  /*44260*/  @P1 STL [R1+0x11b4], R85 ;  /* 0x0011b45501001387 */ /* 0x0003e80000100800 */
[----:B------:R-:W4:Y:S04]  /*44270*/  LDL R74, [R1+0x1158] ;  /* 0x00115800014a7983 */ /* 0x000f280000100800 */
[----:B------:R-:W4:Y:S04]  /*44280*/  LDL R75, [R1+0x115c] ;  /* 0x00115c00014b7983 */ /* 0x000f280000100800 */
[----:B0-----:R-:W4:Y:S04]  /*44290*/  LDL R71, [R1+0x1160] ;  /* 0x0011600001477983 */ /* 0x001f280000100800 */
[----:B-1----:R-:W4:Y:S04]  /*442a0*/  LDL R85, [R1+0x1164] ;  /* 0x0011640001557983 */ /* 0x002f280000100800 */
[----:B------:R-:W4:Y:S04]  /*442b0*/  LDL.LU.64 R10, [R1+0x2dd8] ;  /* 0x002dd800010a7983 */ /* 0x000f280000300a00 */
[----:B---3--:R0:W-:Y:S04]  /*442c0*/  @P5 STL [R1+0x11a4], R81 ;  /* 0x0011a45101005387 */ /* 0x0081e80000100800 */
[----:B------:R-:W3:Y:S04]  /*442d0*/  @P3 LDG.E.U16 R93, desc[UR6][R18.64] ;  /* 0x00000006125d3981 */ /* 0x000ee8000c1e1500 */
[----:B0-----:R-:W3:Y:S04]  /*442e0*/  LDL R81, [R1+0x1614] ;  /* 0x0016140001517983 */ /* 0x001ee80000100800 */
[----:B--2---:R0:W-:Y:S04]  /*442f0*/  @P5 STL [R1+0x11a0], R80 ;  /* 0x0011a05001005387 */ /* 0x0041e80000100800 */
[----:B0-----:R-:W2:Y:S04]  /*44300*/  LDL R80, [R1+0x1610] ;  /* 0x0016100001507983 */ /* 0x001ea80000100800 */
[----:B------:R-:W2:Y:S04]  /*44310*/  LDL.LU.64 R46, [R1+0x2dd0] ;  /* 0x002dd000012e7983 */ /* 0x000ea80000300a00 */
[----:B------:R0:W-:Y:S04]  /*44320*/  @P5 STL [R1+0x119c], R51 ;  /* 0x00119c3301005387 */ /* 0x0001e80000100800 */
[----:B0-----:R-:W2:Y:S01]  /*44330*/  LDL R51, [R1+0x160c] ;  /* 0x00160c0001337983 */ /* 0x001ea20000100800 */
[----:B------:R-:W-:-:S03]  /*44340*/  ISETP.GT.AND P1, PT, R4, 0x44, PT ;  /* 0x000000440400780c */ /* 0x000fc60003f24270 */
[----:B------:R-:W2:Y:S04]  /*44350*/  LDL.LU.64 R6, [R1+0x2dc8] ;  /* 0x002dc80001067983 */ /* 0x000ea80000300a00 */
[----:B------:R0:W-:Y:S01]  /*44360*/  @P5 STL [R1+0x1198], R68 ;  /* 0x0011984401005387 */ /* 0x0001e20000100800 */
[----:B------:R-:W-:-:S03]  /*44370*/  ISETP.GT.AND P5, PT, R4, 0x45, PT ;  /* 0x000000450400780c */ /* 0x000fc60003fa4270 */
[----:B0-----:R-:W2:Y:S04]  /*44380*/  LDL.LU R68, [R1+0x2dc0] ;  /* 0x002dc00001447983 */ /* 0x001ea80000300800 */
[----:B------:R-:W2:Y:S04]  /*44390*/  LDL.LU.64 R76, [R1+0x2db8] ;  /* 0x002db800014c7983 */ /* 0x000ea80000300a00 */
[----:B------:R-:W2:Y:S04]  /*443a0*/  @P1 LDG.E.U16 R29, desc[UR6][R72.64] ;  /* 0x00000006481d1981 */ /* 0x000ea8000c1e1500 */
[----:B------:R0:W-:Y:S04]  /*443b0*/  @P4 STL [R1+0x1194], R69 ;  /* 0x0011944501004387 */ /* 0x0001e80000100800 */
[----:B0-----:R-:W2:Y:S04]  /*443c0*/  LDL.LU R69, [R1+0x2db0] ;  /* 0x002db00001457983 */ /* 0x001ea80000300800 */
[----:B------:R-:W2:Y:S04]  /*443d0*/  LDL.LU.64 R52, [R1+0x2da8] ;  /* 0x002da80001347983 */ /* 0x000ea80000300a00 */
[----:B------:R0:W-:Y:S04]  /*443e0*/  @P4 STL [R1+0x1190], R50 ;  /* 0x0011903201004387 */ /* 0x0001e80000100800 */
[----:B0-----:R-:W2:Y:S04]  /*443f0*/  LDL R50, [R1+0x1608] ;  /* 0x0016080001327983 */ /* 0x001ea80000100800 */
[----:B------:R-:W2:Y:S04]  /*44400*/  LDL.LU.64 R38, [R1+0x2da0] ;  /* 0x002da00001267983 */ /* 0x000ea80000300a00 */
[----:B------:R0:W-:Y:S04]  /*44410*/  @P4 STL [R1+0x118c], R28 ;  /* 0x00118c1c01004387 */ /* 0x0001e80000100800 */
[----:B0-----:R-:W2:Y:S04]  /*44420*/  LDL.LU R28, [R1+0x2d98] ;  /* 0x002d9800011c7983 */ /* 0x001ea80000300800 */
[----:B------:R-:W2:Y:S04]  /*44430*/  LDL.LU.64 R20, [R1+0x2d90] ;  /* 0x002d900001147983 */ /* 0x000ea80000300a00 */
        /* <DEDUP_REMOVED lines=9> */
[----:B0-----:R-:W2:Y:S04]  /*444d0*/  LDL.64 R2, [R1+0x5d8] ;  /* 0x0005d80001027983 */ /* 0x001ea80000100a00 */
[----:B------:R0:W-:Y:S04]  /*444e0*/  @P3 STL [R1+0x117c], R0 ;  /* 0x00117c0001003387 */ /* 0x0001e80000100800 */
[----:B0-----:R-:W2:Y:S04]  /*444f0*/  LDL R0, [R1+0x1600] ;  /* 0x0016000001007983 */ /* 0x001ea80000100800 */
[----:B----4-:R-:W4:Y:S04]  /*44500*/  @P1 LDG.E.U16 R84, desc[UR6][R82.64] ;  /* 0x0000000652541981 */ /* 0x010f28000c1e1500 */
[----:B------:R-:W4:Y:S04]  /*44510*/  @P1 LDG.E.U16 R86, desc[UR6][R16.64] ;  /* 0x0000000610561981 */ /* 0x000f28000c1e1500 */
[----:B------:R-:W4:Y:S04]  /*44520*/  @P1 LDG.E.U16 R70, desc[UR6][R66.64] ;  /* 0x0000000642461981 */ /* 0x000f28000c1e1500 */
[----:B------:R-:W4:Y:S04]  /*44530*/  @P5 LDG.E.U16 R74, desc[UR6][R56.64] ;  /* 0x00000006384a5981 */ /* 0x000f28000c1e1500 */
[----:B------:R-:W4:Y:S04]  /*44540*/  @P5 LDG.E.U16 R75, desc[UR6][R32.64] ;  /* 0x00000006204b5981 */ /* 0x000f28000c1e1500 */
[----:B------:R-:W4:Y:S04]  /*44550*/  @P5 LDG.E.U16 R71, desc[UR6][R8.64] ;  /* 0x0000000608475981 */ /* 0x000f28000c1e1500 */
[----:B------:R-:W4:Y:S04]  /*44560*/  @P5 LDG.E.U16 R85, desc[UR6][R12.64] ;  /* 0x000000060c555981 */ /* 0x000f28000c1e1500 */
[----:B---3--:R0:W-:Y:S04]  /*44570*/  @P3 STL [R1+0x1178], R93 ;  /* 0x0011785d01003387 */ /* 0x0081e80000100800 */
[----:B------:R-:W3:Y:S04]  /*44580*/  @P4 LDG.E.U16 R81, desc[UR6][R58.64] ;  /* 0x000000063a514981 */ /* 0x000ee8000c1e1500 */
[----:B0-----:R-:W3:Y:S04]  /*44590*/  LDL R93, [R1+0x15fc] ;  /* 0x0015fc00015d7983 */ /* 0x001ee80000100800 */
[----:B------:R-:W3:Y:S04]  /*445a0*/  LDL.LU.64 R72, [R1+0x2d68] ;  /* 0x002d680001487983 */ /* 0x000ee80000300a00 */
[----:B--2---:R-:W2:Y:S04]  /*445b0*/  @P4 LDG.E.U16 R51, desc[UR6][R36.64] ;  /* 0x0000000624334981 */ /* 0x004ea8000c1e1500 */
[----:B------:R-:W2:Y:S04]  /*445c0*/  @P4 LDG.E.U16 R80, desc[UR6][R48.64] ;  /* 0x0000000630504981 */ /* 0x000ea8000c1e1500 */
[----:B------:R0:W-:Y:S04]  /*445d0*/  @P1 STL [R1+0x1174], R29 ;  /* 0x0011741d01001387 */ /* 0x0001e80000100800 */
[----:B0-----:R-:W2:Y:S04]  /*445e0*/  LDL.LU R29, [R1+0x2d60] ;  /* 0x002d6000011d7983 */ /* 0x001ea80000300800 */
[----:B------:R-:W2:Y:S01]  /*445f0*/  LDL.LU.64 R66, [R1+0x2d58] ;  /* 0x002d580001427983 */ /* 0x000ea20000300a00 */
[----:B------:R-:W-:-:S03]  /*44600*/  ISETP.GT.AND P3, PT, R4, 0x47, PT ;  /* 0x000000470400780c */ /* 0x000fc60003f64270 */
[----:B------:R-:W2:Y:S10]  /*44610*/  @P4 LDG.E.U16 R50, desc[UR6][R34.64] ;  /* 0x0000000622324981 */ /* 0x000eb4000c1e1500 */
[----:B------:R-:W2:Y:S04]  /*44620*/  @P3 LDG.E.U16 R5, desc[UR6][R40.64] ;  /* 0x0000000628053981 */ /* 0x000ea8000c1e1500 */
[----:B------:R-:W2:Y:S04]  /*44630*/  @P3 LDG.E.U16 R0, desc[UR6][R2.64] ;  /* 0x0000000602003981 */ /* 0x000ea8000c1e1500 */
[----:B----4-:R0:W-:Y:S04]  /*44640*/  @P1 STL [R1+0x1170], R70 ;  /* 0x0011704601001387 */ /* 0x0101e80000100800 */
[----:B0-----:R-:W4:Y:S04]  /*44650*/  LDL.LU R70, [R1+0x2d50] ;  /* 0x002d500001467983 */ /* 0x001f280000300800 */
[----:B------:R-:W4:Y:S04]  /*44660*/  LDL.LU.64 R16, [R1+0x2d48] ;  /* 0x002d480001107983 */ /* 0x000f280000300a00 */
[----:B------:R-:W4:Y:S04]  /*44670*/  LDL.LU.64 R82, [R1+0x2d40] ;  /* 0x002d400001527983 */ /* 0x000f280000300a00 */
[----:B------:R-:W-:Y:S04]  /*44680*/  @P1 STL [R1+0x1168], R84 ;  /* 0x0011685401001387 */ /* 0x000fe80000100800 */
[----:B------:R-:W-:Y:S04]  /*44690*/  @P1 STL [R1+0x116c], R86 ;  /* 0x00116c5601001387 */ /* 0x000fe80000100800 */
[----:B------:R-:W4:Y:S04]  /*446a0*/  LDL.LU.64 R12, [R1+0x2d38] ;  /* 0x002d3800010c7983 */ /* 0x000f280000300a00 */
[----:B------:R-:W4:Y:S04]  /*446b0*/  LDL.LU.64 R8, [R1+0x2d30] ;  /* 0x002d300001087983 */ /* 0x000f280000300a00 */
[----:B------:R-:W4:Y:S04]  /*446c0*/  LDL.LU.64 R32, [R1+0x2d28] ;  /* 0x002d280001207983 */ /* 0x000f280000300a00 */
[----:B------:R-:W4:Y:S04]  /*446d0*/  LDL.LU.64 R56, [R1+0x2d20] ;  /* 0x002d200001387983 */ /* 0x000f280000300a00 */
[----:B------:R0:W-:Y:S04]  /*446e0*/  @P5 STL [R1+0x1158], R74 ;  /* 0x0011584a01005387 */ /* 0x0001e80000100800 */
[----:B------:R1:W-:Y:S04]  /*446f0*/  @P5 STL [R1+0x115c], R75 ;  /* 0x00115c4b01005387 */ /* 0x0003e80000100800 */
[----:B------:R0:W-:Y:S04]  /*44700*/  @P5 STL [R1+0x1160], R71 ;  /* 0x0011604701005387 */ /* 0x0001e80000100800 */
[----:B------:R-:W-:Y:S04]  /*44710*/  @P5 STL [R1+0x1164], R85 ;  /* 0x0011645501005387 */ /* 0x000fe80000100800 */
[----:B------:R-:W4:Y:S04]  /*44720*/  LDL R36, [R1+0x114c] ;  /* 0x00114c0001247983 */ /* 0x000f280000100800 */
[----:B------:R-:W4:Y:S04]  /*44730*/  LDL R37, [R1+0x1148] ;  /* 0x0011480001257983 */ /* 0x000f280000100800 */
[----:B------:R-:W4:Y:S04]  /*44740*/  LDL R58, [R1+0x1144] ;  /* 0x00114400013a7983 */ /* 0x000f280000100800 */
[----:B------:R-:W4:Y:S04]  /*44750*/  LDL R59, [R1+0x1140] ;  /* 0x00114000013b7983 */ /* 0x000f280000100800 */
[----:B0-----:R-:W4:Y:S04]  /*44760*/  LDL R74, [R1+0x1154] ;  /* 0x00115400014a7983 */ /* 0x001f280000100800 */
[----:B-1----:R-:W4:Y:S04]  /*44770*/  LDL R75, [R1+0x1150] ;  /* 0x00115000014b7983 */ /* 0x002f280000100800 */
[----:B------:R-:W4:Y:S04]  /*44780*/  LDL R71, [R1+0x15f8] ;  /* 0x0015f80001477983 */ /* 0x000f280000100800 */
[----:B------:R-:W4:Y:S04]  /*44790*/  LDL R48, [R1+0x113c] ;  /* 0x00113c0001307983 */ /* 0x000f280000100800 */
[----:B------:R-:W4:Y:S04]  /*447a0*/  LDL R49, [R1+0x1138] ;  /* 0x0011380001317983 */ /* 0x000f280000100800 */
[----:B------:R-:W4:Y:S04]  /*447b0*/  LDL R34, [R1+0x1134] ;  /* 0x0011340001227983 */ /* 0x000f280000100800 */
[----:B------:R-:W4:Y:S04]  /*447c0*/  LDL R35, [R1+0x1130] ;  /* 0x0011300001237983 */ /* 0x000f280000100800 */
[----:B---3--:R0:W-:Y:S04]  /*447d0*/  @P4 STL [R1+0x1614], R81 ;  /* 0x0016145101004387 */ /* 0x0081e80000100800 */
[----:B------:R-:W3:Y:S04]  /*447e0*/  @P3 LDG.E.U16 R93, desc[UR6][R30.64] ;  /* 0x000000061e5d3981 */ /* 0x000ee8000c1e1500 */
[----:B0-----:R-:W3:Y:S04]  /*447f0*/  LDL R81, [R1+0x112c] ;  /* 0x00112c0001517983 */ /* 0x001ee80000100800 */
[----:B--2---:R0:W-:Y:S04]  /*44800*/  @P4 STL [R1+0x160c], R51 ;  /* 0x00160c3301004387 */ /* 0x0041e80000100800 */
[----:B0-----:R-:W2:Y:S01]  /*44810*/  LDL R51, [R1+0x1128] ;  /* 0x0011280001337983 */ /* 0x001ea20000100800 */
[----:B------:R-:W-:-:S02]  /*44820*/  ISETP.GT.AND P1, PT, R4, 0x48, PT ;  /* 0x000000480400780c */ /* 0x000fc40003f24270 */
[C---:B------:R-:W-:Y:S01]  /*44830*/  ISETP.GT.AND P5, PT, R4.reuse, 0x49, PT ;  /* 0x000000490400780c */ /* 0x040fe20003fa4270 */
[----:B------:R0:W-:Y:S04]  /*44840*/  @P4 STL [R1+0x1608], R50 ;  /* 0x0016083201004387 */ /* 0x0001e80000100800 */
[----:B------:R1:W-:Y:S01]  /*44850*/  @P4 STL [R1+0x1610], R80 ;  /* 0x0016105001004387 */ /* 0x0003e20000100800 */
[----:B------:R-:W-:-:S03]  /*44860*/  ISETP.GT.AND P4, PT, R4, 0x4a, PT ;  /* 0x0000004a0400780c */ /* 0x000fc60003f84270 */
[----:B------:R-:W2:Y:S04]  /*44870*/  LDL.LU.64 R40, [R1+0x2d18] ;  /* 0x002d180001287983 */ /* 0x000ea80000300a00 */
[----:B0-----:R-:W2:Y:S04]  /*44880*/  LDL R50, [R1+0x1124] ;  /* 0x0011240001327983 */ /* 0x001ea80000100800 */
[----:B------:R0:W-:Y:S04]  /*44890*/  @P3 STL [R1+0x1604], R5 ;  /* 0x0016040501003387 */ /* 0x0001e80000100800 */
[----:B------:R-:W2:Y:S04]  /*448a0*/  LDL R30, [R1+0x111c] ;  /* 0x00111c00011e7983 */ /* 0x000ea80000100800 */
[----:B------:R-:W2:Y:S04]  /*448b0*/  LDL R31, [R1+0x1118] ;  /* 0x00111800011f7983 */ /* 0x000ea80000100800 */
[----:B-1----:R-:W2:Y:S04]  /*448c0*/  LDL R80, [R1+0x1110] ;  /* 0x0011100001507983 */ /* 0x002ea80000100800 */
[----:B------:R-:W2:Y:S04]  /*448d0*/  LDL R85, [R1+0x1114] ;  /* 0x0011140001557983 */ /* 0x000ea80000100800 */
[----:B0-----:R-:W2:Y:S04]  /*448e0*/  LDL R5, [R1+0x1120] ;  /* 0x0011200001057983 */ /* 0x001ea80000100800 */
        /* <DEDUP_REMOVED lines=16> */
[----:B------:R-:W3:Y:S04]  /*449f0*/  LDL.LU R86, [R1+0x1104] ;  /* 0x0011040001567983 */ /* 0x000ee80000300800 */
[----:B------:R-:W3:Y:S04]  /*44a00*/  LDL.LU R84, [R1+0x1100] ;  /* 0x0011000001547983 */ /* 0x000ee80000300800 */
[----:B------:R-:W3:Y:S04]  /*44a10*/  LDL.LU R3, [R1+0x10fc] ;  /* 0x0010fc0001037983 */ /* 0x000ee80000300800 */
[----:B------:R-:W3:Y:S04]  /*44a20*/  LDL.LU R2, [R1+0x10f8] ;  /* 0x0010f80001027983 */ /* 0x000ee80000300800 */
[----:B------:R-:W3:Y:S04]  /*44a30*/  LDL.LU.64 R42, [R1+0x2d10] ;  /* 0x002d1000012a7983 */ /* 0x000ee80000300a00 */
[----:B--2---:R-:W2:Y:S04]  /*44a40*/  @P4 LDG.E.U16 R51, desc[UR6][R68.64] ;  /* 0x0000000644334981 */ /* 0x004ea8000c1e1500 */
[----:B----4-:R0:W-:Y:S01]  /*44a50*/  @P3 STL [R1+0x15f8], R71 ;  /* 0x0015f84701003387 */ /* 0x0101e20000100800 */
[----:B------:R-:W-:-:S03]  /*44a60*/  ISETP.GT.AND P3, PT, R4, 0x4b, PT ;  /* 0x0000004b0400780c */ /* 0x000fc60003f64270 */
[----:B0-----:R-:W4:Y:S04]  /*44a70*/  LDL.LU R71, [R1+0x2d08] ;  /* 0x002d080001477983 */ /* 0x001f280000300800 */
[----:B------:R-:W4:Y:S04]  /*44a80*/  LDL.LU.64 R60, [R1+0x2d00] ;  /* 0x002d0000013c7983 */ /* 0x000f280000300a00 */
[----:B------:R0:W-:Y:S04]  /*44a90*/  @P1 STL [R1+0x1154], R74 ;  /* 0x0011544a01001387 */ /* 0x0001e80000100800 */
[----:B------:R-:W4:Y:S04]  /*44aa0*/  @P3 LDG.E.U16 R50, desc[UR6][R52.64] ;  /* 0x0000000634323981 */ /* 0x000f28000c1e1500 */
[----:B------:R-:W4:Y:S04]  /*44ab0*/  @P3 LDG.E.U16 R5, desc[UR6][R38.64] ;  /* 0x0000000626053981 */ /* 0x000f28000c1e1500 */
[----:B------:R-:W4:Y:S04]  /*44ac0*/  @P3 LDG.E.U16 R30, desc[UR6][R20.64] ;  /* 0x00000006141e3981 */ /* 0x000f28000c1e1500 */
[----:B------:R-:W4:Y:S04]  /*44ad0*/  @P3 LDG.E.U16 R31, desc[UR6][R44.64] ;  /* 0x000000062c1f3981 */ /* 0x000f28000c1e1500 */
[----:B0-----:R-:W4:Y:S04]  /*44ae0*/  LDL.LU R74, [R1+0x2cf8] ;  /* 0x002cf800014a7983 */ /* 0x001f280000300800 */
[----:B------:R-:W4:Y:S04]  /*44af0*/  LDL.LU.64 R14, [R1+0x2cf0] ;  /* 0x002cf000010e7983 */ /* 0x000f280000300a00 */
[----:B------:R0:W-:Y:S04]  /*44b00*/  @P1 STL [R1+0x1150], R75 ;  /* 0x0011504b01001387 */ /* 0x0001e80000100800 */
[----:B0-----:R-:W4:Y:S04]  /*44b10*/  LDL.LU R75, [R1+0x2ce8] ;  /* 0x002ce800014b7983 */ /* 0x001f280000300800 */
[----:B------:R-:W4:Y:S04]  /*44b20*/  LDL.LU.64 R62, [R1+0x2ce0] ;  /* 0x002ce000013e7983 */ /* 0x000f280000300a00 */
[----:B------:R0:W-:Y:S04]  /*44b30*/  @P1 STL [R1+0x114c], R36 ;  /* 0x00114c2401001387 */ /* 0x0001e80000100800 */
[----:B0-----:R-:W4:Y:S04]  /*44b40*/  LDL.LU R36, [R1+0x2cd8] ;  /* 0x002cd80001247983 */ /* 0x001f280000300800 */
[----:B------:R-:W4:Y:S04]  /*44b50*/  LDL.LU.64 R78, [R1+0x2cd0] ;  /* 0x002cd000014e7983 */ /* 0x000f280000300a00 */
[----:B------:R0:W-:Y:S01]  /*44b60*/  @P1 STL [R1+0x1148], R37 ;  /* 0x0011482501001387 */ /* 0x0001e20000100800 */
[----:B------:R-:W-:-:S03]  /*44b70*/  ISETP.GT.AND P1, PT, R4, 0x4c, PT ;  /* 0x0000004c0400780c */ /* 0x000fc60003f24270 */
[----:B0-----:R-:W4:Y:S04]  /*44b80*/  LDL.LU R37, [R1+0x2cc8] ;  /* 0x002cc80001257983 */ /* 0x001f280000300800 */
[----:B------:R-:W4:Y:S04]  /*44b90*/  LDL.LU.64 R22, [R1+0x2cc0] ;  /* 0x002cc00001167983 */ /* 0x000f280000300a00 */
[----:B------:R0:W-:Y:S04]  /*44ba0*/  @P5 STL [R1+0x1144], R58 ;  /* 0x0011443a01005387 */ /* 0x0001e80000100800 */
[----:B------:R-:W4:Y:S04]  /*44bb0*/  @P1 LDG.E.U16 R80, desc[UR6][R64.64] ;  /* 0x0000000640501981 */ /* 0x000f28000c1e1500 */
[----:B------:R-:W4:Y:S04]  /*44bc0*/  @P1 LDG.E.U16 R0, desc[UR6][R18.64] ;  /* 0x0000000612001981 */ /* 0x000f28000c1e1500 */
[----:B---3--:R-:W3:Y:S04]  /*44bd0*/  @P1 LDG.E.U16 R93, desc[UR6][R72.64] ;  /* 0x00000006485d1981 */ /* 0x008ee8000c1e1500 */
        /* <DEDUP_REMOVED lines=19> */
[----:B------:R0:W-:Y:S01]  /*44d10*/  @P4 STL [R1+0x112c], R81 ;  /* 0x00112c5101004387 */ /* 0x0001e20000100800 */
[----:B------:R-:W-:-:S03]  /*44d20*/  ISETP.GT.AND P5, PT, R4, 0x4d, PT ;  /* 0x0000004d0400780c */ /* 0x000fc60003fa4270 */
[----:B0-----:R-:W3:Y:S04]  /*44d30*/  LDL R81, [R1+0x15f4] ;  /* 0x0015f40001517983 */ /* 0x001ee80000100800 */
[----:B--2---:R0:W-:Y:S06]  /*44d40*/  @P4 STL [R1+0x1128], R51 ;  /* 0x0011283301004387 */ /* 0x0041ec0000100800 */
[----:B------:R-:W2:Y:S04]  /*44d50*/  @P5 LDG.E.U16 R86, desc[UR6][R28.64] ;  /* 0x000000061c565981 */ /* 0x000ea8000c1e1500 */
[----:B------:R-:W2:Y:S04]  /*44d60*/  @P5 LDG.E.U16 R84, desc[UR6][R66.64] ;  /* 0x0000000642545981 */ /* 0x000ea8000c1e1500 */
[----:B------:R-:W2:Y:S04]  /*44d70*/  @P5 LDG.E.U16 R3, desc[UR6][R16.64] ;  /* 0x0000000610035981 */ /* 0x000ea8000c1e1500 */
[----:B------:R-:W2:Y:S04]  /*44d80*/  @P5 LDG.E.U16 R2, desc[UR6][R82.64] ;  /* 0x0000000652025981 */ /* 0x000ea8000c1e1500 */
[----:B0-----:R-:W2:Y:S04]  /*44d90*/  LDL R51, [R1+0x15f0] ;  /* 0x0015f00001337983 */ /* 0x001ea80000100800 */
[----:B------:R-:W2:Y:S01]  /*44da0*/  LDL.LU.64 R52, [R1+0x2c50] ;  /* 0x002c500001347983 */ /* 0x000ea20000300a00 */
[----:B------:R-:W-:-:S03]  /*44db0*/  ISETP.GT.AND P4, PT, R4, 0x4e, PT ;  /* 0x0000004e0400780c */ /* 0x000fc60003f84270 */
[----:B----4-:R0:W-:Y:S04]  /*44dc0*/  @P3 STL [R1+0x1124], R50 ;  /* 0x0011243201003387 */ /* 0x0101e80000100800 */
        /* <DEDUP_REMOVED lines=18> */
[----:B------:R-:W-:Y:S04]  /*44ef0*/  @P1 STL [R1+0x1114], R85 ;  /* 0x0011145501001387 */ /* 0x000fe80000100800 */
[----:B------:R-:W3:Y:S04]  /*44f00*/  LDL R29, [R1+0x15dc] ;  /* 0x0015dc00011d7983 */ /* 0x000ee80000100800 */
[----:B------:R-:W3:Y:S04]  /*44f10*/  LDL R73, [R1+0x15d8] ;  /* 0x0015d80001497983 */ /* 0x000ee80000100800 */
[----:B------:R-:W3:Y:S04]  /*44f20*/  @P4 LDG.E.U16 R81, desc[UR6][R12.64] ;  /* 0x000000060c514981 */ /* 0x000ee8000c1e1500 */
[----:B--2---:R-:W2:Y:S04]  /*44f30*/  @P4 LDG.E.U16 R51, desc[UR6][R8.64] ;  /* 0x0000000608334981 */ /* 0x004ea8000c1e1500 */
[----:B------:R-:W-:Y:S04]  /*44f40*/  STL [R1+0x2438], R86 ;  /* 0x0024385601007387 */ /* 0x000fe80000100800 */
[----:B------:R-:W2:Y:S04]  /*44f50*/  LDL.LU.64 R66, [R1+0x2c08] ;  /* 0x002c080001427983 */ /* 0x000ea80000300a00 */
[----:B------:R-:W-:Y:S04]  /*44f60*/  STL [R1+0x243c], R84 ;  /* 0x00243c5401007387 */ /* 0x000fe80000100800 */
[----:B------:R-:W2:Y:S04]  /*44f70*/  LDL.LU.64 R16, [R1+0x2c00] ;  /* 0x002c000001107983 */ /* 0x000ea80000300a00 */
[----:B0-----:R-:W2:Y:S04]  /*44f80*/  LDL R93, [R1+0x10f4] ;  /* 0x0010f400015d7983 */ /* 0x001ea80000100800 */
[----:B------:R-:W-:Y:S04]  /*44f90*/  STL [R1+0x2440], R3 ;  /* 0x0024400301007387 */ /* 0x000fe80000100800 */
[----:B------:R-:W2:Y:S04]  /*44fa0*/  LDL R82, [R1+0x10f0] ;  /* 0x0010f00001527983 */ /* 0x000ea80000100800 */
[----:B------:R-:W2:Y:S04]  /*44fb0*/  LDL R83, [R1+0x10ec] ;  /* 0x0010ec0001537983 */ /* 0x000ea80000100800 */
[----:B------:R-:W2:Y:S01]  /*44fc0*/  LDL R72, [R1+0x10e8] ;  /* 0x0010e80001487983 */ /* 0x000ea20000100800 */
[----:B------:R-:W-:-:S03]  /*44fd0*/  ISETP.GT.AND P3, PT, R4, 0x4f, PT ;  /* 0x0000004f0400780c */ /* 0x000fc60003f64270 */
[----:B------:R-:W-:Y:S04]  /*44fe0*/  STL [R1+0x2444], R2 ;  /* 0x0024440201007387 */ /* 0x000fe80000100800 */
[----:B------:R-:W2:Y:S04]  /*44ff0*/  LDL.LU.64 R12, [R1+0x2bf8] ;  /* 0x002bf800010c7983 */ /* 0x000ea80000300a00 */
[----:B------:R-:W2:Y:S01]  /*45000*/  LDL.LU.64 R8, [R1+0x2bf0] ;  /* 0x002bf00001087983 */ /* 0x000ea20000300a00 */
[----:B------:R-:W-:-:S03]  /*45010*/  ISETP.GT.AND P1, PT, R4, 0x50, PT ;  /* 0x000000500400780c */ /* 0x000fc60003f24270 */
[----:B----4-:R-:W4:Y:S04]  /*45020*/  @P4 LDG.E.U16 R50, desc[UR6][R32.64] ;  /* 0x0000000620324981 */ /* 0x010f28000c1e1500 */
[----:B------:R-:W4:Y:S04]  /*45030*/  @P4 LDG.E.U16 R5, desc[UR6][R56.64] ;  /* 0x0000000638054981 */ /* 0x000f28000c1e1500 */
[----:B------:R-:W4:Y:S04]  /*45040*/  @P3 LDG.E.U16 R80, desc[UR6][R40.64] ;  /* 0x0000000628503981 */ /* 0x000f28000c1e1500 */
[----:B------:R-:W4:Y:S04]  /*45050*/  @P3 LDG.E.U16 R0, desc[UR6][R42.64] ;  /* 0x000000062a003981 */ /* 0x000f28000c1e1500 */
[----:B---3--:R-:W3:Y:S04]  /*45060*/  @P3 LDG.E.U16 R29, desc[UR6][R70.64] ;  /* 0x00000006461d3981 */ /* 0x008ee8000c1e1500 */
[----:B------:R-:W3:Y:S04]  /*45070*/  @P3 LDG.E.U16 R73, desc[UR6][R60.64] ;  /* 0x000000063c493981 */ /* 0x000ee8000c1e1500 */
[----:B------:R0:W-:Y:S04]  /*45080*/  @P4 STL [R1+0x15f4], R81 ;  /* 0x0015f45101004387 */ /* 0x0001e80000100800 */
[----:B0-----:R-:W3:Y:S04]  /*45090*/  LDL R81, [R1+0x10e4] ;  /* 0x0010e40001517983 */ /* 0x001ee80000100800 */
[----:B------:R-:W3:Y:S04]  /*450a0*/  LDL.LU.64 R32, [R1+0x2be8] ;  /* 0x002be80001207983 */ /* 0x000ee80000300a00 */
[----:B--2---:R0:W-:Y:S04]  /*450b0*/  @P4 STL [R1+0x15f0], R51 ;  /* 0x0015f03301004387 */ /* 0x0041e80000100800 */
[----:B------:R-:W2:Y:S04]  /*450c0*/  LDL R56, [R1+0x10dc] ;  /* 0x0010dc0001387983 */ /* 0x000ea80000100800 */
[----:B------:R-:W2:Y:S04]  /*450d0*/  LDL R57, [R1+0x10d8] ;  /* 0x0010d80001397983 */ /* 0x000ea80000100800 */
[----:B------:R-:W2:Y:S04]  /*450e0*/  @P1 LDG.E.U16 R93, desc[UR6][R14.64] ;  /* 0x000000060e5d1981 */ /* 0x000ea8000c1e1500 */
[----:B------:R-:W2:Y:S04]  /*450f0*/  @P1 LDG.E.U16 R82, desc[UR6][R74.64] ;  /* 0x000000064a521981 */ /* 0x000ea8000c1e1500 */
[----:B------:R-:W2:Y:S04]  /*45100*/  @P1 LDG.E.U16 R83, desc[UR6][R62.64] ;  /* 0x000000063e531981 */ /* 0x000ea8000c1e1500 */
[----:B------:R-:W2:Y:S04]  /*45110*/  @P1 LDG.E.U16 R72, desc[UR6][R78.64] ;  /* 0x000000064e481981 */ /* 0x000ea8000c1e1500 */
[----:B------:R-:W2:Y:S04]  /*45120*/  LDL R28, [R1+0x10d4] ;  /* 0x0010d400011c7983 */ /* 0x000ea80000100800 */
[----:B0-----:R-:W2:Y:S01]  /*45130*/  LDL R51, [R1+0x10e0] ;  /* 0x0010e00001337983 */ /* 0x001ea20000100800 */
[----:B------:R-:W-:-:S03]  /*45140*/  ISETP.GT.AND P5, PT, R4, 0x51, PT ;  /* 0x000000510400780c */ /* 0x000fc60003fa4270 */
[----:B----4-:R0:W-:Y:S04]  /*45150*/  @P4 STL [R1+0x15ec], R50 ;  /* 0x0015ec3201004387 */ /* 0x0101e80000100800 */
[----:B0-----:R-:W4:Y:S04]  /*45160*/  LDL R50, [R1+0x10d0] ;  /* 0x0010d00001327983 */ /* 0x001f280000100800 */
[----:B------:R0:W-:Y:S04]  /*45170*/  @P4 STL [R1+0x15e8], R5 ;  /* 0x0015e80501004387 */ /* 0x0001e80000100800 */
[----:B0-----:R-:W4:Y:S04]  /*45180*/  LDL R5, [R1+0x10cc] ;  /* 0x0010cc0001057983 */ /* 0x001f280000100800 */
[----:B------:R-:W4:Y:S04]  /*45190*/  LDL.LU R85, [R1+0x10a4] ;  /* 0x0010a40001557983 */ /* 0x000f280000300800 */
[----:B------:R-:W4:Y:S04]  /*451a0*/  LDL.LU.64 R40, [R1+0x2be0] ;  /* 0x002be00001287983 */ /* 0x000f280000300a00 */
[----:B------:R0:W-:Y:S04]  /*451b0*/  @P3 STL [R1+0x15e4], R80 ;  /* 0x0015e45001003387 */ /* 0x0001e80000100800 */
[----:B0-----:R-:W4:Y:S04]  /*451c0*/  LDL R80, [R1+0x10c8] ;  /* 0x0010c80001507983 */ /* 0x001f280000100800 */
[----:B------:R-:W4:Y:S04]  /*451d0*/  LDL.LU.64 R42, [R1+0x2bd8] ;  /* 0x002bd800012a7983 */ /* 0x000f280000300a00 */
[----:B------:R0:W-:Y:S04]  /*451e0*/  @P3 STL [R1+0x15e0], R0 ;  /* 0x0015e00001003387 */ /* 0x0001e80000100800 */
[----:B0-----:R-:W4:Y:S04]  /*451f0*/  LDL R0, [R1+0x10c4] ;  /* 0x0010c40001007983 */ /* 0x001f280000100800 */
[----:B------:R-:W4:Y:S04]  /*45200*/  LDL.LU.64 R70, [R1+0x2bd0] ;  /* 0x002bd00001467983 */ /* 0x000f280000300a00 */
[----:B---3--:R0:W-:Y:S04]  /*45210*/  @P3 STL [R1+0x15dc], R29 ;  /* 0x0015dc1d01003387 */ /* 0x0081e80000100800 */
[----:B------:R-:W3:Y:S04]  /*45220*/  LDL R60, [R1+0x10bc] ;  /* 0x0010bc00013c7983 */ /* 0x000ee80000100800 */
[----:B------:R-:W3:Y:S04]  /*45230*/  LDL R61, [R1+0x10b8] ;  /* 0x0010b800013d7983 */ /* 0x000ee80000100800 */
[----:B0-----:R-:W3:Y:S04]  /*45240*/  LDL R29, [R1+0x10c0] ;  /* 0x0010c000011d7983 */ /* 0x001ee80000100800 */
[----:B------:R0:W-:Y:S04]  /*45250*/  @P3 STL [R1+0x15d8], R73 ;  /* 0x0015d84901003387 */ /* 0x0001e80000100800 */
[----:B------:R-:W3:Y:S04]  /*45260*/  LDL R14, [R1+0x10b0] ;  /* 0x0010b000010e7983 */ /* 0x000ee80000100800 */
[----:B------:R-:W3:Y:S04]  /*45270*/  LDL R15, [R1+0x10ac] ;  /* 0x0010ac00010f7983 */ /* 0x000ee80000100800 */
[----:B0-----:R-:W3:Y:S04]  /*45280*/  LDL R73, [R1+0x10b4] ;  /* 0x0010b40001497983 */ /* 0x001ee80000100800 */
[----:B------:R-:W3:Y:S04]  /*45290*/  @P5 LDG.E.U16 R81, desc[UR6][R36.64] ;  /* 0x0000000624515981 */ /* 0x000ee8000c1e1500 */
[----:B--2---:R-:W2:Y:S04]  /*452a0*/  @P5 LDG.E.U16 R56, desc[UR6][R24.64] ;  /* 0x0000000618385981 */ /* 0x004ea8000c1e1500 */
[----:B------:R-:W2:Y:S04]  /*452b0*/  @P5 LDG.E.U16 R57, desc[UR6][R58.64] ;  /* 0x000000063a395981 */ /* 0x000ea8000c1e1500 */
[----:B------:R-:W2:Y:S04]  /*452c0*/  @P5 LDG.E.U16 R51, desc[UR6][R22.64] ;  /* 0x0000000616335981 */ /* 0x000ea8000c1e1500 */
[----:B------:R0:W-:Y:S04]  /*452d0*/  @P1 STL [R1+0x10f4], R93 ;  /* 0x0010f45d01001387 */ /* 0x0001e80000100800 */
[----:B0-----:R-:W2:Y:S01]  /*452e0*/  LDL R93, [R1+0x10a8] ;  /* 0x0010a800015d7983 */ /* 0x001ea20000100800 */
[----:B------:R-:W-:-:S03]  /*452f0*/  ISETP.GT.AND P4, PT, R4, 0x52, PT ;  /* 0x000000520400780c */ /* 0x000fc60003f84270 */
[----:B------:R-:W2:Y:S04]  /*45300*/  LDL.LU.64 R74, [R1+0x2bc8] ;  /* 0x002bc800014a7983 */ /* 0x000ea80000300a00 */
[----:B------:R0:W-:Y:S04]  /*45310*/  @P1 STL [R1+0x10f0], R82 ;  /* 0x0010f05201001387 */ /* 0x0001e80000100800 */
[----:B0-----:R-:W2:Y:S04]  /*45320*/  LDL.LU R82, [R1+0x2bc0] ;  /* 0x002bc00001527983 */ /* 0x001ea80000300800 */
[----:B------:R-:W2:Y:S04]  /*45330*/  LDL.LU.64 R62, [R1+0x2bb8] ;  /* 0x002bb800013e7983 */ /* 0x000ea80000300a00 */
[----:B------:R0:W-:Y:S04]  /*45340*/  @P1 STL [R1+0x10ec], R83 ;  /* 0x0010ec5301001387 */ /* 0x0001e80000100800 */
[----:B------:R-:W2:Y:S01]  /*45350*/  @P4 LDG.E.U16 R28, desc[UR6][R54.64] ;  /* 0x00000006361c4981 */ /* 0x000ea2000c1e1500 */
[----:B------:R-:W-:-:S03]  /*45360*/  ISETP.GT.AND P3, PT, R4, 0x53, PT ;  /* 0x000000530400780c */ /* 0x000fc60003f64270 */
[----:B0-----:R-:W2:Y:S04]  /*45370*/  LDL.LU R83, [R1+0x2bb0] ;  /* 0x002bb00001537983 */ /* 0x001ea80000300800 */
[----:B------:R-:W2:Y:S04]  /*45380*/  LDL.LU.64 R78, [R1+0x2ba8] ;  /* 0x002ba800014e7983 */ /* 0x000ea80000300a00 */
[----:B------:R0:W-:Y:S04]  /*45390*/  @P1 STL [R1+0x10e8], R72 ;  /* 0x0010e84801001387 */ /* 0x0001e80000100800 */
[----:B0-----:R-:W2:Y:S04]  /*453a0*/  LDL R72, [R1+0x10a0] ;  /* 0x0010a00001487983 */ /* 0x001ea80000100800 */
        /* <DEDUP_REMOVED lines=8> */
[----:B------:R-:W3:Y:S04]  /*45430*/  @P3 LDG.E.U16 R29, desc[UR6][R34.64] ;  /* 0x00000006221d3981 */ /* 0x000ee8000c1e1500 */
[----:B------:R-:W3:Y:S04]  /*45440*/  @P1 LDG.E.U16 R14, desc[UR6][R38.64] ;  /* 0x00000006260e1981 */ /* 0x000ee8000c1e1500 */
[----:B------:R-:W3:Y:S04]  /*45450*/  @P1 LDG.E.U16 R15, desc[UR6][R20.64] ;  /* 0x00000006140f1981 */ /* 0x000ee8000c1e1500 */
[----:B------:R-:W3:Y:S04]  /*45460*/  @P1 LDG.E.U16 R73, desc[UR6][R52.64] ;  /* 0x0000000634491981 */ /* 0x000ee8000c1e1500 */
[----:B------:R0:W-:Y:S04]  /*45470*/  @P5 STL [R1+0x10e4], R81 ;  /* 0x0010e45101005387 */ /* 0x0001e80000100800 */
[----:B0-----:R-:W3:Y:S04]  /*45480*/  LDL R81, [R1+0x109c] ;  /* 0x00109c0001517983 */ /* 0x001ee80000100800 */
[----:B------:R-:W3:Y:S04]  /*45490*/  LDL.LU.64 R22, [R1+0x2b98] ;  /* 0x002b980001167983 */ /* 0x000ee80000300a00 */
[----:B--2---:R0:W-:Y:S04]  /*454a0*/  @P5 STL [R1+0x10e0], R51 ;  /* 0x0010e03301005387 */ /* 0x0041e80000100800 */
[----:B------:R-:W2:Y:S04]  /*454b0*/  @P1 LDG.E.U16 R93, desc[UR6][R44.64] ;  /* 0x000000062c5d1981 */ /* 0x000ea8000c1e1500 */
[----:B0-----:R-:W2:Y:S04]  /*454c0*/  LDL R51, [R1+0x1098] ;  /* 0x0010980001337983 */ /* 0x001ea80000100800 */
[----:B------:R-:W2:Y:S04]  /*454d0*/  LDL.LU.64 R24, [R1+0x2b90] ;  /* 0x002b900001187983 */ /* 0x000ea80000300a00 */
[----:B------:R0:W-:Y:S04]  /*454e0*/  @P5 STL [R1+0x10dc], R56 ;  /* 0x0010dc3801005387 */ /* 0x0001e80000100800 */
[----:B0-----:R-:W2:Y:S04]  /*454f0*/  LDL.LU R56, [R1+0x2b88] ;  /* 0x002b880001387983 */ /* 0x001ea80000300800 */
[----:B------:R-:W2:Y:S04]  /*45500*/  LDL.LU.64 R58, [R1+0x2b80] ;  /* 0x002b8000013a7983 */ /* 0x000ea80000300a00 */
[----:B------:R0:W-:Y:S01]  /*45510*/  @P5 STL [R1+0x10d8], R57 ;  /* 0x0010d83901005387 */ /* 0x0001e20000100800 */
[----:B------:R-:W-:-:S03]  /*45520*/  ISETP.GT.AND P5, PT, R4, 0x55, PT ;  /* 0x000000550400780c */ /* 0x000fc60003fa4270 */
[----:B0-----:R-:W2:Y:S04]  /*45530*/  LDL.LU R57, [R1+0x2b78] ;  /* 0x002b780001397983 */ /* 0x001ea80000300800 */
[----:B------:R-:W2:Y:S06]  /*45540*/  LDL.LU.64 R54, [R1+0x2b70] ;  /* 0x002b700001367983 */ /* 0x000eac0000300a00 */
[----:B------:R-:W2:Y:S04]  /*45550*/  @P5 LDG.E.U16 R85, desc[UR6][R30.64] ;  /* 0x000000061e555981 */ /* 0x000ea8000c1e1500 */
[----:B------:R0:W-:Y:S04]  /*45560*/  @P4 STL [R1+0x10d4], R28 ;  /* 0x0010d41c01004387 */ /* 0x0001e80000100800 */
[----:B------:R-:W2:Y:S04]  /*45570*/  @P5 LDG.E.U16 R72, desc[UR6][R26.64] ;  /* 0x000000061a485981 */ /* 0x000ea8000c1e1500 */
[----:B0-----:R-:W2:Y:S04]  /*45580*/  LDL.LU R28, [R1+0x2b68] ;  /* 0x002b6800011c7983 */ /* 0x001ea80000300800 */
[----:B------:R-:W2:Y:S04]  /*45590*/  LDL.LU.64 R10, [R1+0x2b60] ;  /* 0x002b6000010a7983 */ /* 0x000ea80000300a00 */
[----:B----4-:R0:W-:Y:S04]  /*455a0*/  @P4 STL [R1+0x10d0], R50 ;  /* 0x0010d03201004387 */ /* 0x0101e80000100800 */
[----:B0-----:R-:W4:Y:S04]  /*455b0*/  LDL R50, [R1+0x15d4] ;  /* 0x0015d40001327983 */ /* 0x001f280000100800 */
[----:B------:R-:W4:Y:S04]  /*455c0*/  LDL.LU.64 R48, [R1+0x2b58] ;  /* 0x002b580001307983 */ /* 0x000f280000300a00 */
[----:B------:R0:W-:Y:S04]  /*455d0*/  @P4 STL [R1+0x10cc], R5 ;  /* 0x0010cc0501004387 */ /* 0x0001e80000100800 */
[----:B0-----:R-:W4:Y:S04]  /*455e0*/  LDL R5, [R1+0x15d0] ;  /* 0x0015d00001057983 */ /* 0x001f280000100800 */
[----:B------:R-:W4:Y:S04]  /*455f0*/  LDL.LU.64 R46, [R1+0x2b50] ;  /* 0x002b5000012e7983 */ /* 0x000f280000300a00 */
[----:B------:R0:W-:Y:S04]  /*45600*/  @P4 STL [R1+0x10c8], R80 ;  /* 0x0010c85001004387 */ /* 0x0001e80000100800 */
[----:B------:R-:W4:Y:S04]  /*45610*/  LDL.LU.64 R6, [R1+0x2b48] ;  /* 0x002b480001067983 */ /* 0x000f280000300a00 */
[----:B0-----:R-:W4:Y:S04]  /*45620*/  LDL R80, [R1+0x15cc] ;  /* 0x0015cc0001507983 */ /* 0x001f280000100800 */
[----:B------:R0:W-:Y:S04]  /*45630*/  @P3 STL [R1+0x10c4], R0 ;  /* 0x0010c40001003387 */ /* 0x0001e80000100800 */
[----:B0-----:R-:W4:Y:S04]  /*45640*/  LDL R0, [R1+0x15c8] ;  /* 0x0015c80001007983 */ /* 0x001f280000100800 */
        /* <DEDUP_REMOVED lines=11> */
[----:B0-----:R-:W3:Y:S04]  /*45700*/  LDL R73, [R1+0x15c4] ;  /* 0x0015c40001497983 */ /* 0x001ee80000100800 */
[----:B------:R-:W3:Y:S04]  /*45710*/  LDL.LU.64 R38, [R1+0x2b08] ;  /* 0x002b080001267983 */ /* 0x000ee80000300a00 */
[----:B------:R0:W-:Y:S04]  /*45720*/  @P1 STL [R1+0x10b0], R14 ;  /* 0x0010b00e01001387 */ /* 0x0001e80000100800 */
[----:B------:R-:W3:Y:S04]  /*45730*/  @P5 LDG.E.U16 R81, desc[UR6][R64.64] ;  /* 0x0000000640515981 */ /* 0x000ee8000c1e1500 */
[----:B0-----:R-:W3:Y:S04]  /*45740*/  LDL.LU R14, [R1+0x2b00] ;  /* 0x002b0000010e7983 */ /* 0x001ee80000300800 */
[----:B------:R-:W3:Y:S04]  /*45750*/  LDL.LU.64 R20, [R1+0x2af8] ;  /* 0x002af80001147983 */ /* 0x000ee80000300a00 */
[----:B--2---:R-:W2:Y:S04]  /*45760*/  @P5 LDG.E.U16 R51, desc[UR6][R18.64] ;  /* 0x0000000612335981 */ /* 0x004ea8000c1e1500 */
[----:B------:R0:W-:Y:S04]  /*45770*/  @P1 STL [R1+0x10ac], R15 ;  /* 0x0010ac0f01001387 */ /* 0x0001e80000100800 */
[----:B0-----:R-:W2:Y:S04]  /*45780*/  LDL.LU R15, [R1+0x2af0] ;  /* 0x002af000010f7983 */ /* 0x001ea80000300800 */
[----:B------:R-:W2:Y:S04]  /*45790*/  LDL.LU.64 R44, [R1+0x2ae8] ;  /* 0x002ae800012c7983 */ /* 0x000ea80000300a00 */
[----:B------:R0:W-:Y:S04]  /*457a0*/  @P1 STL [R1+0x10a8], R93 ;  /* 0x0010a85d01001387 */ /* 0x0001e80000100800 */
[----:B0-----:R-:W2:Y:S01]  /*457b0*/  LDL R93, [R1+0x15c0] ;  /* 0x0015c000015d7983 */ /* 0x001ea20000100800 */
[----:B------:R-:W-:-:S03]  /*457c0*/  ISETP.GT.AND P4, PT, R4, 0x56, PT ;  /* 0x000000560400780c */ /* 0x000fc60003f84270 */
[----:B------:R-:W2:Y:S04]  /*457d0*/  LDL.LU.64 R30, [R1+0x2ae0] ;  /* 0x002ae000011e7983 */ /* 0x000ea80000300a00 */
[----:B------:R-:W-:Y:S04]  /*457e0*/  STL [R1+0x2448], R85 ;  /* 0x0024485501007387 */ /* 0x000fe80000100800 */
[----:B------:R-:W2:Y:S04]  /*457f0*/  LDL.LU.64 R26, [R1+0x2ad8] ;  /* 0x002ad800011a7983 */ /* 0x000ea80000300a00 */
[----:B------:R0:W-:Y:S04]  /*45800*/  @P5 STL [R1+0x10a0], R72 ;  /* 0x0010a04801005387 */ /* 0x0001e80000100800 */
[----:B------:R-:W2:Y:S04]  /*45810*/  LDL R64, [R1+0x15b8] ;  /* 0x0015b80001407983 */ /* 0x000ea80000100800 */
[----:B------:R-:W2:Y:S04]  /*45820*/  LDL R65, [R1+0x1094] ;  /* 0x0010940001417983 */ /* 0x000ea80000100800 */
[----:B0-----:R-:W2:Y:S01]  /*45830*/  LDL R72, [R1+0x15bc] ;  /* 0x0015bc0001487983 */ /* 0x001ea20000100800 */
[----:B------:R-:W-:-:S03]  /*45840*/  ISETP.GT.AND P3, PT, R4, 0x57, PT ;  /* 0x000000570400780c */ /* 0x000fc60003f64270 */
[----:B----4-:R-:W4:Y:S04]  /*45850*/  @P4 LDG.E.U16 R50, desc[UR6][R66.64] ;  /* 0x0000000642324981 */ /* 0x010f28000c1e1500 */
[----:B------:R-:W4:Y:S04]  /*45860*/  @P4 LDG.E.U16 R5, desc[UR6][R16.64] ;  /* 0x0000000610054981 */ /* 0x000f28000c1e1500 */
[----:B------:R-:W4:Y:S04]  /*45870*/  @P4 LDG.E.U16 R80, desc[UR6][R12.64] ;  /* 0x000000060c504981 */ /* 0x000f28000c1e1500 */
[----:B------:R-:W4:Y:S04]  /*45880*/  @P4 LDG.E.U16 R0, desc[UR6][R8.64] ;  /* 0x0000000608004981 */ /* 0x000f28000c1e1500 */
[----:B---3--:R-:W3:Y:S04]  /*45890*/  @P3 LDG.E.U16 R73, desc[UR6][R32.64] ;  /* 0x0000000620493981 */ /* 0x008ee8000c1e1500 */
[----:B--2---:R0:W-:Y:S04]  /*458a0*/  @P5 STL [R1+0x1098], R51 ;  /* 0x0010983301005387 */ /* 0x0041e80000100800 */
[----:B------:R-:W2:Y:S04]  /*458b0*/  LDL R18, [R1+0x108c] ;  /* 0x00108c0001127983 */ /* 0x000ea80000100800 */
[----:B------:R-:W2:Y:S04]  /*458c0*/  LDL R19, [R1+0x1088] ;  /* 0x0010880001137983 */ /* 0x000ea80000100800 */
[----:B0-----:R-:W2:Y:S04]  /*458d0*/  LDL R51, [R1+0x1090] ;  /* 0x0010900001337983 */ /* 0x001ea80000100800 */
[----:B------:R-:W2:Y:S04]  /*458e0*/  @P3 LDG.E.U16 R93, desc[UR6][R40.64] ;  /* 0x00000006285d3981 */ /* 0x000ea8000c1e1500 */
[----:B------:R-:W-:Y:S01]  /*458f0*/  @P5 STL [R1+0x109c], R81 ;  /* 0x00109c5101005387 */ /* 0x000fe20000100800 */
[----:B------:R-:W-:-:S03]  /*45900*/  ISETP.GT.AND P1, PT, R4, 0x58, PT ;  /* 0x000000580400780c */ /* 0x000fc60003f24270 */
[----:B------:R-:W2:Y:S04]  /*45910*/  LDL.LU.64 R66, [R1+0x2ad0] ;  /* 0x002ad00001427983 */ /* 0x000ea80000300a00 */
[----:B------:R-:W2:Y:S06]  /*45920*/  @P3 LDG.E.U16 R64, desc[UR6][R70.64] ;  /* 0x0000000646403981 */ /* 0x000eac000c1e1500 */
[----:B------:R-:W2:Y:S04]  /*45930*/  @P1 LDG.E.U16 R65, desc[UR6][R74.64] ;  /* 0x000000064a411981 */ /* 0x000ea8000c1e1500 */
[----:B------:R-:W2:Y:S04]  /*45940*/  @P3 LDG.E.U16 R72, desc[UR6][R42.64] ;  /* 0x000000062a483981 */ /* 0x000ea8000c1e1500 */
[----:B----4-:R0:W-:Y:S04]  /*45950*/  @P4 STL [R1+0x15d4], R50 ;  /* 0x0015d43201004387 */ /* 0x0101e80000100800 */
[----:B------:R-:W4:Y:S04]  /*45960*/  LDL R16, [R1+0x1080] ;  /* 0x0010800001107983 */ /* 0x000f280000100800 */
[----:B------:R-:W4:Y:S04]  /*45970*/  LDL R17, [R1+0x107c] ;  /* 0x00107c0001117983 */ /* 0x000f280000100800 */
[----:B0-----:R-:W4:Y:S04]  /*45980*/  LDL R50, [R1+0x1084] ;  /* 0x0010840001327983 */ /* 0x001f280000100800 */
[----:B------:R0:W-:Y:S04]  /*45990*/  @P4 STL [R1+0x15d0], R5 ;  /* 0x0015d00501004387 */ /* 0x0001e80000100800 */
[----:B------:R-:W4:Y:S04]  /*459a0*/  LDL R12, [R1+0x1074] ;  /* 0x00107400010c7983 */ /* 0x000f280000100800 */
[----:B------:R-:W4:Y:S04]  /*459b0*/  LDL R13, [R1+0x1070] ;  /* 0x00107000010d7983 */ /* 0x000f280000100800 */
[----:B------:R-:W4:Y:S04]  /*459c0*/  LDL R8, [R1+0x106c] ;  /* 0x00106c0001087983 */ /* 0x000f280000100800 */
[----:B0-----:R-:W4:Y:S04]  /*459d0*/  LDL R5, [R1+0x1078] ;  /* 0x0010780001057983 */ /* 0x001f280000100800 */
[----:B------:R0:W-:Y:S04]  /*459e0*/  @P4 STL [R1+0x15c8], R0 ;  /* 0x0015c80001004387 */ /* 0x0001e80000100800 */
[----:B0-----:R-:W4:Y:S04]  /*459f0*/  LDL R0, [R1+0x1068] ;  /* 0x0010680001007983 */ /* 0x001f280000100800 */
[----:B------:R0:W-:Y:S04]  /*45a00*/  @P4 STL [R1+0x15cc], R80 ;  /* 0x0015cc5001004387 */ /* 0x0001e80000100800 */
[----:B------:R-:W4:Y:S04]  /*45a10*/  LDL R9, [R1+0x1064] ;  /* 0x0010640001097983 */ /* 0x000f280000100800 */
[----:B------:R-:W4:Y:S04]  /*45a20*/  LDL R32, [R1+0x1060] ;  /* 0x0010600001207983 */ /* 0x000f280000100800 */
[----:B------:R-:W4:Y:S04]  /*45a30*/  LDL R33, [R1+0x105c] ;  /* 0x00105c0001217983 */ /* 0x000f280000100800 */
[----:B------:R-:W4:Y:S04]  /*45a40*/  LDL R81, [R1+0x1058] ;  /* 0x0010580001517983 */ /* 0x000f280000100800 */
[----:B------:R-:W4:Y:S04]  /*45a50*/  LDL.LU.64 R40, [R1+0x2ac8] ;  /* 0x002ac80001287983 */ /* 0x000f280000300a00 */
[----:B0-----:R-:W4:Y:S04]  /*45a60*/  LDL R80, [R1+0x1054] ;  /* 0x0010540001507983 */ /* 0x001f280000100800 */
[----:B---3--:R0:W-:Y:S04]  /*45a70*/  @P3 STL [R1+0x15c4], R73 ;  /* 0x0015c44901003387 */ /* 0x0081e80000100800 */
[----:B0-----:R-:W3:Y:S04]  /*45a80*/  LDL R73, [R1+0x1050] ;  /* 0x0010500001497983 */ /* 0x001ee80000100800 */
[----:B--2---:R-:W2:Y:S04]  /*45a90*/  @P1 LDG.E.U16 R18, desc[UR6][R82.64] ;  /* 0x0000000652121981 */ /* 0x004ea8000c1e1500 */
[----:B------:R-:W2:Y:S04]  /*45aa0*/  @P1 LDG.E.U16 R19, desc[UR6][R78.64] ;  /* 0x000000064e131981 */ /* 0x000ea8000c1e1500 */
[----:B------:R-:W2:Y:S04]  /*45ab0*/  @P1 LDG.E.U16 R51, desc[UR6][R62.64] ;  /* 0x000000063e331981 */ /* 0x000ea8000c1e1500 */
[----:B------:R0:W-:Y:S04]  /*45ac0*/  @P3 STL [R1+0x15c0], R93 ;  /* 0x0015c05d01003387 */ /* 0x0001e80000100800 */
[----:B0-----:R-:W3:Y:S01]  /*45ad0*/  LDL R93, [R1+0x104c] ;  /* 0x00104c00015d7983 */ /* 0x001ee20000100800 */
[----:B------:R-:W-:-:S03]  /*45ae0*/  ISETP.GT.AND P5, PT, R4, 0x59, PT ;  /* 0x000000590400780c */ /* 0x000fc60003fa4270 */
[----:B------:R-:W3:Y:S01]  /*45af0*/  LDL.LU.64 R42, [R1+0x2ac0] ;  /* 0x002ac000012a7983 */ /* 0x000ee20000300a00 */
[----:B------:R-:W-:-:S03]  /*45b00*/  ISETP.GT.AND P4, PT, R4, 0x5a, PT ;  /* 0x0000005a0400780c */ /* 0x000fc60003f84270 */
[----:B------:R0:W-:Y:S04]  /*45b10*/  @P3 STL [R1+0x15bc], R72 ;  /* 0x0015bc4801003387 */ /* 0x0001e80000100800 */
[----:B0-----:R-:W3:Y:S04]  /*45b20*/  LDL R72, [R1+0x1048] ;  /* 0x0010480001487983 */ /* 0x001ee80000100800 */
[----:B------:R-:W3:Y:S04]  /*45b30*/  LDL.LU.64 R70, [R1+0x2ab8] ;  /* 0x002ab80001467983 */ /* 0x000ee80000300a00 */
[----:B------:R0:W-:Y:S01]  /*45b40*/  @P3 STL [R1+0x15b8], R64 ;  /* 0x0015b84001003387 */ /* 0x0001e20000100800 */
[----:B------:R-:W-:-:S03]  /*45b50*/  ISETP.GT.AND P3, PT, R4, 0x5b, PT ;  /* 0x0000005b0400780c */ /* 0x000fc60003f64270 */
[----:B0-----:R-:W3:Y:S04]  /*45b60*/  LDL.LU R64, [R1+0x2ab0] ;  /* 0x002ab00001407983 */ /* 0x001ee80000300800 */
        /* <DEDUP_REMOVED lines=16> */
[----:B--2---:R0:W-:Y:S04]  /*45c70*/  @P1 STL [R1+0x1090], R51 ;  /* 0x0010903301001387 */ /* 0x0041e80000100800 */
        /* <DEDUP_REMOVED lines=9> */
[----:B---3--:R-:W3:Y:S04]  /*45d10*/  @P1 LDG.E.U16 R93, desc[UR6][R60.64] ;  /* 0x000000063c5d1981 */ /* 0x008ee8000c1e1500 */
        /* <DEDUP_REMOVED lines=36> */
[----:B------:R-:W-:Y:S04]  /*45f60*/  @P3 STL [R1+0x1058], R81 ;  /* 0x0010585101003387 */ /* 0x000fe80000100800 */
[----:B---3--:R0:W-:Y:S04]  /*45f70*/  @P1 STL [R1+0x104c], R93 ;  /* 0x00104c5d01001387 */ /* 0x0081e80000100800 */
[----:B------:R-:W3:Y:S04]  /*45f80*/  LDL R76, [R1+0x15b0] ;  /* 0x0015b000014c7983 */ /* 0x000ee80000100800 */
[----:B------:R-:W3:Y:S01]  /*45f90*/  LDL R77, [R1+0x15ac] ;  /* 0x0015ac00014d7983 */ /* 0x000ee20000100800 */
[----:B------:R-:W-:-:S03]  /*45fa0*/  ISETP.GT.AND P5, PT, R4, 0x5d, PT ;  /* 0x0000005d0400780c */ /* 0x000fc60003fa4270 */
[----:B------:R-:W3:Y:S04]  /*45fb0*/  LDL R52, [R1+0x15a8] ;  /* 0x0015a80001347983 */ /* 0x000ee80000100800 */
[----:B0-----:R-:W3:Y:S04]  /*45fc0*/  LDL R93, [R1+0x15b4] ;  /* 0x0015b400015d7983 */ /* 0x001ee80000100800 */
[----:B--2---:R-:W-:Y:S04]  /*45fd0*/  @P1 STL [R1+0x1048], R72 ;  /* 0x0010484801001387 */ /* 0x004fe80000100800 */
[----:B------:R-:W-:Y:S04]  /*45fe0*/  @P1 STL [R1+0x1050], R73 ;  /* 0x0010504901001387 */ /* 0x000fe80000100800 */
[----:B------:R0:W-:Y:S04]  /*45ff0*/  @P1 STL [R1+0x1054], R80 ;  /* 0x0010545001001387 */ /* 0x0001e80000100800 */
[----:B------:R-:W2:Y:S04]  /*46000*/  LDL R53, [R1+0x15a4] ;  /* 0x0015a40001357983 */ /* 0x000ea80000100800 */
[----:B------:R-:W2:Y:S04]  /*46010*/  LDL R68, [R1+0x15a0] ;  /* 0x0015a00001447983 */ /* 0x000ea80000100800 */
[----:B------:R-:W2:Y:S04]  /*46020*/  LDL R69, [R1+0x159c] ;  /* 0x00159c0001457983 */ /* 0x000ea80000100800 */
[----:B------:R-:W2:Y:S04]  /*46030*/  @P5 LDG.E.U16 R51, desc[UR6][R38.64] ;  /* 0x0000000626335981 */ /* 0x000ea8000c1e1500 */
[----:B------:R-:W2:Y:S04]  /*46040*/  LDL R81, [R1+0x102c] ;  /* 0x00102c0001517983 */ /* 0x000ea80000100800 */
[----:B------:R-:W2:Y:S01]  /*46050*/  LDL R60, [R1+0x1028] ;  /* 0x00102800013c7983 */ /* 0x000ea20000100800 */
[----:B------:R-:W-:-:S03]  /*46060*/  ISETP.GT.AND P4, PT, R4, 0x5e, PT ;  /* 0x0000005e0400780c */ /* 0x000fc60003f84270 */
[----:B----4-:R-:W4:Y:S04]  /*46070*/  @P5 LDG.E.U16 R50, desc[UR6][R20.64] ;  /* 0x0000000614325981 */ /* 0x010f28000c1e1500 */
[----:B------:R-:W4:Y:S04]  /*46080*/  LDL R38, [R1+0x1598] ;  /* 0x0015980001267983 */ /* 0x000f280000100800 */
[----:B------:R-:W4:Y:S04]  /*46090*/  LDL R39, [R1+0x1034] ;  /* 0x0010340001277983 */ /* 0x000f280000100800 */
[----:B0-----:R-:W4:Y:S04]  /*460a0*/  LDL R80, [R1+0x1030] ;  /* 0x0010300001507983 */ /* 0x001f280000100800 */
[----:B------:R-:W4:Y:S04]  /*460b0*/  @P5 LDG.E.U16 R5, desc[UR6][R14.64] ;  /* 0x000000060e055981 */ /* 0x000f28000c1e1500 */
[----:B------:R-:W4:Y:S01]  /*460c0*/  @P5 LDG.E.U16 R0, desc[UR6][R44.64] ;  /* 0x000000062c005981 */ /* 0x000f22000c1e1500 */
[----:B------:R-:W-:-:S02]  /*460d0*/  ISETP.GT.AND P3, PT, R4, 0x5f, PT ;  /* 0x0000005f0400780c */ /* 0x000fc40003f64270 */
[C---:B------:R-:W-:Y:S01]  /*460e0*/  ISETP.GT.AND P1, PT, R4.reuse, 0x60, PT ;  /* 0x000000600400780c */ /* 0x040fe20003f24270 */
[----:B------:R-:W4:Y:S04]  /*460f0*/  LDL R61, [R1+0x1024] ;  /* 0x00102400013d7983 */ /* 0x000f280000100800 */
[----:B------:R-:W4:Y:S04]  /*46100*/  LDL R20, [R1+0x1020] ;  /* 0x0010200001147983 */ /* 0x000f280000100800 */
[----:B------:R-:W4:Y:S04]  /*46110*/  LDL R21, [R1+0x101c] ;  /* 0x00101c0001157983 */ /* 0x000f280000100800 */
[----:B------:R-:W4:Y:S04]  /*46120*/  LDL R14, [R1+0x1018] ;  /* 0x00101800010e7983 */ /* 0x000f280000100800 */
[----:B------:R-:W4:Y:S04]  /*46130*/  LDL R15, [R1+0x1014] ;  /* 0x00101400010f7983 */ /* 0x000f280000100800 */
[----:B------:R-:W4:Y:S04]  /*46140*/  LDL R72, [R1+0x1010] ;  /* 0x0010100001487983 */ /* 0x000f280000100800 */
[----:B------:R-:W4:Y:S04]  /*46150*/  LDL R73, [R1+0x100c] ;  /* 0x00100c0001497983 */ /* 0x000f280000100800 */
[----:B---3--:R-:W3:Y:S04]  /*46160*/  @P4 LDG.E.U16 R76, desc[UR6][R26.64] ;  /* 0x000000061a4c4981 */ /* 0x008ee8000c1e1500 */
[----:B------:R-:W3:Y:S04]  /*46170*/  @P4 LDG.E.U16 R77, desc[UR6][R66.64] ;  /* 0x00000006424d4981 */ /* 0x000ee8000c1e1500 */
[----:B------:R-:W3:Y:S04]  /*46180*/  @P4 LDG.E.U16 R52, desc[UR6][R40.64] ;  /* 0x0000000628344981 */ /* 0x000ee8000c1e1500 */
[----:B------:R-:W3:Y:S04]  /*46190*/  @P4 LDG.E.U16 R93, desc[UR6][R30.64] ;  /* 0x000000061e5d4981 */ /* 0x000ee8000c1e1500 */
[----:B--2---:R-:W2:Y:S04]  /*461a0*/  @P3 LDG.E.U16 R53, desc[UR6][R42.64] ;  /* 0x000000062a353981 */ /* 0x004ea8000c1e1500 */
[----:B------:R-:W2:Y:S04]  /*461b0*/  @P3 LDG.E.U16 R68, desc[UR6][R70.64] ;  /* 0x0000000646443981 */ /* 0x000ea8000c1e1500 */
[----:B------:R-:W2:Y:S04]  /*461c0*/  @P3 LDG.E.U16 R69, desc[UR6][R74.64] ;  /* 0x000000064a453981 */ /* 0x000ea8000c1e1500 */
[----:B------:R-:W2:Y:S04]  /*461d0*/  @P1 LDG.E.U16 R81, desc[UR6][R78.64] ;  /* 0x000000064e511981 */ /* 0x000ea8000c1e1500 */
[----:B------:R-:W2:Y:S04]  /*461e0*/  @P1 LDG.E.U16 R60, desc[UR6][R18.64] ;  /* 0x00000006123c1981 */ /* 0x000ea8000c1e1500 */
[----:B----4-:R-:W4:Y:S04]  /*461f0*/  @P3 LDG.E.U16 R38, desc[UR6][R64.64] ;  /* 0x0000000640263981 */ /* 0x010f28000c1e1500 */
[----:B------:R-:W2:Y:S04]  /*46200*/  @P1 LDG.E.U16 R39, desc[UR6][R62.64] ;  /* 0x000000063e271981 */ /* 0x000ea8000c1e1500 */
[----:B------:R-:W2:Y:S04]  /*46210*/  @P1 LDG.E.U16 R80, desc[UR6][R82.64] ;  /* 0x0000000652501981 */ /* 0x000ea8000c1e1500 */
[----:B------:R0:W-:Y:S04]  /*46220*/  @P5 STL [R1+0x1040], R50 ;  /* 0x0010403201005387 */ /* 0x0001e80000100800 */
[----:B0-----:R-:W2:Y:S04]  /*46230*/  LDL R50, [R1+0x1008] ;  /* 0x0010080001327983 */ /* 0x001ea80000100800 */
[----:B------:R0:W-:Y:S04]  /*46240*/  @P5 STL [R1+0x1044], R51 ;  /* 0x0010443301005387 */ /* 0x0001e80000100800 */
[----:B------:R-:W4:Y:S04]  /*46250*/  LDL R44, [R1+0x1000] ;  /* 0x00100000012c7983 */ /* 0x000f280000100800 */
[----:B------:R-:W4:Y:S04]  /*46260*/  LDL R45, [R1+0xffc] ;  /* 0x000ffc00012d7983 */ /* 0x000f280000100800 */
[----:B0-----:R-:W4:Y:S04]  /*46270*/  LDL R51, [R1+0x1004] ;  /* 0x0010040001337983 */ /* 0x001f280000100800 */
[----:B------:R0:W-:Y:S04]  /*46280*/  @P5 STL [R1+0x103c], R5 ;  /* 0x00103c0501005387 */ /* 0x0001e80000100800 */
[----:B0-----:R-:W4:Y:S04]  /*46290*/  LDL R5, [R1+0xff8] ;  /* 0x000ff80001057983 */ /* 0x001f280000100800 */
[----:B------:R0:W-:Y:S04]  /*462a0*/  @P5 STL [R1+0x1038], R0 ;  /* 0x0010380001005387 */ /* 0x0001e80000100800 */
[----:B------:R-:W4:Y:S04]  /*462b0*/  LDL.LU.64 R30, [R1+0x29d0] ;  /* 0x0029d000011e7983 */ /* 0x000f280000300a00 */
[----:B0-----:R-:W4:Y:S04]  /*462c0*/  LDL R0, [R1+0xff4] ;  /* 0x000ff40001007983 */ /* 0x001f280000100800 */
[----:B---3--:R0:W-:Y:S04]  /*462d0*/  @P4 STL [R1+0x15b4], R93 ;  /* 0x0015b45d01004387 */ /* 0x0081e80000100800 */
[----:B0-----:R-:W3:Y:S01]  /*462e0*/  LDL R93, [R1+0xff0] ;  /* 0x000ff000015d7983 */ /* 0x001ee20000100800 */
[----:B------:R-:W-:-:S03]  /*462f0*/  ISETP.GT.AND P5, PT, R4, 0x61, PT ;  /* 0x000000610400780c */ /* 0x000fc60003fa4270 */
[----:B------:R-:W3:Y:S04]  /*46300*/  LDL.LU.64 R26, [R1+0x29c8] ;  /* 0x0029c800011a7983 */ /* 0x000ee80000300a00 */
[----:B------:R0:W-:Y:S04]  /*46310*/  @P4 STL [R1+0x15b0], R76 ;  /* 0x0015b04c01004387 */ /* 0x0001e80000100800 */
[----:B0-----:R-:W3:Y:S04]  /*46320*/  LDL.LU R76, [R1+0x29c0] ;  /* 0x0029c000014c7983 */ /* 0x001ee80000300800 */
[----:B------:R-:W3:Y:S04]  /*46330*/  LDL.LU.64 R66, [R1+0x29b8] ;  /* 0x0029b80001427983 */ /* 0x000ee80000300a00 */
[----:B------:R0:W-:Y:S04]  /*46340*/  @P4 STL [R1+0x15ac], R77 ;  /* 0x0015ac4d01004387 */ /* 0x0001e80000100800 */
[----:B------:R-:W3:Y:S04]  /*46350*/  @P5 LDG.E.U16 R61, desc[UR6][R36.64] ;  /* 0x00000006243d5981 */ /* 0x000ee8000c1e1500 */
[----:B------:R-:W3:Y:S04]  /*46360*/  @P5 LDG.E.U16 R20, desc[UR6][R22.64] ;  /* 0x0000000616145981 */ /* 0x000ee8000c1e1500 */
[----:B------:R-:W3:Y:S04]  /*46370*/  @P5 LDG.E.U16 R21, desc[UR6][R24.64] ;  /* 0x0000000618155981 */ /* 0x000ee8000c1e1500 */
[----:B------:R-:W3:Y:S04]  /*46380*/  @P5 LDG.E.U16 R14, desc[UR6][R16.64] ;  /* 0x00000006100e5981 */ /* 0x000ee8000c1e1500 */
[----:B0-----:R-:W3:Y:S04]  /*46390*/  LDL.LU R77, [R1+0x29b0] ;  /* 0x0029b000014d7983 */ /* 0x001ee80000300800 */
[----:B------:R-:W3:Y:S04]  /*463a0*/  LDL.LU.64 R40, [R1+0x29a8] ;  /* 0x0029a80001287983 */ /* 0x000ee80000300a00 */
[----:B------:R0:W-:Y:S01]  /*463b0*/  @P4 STL [R1+0x15a8], R52 ;  /* 0x0015a83401004387 */ /* 0x0001e20000100800 */
[----:B------:R-:W-:-:S03]  /*463c0*/  ISETP.GT.AND P4, PT, R4, 0x62, PT ;  /* 0x000000620400780c */ /* 0x000fc60003f84270 */
[----:B0-----:R-:W3:Y:S04]  /*463d0*/  LDL.LU R52, [R1+0x29a0] ;  /* 0x0029a00001347983 */ /* 0x001ee80000300800 */
[----:B------:R-:W3:Y:S04]  /*463e0*/  LDL.LU.64 R42, [R1+0x2998] ;  /* 0x00299800012a7983 */ /* 0x000ee80000300a00 */
[----:B--2---:R0:W-:Y:S04]  /*463f0*/  @P3 STL [R1+0x15a4], R53 ;  /* 0x0015a43501003387 */ /* 0x0041e80000100800 */
[----:B------:R-:W2:Y:S04]  /*46400*/  @P4 LDG.E.U16 R15, desc[UR6][R58.64] ;  /* 0x000000063a0f4981 */ /* 0x000ea8000c1e1500 */
[----:B------:R-:W2:Y:S04]  /*46410*/  @P4 LDG.E.U16 R72, desc[UR6][R56.64] ;  /* 0x0000000638484981 */ /* 0x000ea8000c1e1500 */
[----:B------:R-:W2:Y:S04]  /*46420*/  @P4 LDG.E.U16 R73, desc[UR6][R54.64] ;  /* 0x0000000636494981 */ /* 0x000ea8000c1e1500 */
[----:B0-----:R-:W2:Y:S04]  /*46430*/  LDL.LU R53, [R1+0x2990] ;  /* 0x0029900001357983 */ /* 0x001ea80000300800 */
[----:B------:R-:W2:Y:S04]  /*46440*/  LDL.LU.64 R70, [R1+0x2988] ;  /* 0x0029880001467983 */ /* 0x000ea80000300a00 */
[----:B------:R0:W-:Y:S04]  /*46450*/  @P3 STL [R1+0x15a0], R68 ;  /* 0x0015a04401003387 */ /* 0x0001e80000100800 */
[----:B0-----:R-:W2:Y:S04]  /*46460*/  LDL.LU R68, [R1+0x2980] ;  /* 0x0029800001447983 */ /* 0x001ea80000300800 */
[----:B------:R-:W2:Y:S04]  /*46470*/  LDL.LU.64 R74, [R1+0x2978] ;  /* 0x00297800014a7983 */ /* 0x000ea80000300a00 */
[----:B------:R0:W-:Y:S04]  /*46480*/  @P3 STL [R1+0x159c], R69 ;  /* 0x00159c4501003387 */ /* 0x0001e80000100800 */
[----:B0-----:R-:W2:Y:S04]  /*46490*/  LDL.LU R69, [R1+0x2970] ;  /* 0x0029700001457983 */ /* 0x001ea80000300800 */
[----:B------:R-:W2:Y:S04]  /*464a0*/  LDL.LU.64 R64, [R1+0x2968] ;  /* 0x0029680001407983 */ /* 0x000ea80000300a00 */
        /* <DEDUP_REMOVED lines=8> */
[----:B0-----:R-:W4:Y:S04]  /*46530*/  LDL.LU R39, [R1+0x2950] ;  /* 0x0029500001277983 */ /* 0x001f280000300800 */
[----:B------:R-:W4:Y:S04]  /*46540*/  LDL.LU.64 R82, [R1+0x2948] ;  /* 0x0029480001527983 */ /* 0x000f280000300a00 */
[----:B------:R0:W-:Y:S04]  /*46550*/  @P1 STL [R1+0x1030], R80 ;  /* 0x0010305001001387 */ /* 0x0001e80000100800 */
[----:B------:R-:W4:Y:S04]  /*46560*/  @P3 LDG.E.U16 R51, desc[UR6][R10.64] ;  /* 0x000000060a333981 */ /* 0x000f28000c1e1500 */
[----:B0-----:R-:W4:Y:S04]  /*46570*/  LDL.LU R80, [R1+0x2940] ;  /* 0x0029400001507983 */ /* 0x001f280000300800 */
[----:B------:R-:W4:Y:S04]  /*46580*/  LDL.LU.64 R78, [R1+0x2938] ;  /* 0x00293800014e7983 */ /* 0x000f280000300a00 */
[----:B------:R0:W-:Y:S04]  /*46590*/  @P1 STL [R1+0x102c], R81 ;  /* 0x00102c5101001387 */ /* 0x0001e80000100800 */
[----:B------:R-:W4:Y:S04]  /*465a0*/  @P3 LDG.E.U16 R5, desc[UR6][R8.64] ;  /* 0x0000000608053981 */ /* 0x000f28000c1e1500 */
[----:B0-----:R-:W4:Y:S04]  /*465b0*/  LDL.LU R81, [R1+0x2930] ;  /* 0x0029300001517983 */ /* 0x001f280000300800 */
[----:B------:R-:W4:Y:S04]  /*465c0*/  LDL.LU.64 R18, [R1+0x2928] ;  /* 0x0029280001127983 */ /* 0x000f280000300a00 */
[----:B------:R0:W-:Y:S01]  /*465d0*/  @P1 STL [R1+0x1028], R60 ;  /* 0x0010283c01001387 */ /* 0x0001e20000100800 */
[----:B------:R-:W-:-:S03]  /*465e0*/  ISETP.GT.AND P1, PT, R4, 0x64, PT ;  /* 0x000000640400780c */ /* 0x000fc60003f24270 */
[----:B0-----:R-:W4:Y:S04]  /*465f0*/  LDL.LU R60, [R1+0x2920] ;  /* 0x00292000013c7983 */ /* 0x001f280000300800 */
[----:B------:R-:W4:Y:S06]  /*46600*/  LDL.LU.64 R36, [R1+0x2918] ;  /* 0x0029180001247983 */ /* 0x000f2c0000300a00 */
[----:B------:R-:W4:Y:S04]  /*46610*/  @P1 LDG.E.U16 R0, desc[UR6][R6.64] ;  /* 0x0000000606001981 */ /* 0x000f28000c1e1500 */
[----:B---3--:R-:W3:Y:S04]  /*46620*/  @P1 LDG.E.U16 R93, desc[UR6][R34.64] ;  /* 0x00000006225d1981 */ /* 0x008ee8000c1e1500 */
        /* <DEDUP_REMOVED lines=12> */
[----:B--2---:R0:W-:Y:S04]  /*466f0*/  @P4 STL [R1+0x1014], R15 ;  /* 0x0010140f01004387 */ /* 0x0041e80000100800 */
        /* <DEDUP_REMOVED lines=8> */
[----:B----4-:R0:W-:Y:S04]  /*46780*/  @P4 STL [R1+0x1008], R50 ;  /* 0x0010083201004387 */ /* 0x0101e80000100800 */
[----:B0-----:R-:W4:Y:S04]  /*46790*/  LDL.LU R50, [R1+0x28a0] ;  /* 0x0028a00001327983 */ /* 0x001f280000300800 */
[----:B------:R-:W2:Y:S04]  /*467a0*/  LDL.LU.64 R10, [R1+0x2898] ;  /* 0x00289800010a7983 */ /* 0x000ea80000300a00 */
[----:B------:R0:W-:Y:S04]  /*467b0*/  @P3 STL [R1+0x1004], R51 ;  /* 0x0010043301003387 */ /* 0x0001e80000100800 */
[----:B0-----:R-:W4:Y:S04]  /*467c0*/  LDL.LU R51, [R1+0x2890] ;  /* 0x0028900001337983 */ /* 0x001f280000300800 */
[----:B------:R-:W2:Y:S04]  /*467d0*/  LDL.LU.64 R48, [R1+0x2888] ;  /* 0x0028880001307983 */ /* 0x000ea80000300a00 */
[----:B------:R0:W-:Y:S04]  /*467e0*/  @P3 STL [R1+0x1000], R44 ;  /* 0x0010002c01003387 */ /* 0x0001e80000100800 */
        /* <DEDUP_REMOVED lines=10> */
[----:B------:R-:W4:Y:S04]  /*46890*/  LDL.LU.64 R34, [R1+0x2848] ;  /* 0x0028480001227983 */ /* 0x000f280000300a00 */
[----:B---3--:R0:W-:Y:S04]  /*468a0*/  @P1 STL [R1+0xff0], R93 ;  /* 0x000ff05d01001387 */ /* 0x0081e80000100800 */
[----:B0-----:R-:W3:Y:S04]  /*468b0*/  LDL.LU R93, [R1+0x2840] ;  /* 0x00284000015d7983 */ /* 0x001ee80000300800 */
[----:B--2---:R-:W2:Y:S04]  /*468c0*/  @P1 LDG.E.U16 R0, desc[UR6][R28.64] ;  /* 0x000000061c001981 */ /* 0x004ea8000c1e1500 */
[----:B---3--:R-:W3:Y:S04]  /*468d0*/  @P1 LDG.E.U16 R93, desc[UR6][R32.64] ;  /* 0x00000006205d1981 */ /* 0x008ee8000c1e1500 */
[----:B------:R-:W2:Y:S04]  /*468e0*/  LDL.LU.64 R32, [R1+0x2838] ;  /* 0x0028380001207983 */ /* 0x000ea80000300a00 */
[----:B---3--:R0:W-:Y:S04]  /*468f0*/  STL [R1+0xfec], R93 ;  /* 0x000fec5d01007387 */ /* 0x0081e80000100800 */
[----:B0-----:R-:W3:Y:S04]  /*46900*/  LDL.LU R93, [R1+0x2830] ;  /* 0x00283000015d7983 */ /* 0x001ee80000300800 */
[----:B------:R-:W3:Y:S01]  /*46910*/  LDL.LU.64 R28, [R1+0x2828] ;  /* 0x00282800011c7983 */ /* 0x000ee20000300a00 */
[----:B------:R-:W-:-:S02]  /*46920*/  ISETP.GT.AND P5, PT, R4, 0x65, PT ;  /* 0x000000650400780c */ /* 0x000fc40003fa4270 */
[----:B------:R-:W-:Y:S01]  /*46930*/  PRMT R5, RZ, 0x7610, R5 ;  /* 0x00007610ff057816 */ /* 0x000fe20000000005 */
[----:B--2---:R0:W-:Y:S04]  /*46940*/  STL [R1+0xfe8], R0 ;  /* 0x000fe80001007387 */ /* 0x0041e80000100800 */
[----:B0-----:R-:W2:Y:S06]  /*46950*/  LDL.LU R0, [R1+0x2820] ;  /* 0x0028200001007983 */ /* 0x001eac0000300800 */
[----:B------:R-:W4:Y:S01]  /*46960*/  @P5 LDG.E.U16 R5, desc[UR6][R26.64] ;  /* 0x000000061a055981 */ /* 0x000f22000c1e1500 */
[----:B---3--:R-:W-:-:S02]  /*46970*/  PRMT R29, RZ, 0x7610, R29 ;  /* 0x00007610ff1d7816 */ /* 0x008fc4000000001d */
[----:B------:R-:W-:-:S04]  /*46980*/  PRMT R93, RZ, 0x7610, R93 ;  /* 0x00007610ff5d7816 */ /* 0x000fc8000000005d */
[----:B------:R-:W3:Y:S04]  /*46990*/  @P5 LDG.E.U16 R29, desc[UR6][R30.64] ;  /* 0x000000061e1d5981 */ /* 0x000ee8000c1e1500 */
[----:B------:R-:W4:Y:S01]  /*469a0*/  @P5 LDG.E.U16 R93, desc[UR6][R66.64] ;  /* 0x00000006425d5981 */ /* 0x000f22000c1e1500 */
[----:B--2---:R-:W-:-:S03]  /*469b0*/  PRMT R0, RZ, 0x7610, R0 ;  /* 0x00007610ff007816 */ /* 0x004fc60000000000 */
[----:B------:R-:W2:Y:S04]  /*469c0*/  LDL.LU.64 R30, [R1+0x2818] ;  /* 0x00281800011e7983 */ /* 0x000ea80000300a00 */
[----:B------:R-:W2:Y:S04]  /*469d0*/  @P5 LDG.E.U16 R0, desc[UR6][R76.64] ;  /* 0x000000064c005981 */ /* 0x000ea8000c1e1500 */
[----:B---3--:R0:W-:Y:S04]  /*469e0*/  STL [R1+0xfe4], R29 ;  /* 0x000fe41d01007387 */ /* 0x0081e80000100800 */
[----:B0-----:R-:W3:Y:S04]  /*469f0*/  LDL.LU R29, [R1+0x2810] ;  /* 0x00281000011d7983 */ /* 0x001ee80000300800 */
[----:B------:R-:W3:Y:S04]  /*46a00*/  LDL.LU.64 R26, [R1+0x2808] ;  /* 0x00280800011a7983 */ /* 0x000ee80000300a00 */
[----:B----4-:R0:W-:Y:S04]  /*46a10*/  STL [R1+0xfe0], R5 ;  /* 0x000fe00501007387 */ /* 0x0101e80000100800 */
[----:B0-----:R-:W4:Y:S04]  /*46a20*/  LDL.LU R5, [R1+0x2800] ;  /* 0x0028000001057983 */ /* 0x001f280000300800 */
[----:B------:R-:W3:Y:S04]  /*46a30*/  LDL.LU.64 R66, [R1+0x27f8] ;  /* 0x0027f80001427983 */ /* 0x000ee80000300a00 */
[----:B------:R0:W-:Y:S04]  /*46a40*/  STL [R1+0xfdc], R93 ;  /* 0x000fdc5d01007387 */ /* 0x0001e80000100800 */
[----:B0-----:R-:W3:Y:S04]  /*46a50*/  LDL.LU R93, [R1+0x27f0] ;  /* 0x0027f000015d7983 */ /* 0x001ee80000300800 */
[----:B------:R-:W3:Y:S01]  /*46a60*/  LDL.LU.64 R76, [R1+0x27e8] ;  /* 0x0027e800014c7983 */ /* 0x000ee20000300a00 */
[----:B------:R-:W-:-:S03]  /*46a70*/  ISETP.GT.AND P1, PT, R4, 0x68, PT ;  /* 0x000000680400780c */ /* 0x000fc60003f24270 */
[----:B--2---:R0:W-:Y:S04]  /*46a80*/  STL [R1+0xfd8], R0 ;  /* 0x000fd80001007387 */ /* 0x0041e80000100800 */
[----:B0-----:R-:W2:Y:S01]  /*46a90*/  LDL.LU R0, [R1+0x27e0] ;  /* 0x0027e00001007983 */ /* 0x001ea20000300800 */
[----:B----4-:R-:W-:-:S06]  /*46aa0*/  PRMT R5, RZ, 0x7610, R5 ;  /* 0x00007610ff057816 */ /* 0x010fcc0000000005 */
[----:B------:R-:W4:Y:S01]  /*46ab0*/  @P1 LDG.E.U16 R5, desc[UR6][R82.64] ;  /* 0x0000000652051981 */ /* 0x000f22000c1e1500 */
[----:B---3--:R-:W-:Y:S02]  /*46ac0*/  PRMT R77, RZ, 0x7610, R77 ;  /* 0x00007610ff4d7816 */ /* 0x008fe4000000004d */
        /* <DEDUP_REMOVED lines=18> */
[----:B---3--:R-:W-:Y:S02]  /*46bf0*/  PRMT R80, RZ, 0x7610, R80 ;  /* 0x00007610ff507816 */ /* 0x008fe40000000050 */
[----:B------:R-:W-:Y:S02]  /*46c00*/  PRMT R81, RZ, 0x7610, R81 ;  /* 0x00007610ff517816 */ /* 0x000fe40000000051 */
[----:B------:R-:W-:Y:S02]  /*46c10*/  PRMT R93, RZ, 0x7610, R93 ;  /* 0x00007610ff5d7816 */ /* 0x000fe4000000005d */
[----:B------:R-:W3:Y:S04]  /*46c20*/  @P5 LDG.E.U16 R80, desc[UR6][R76.64] ;  /* 0x000000064c505981 */ /* 0x000ee8000c1e1500 */
[----:B------:R-:W4:Y:S04]  /*46c30*/  @P5 LDG.E.U16 R81, desc[UR6][R82.64] ;  /* 0x0000000652515981 */ /* 0x000f28000c1e1500 */
[----:B------:R-:W4:Y:S04]  /*46c40*/  @P5 LDG.E.U16 R93, desc[UR6][R78.64] ;  /* 0x000000064e5d5981 */ /* 0x000f28000c1e1500 */
[----:B------:R-:W4:Y:S01]  /*46c50*/  LDL.LU.64 R76, [R1+0x2798] ;  /* 0x00279800014c7983 */ /* 0x000f220000300a00 */
[----:B--2---:R-:W-:-:S03]  /*46c60*/  PRMT R0, RZ, 0x7610, R0 ;  /* 0x00007610ff007816 */ /* 0x004fc60000000000 */
[----:B---3--:R0:W-:Y:S04]  /*46c70*/  STL [R1+0xf74], R80 ;  /* 0x000f745001007387 */ /* 0x0081e80000100800 */
[----:B0-----:R-:W2:Y:S04]  /*46c80*/  LDL.LU R80, [R1+0x2790] ;  /* 0x0027900001507983 */ /* 0x001ea80000300800 */
[----:B------:R-:W3:Y:S04]  /*46c90*/  LDL.LU.64 R82, [R1+0x2788] ;  /* 0x0027880001527983 */ /* 0x000ee80000300a00 */
[----:B----4-:R0:W-:Y:S04]  /*46ca0*/  STL [R1+0xf70], R81 ;  /* 0x000f705101007387 */ /* 0x0101e80000100800 */
[----:B------:R1:W4:Y:S04]  /*46cb0*/  @P5 LDG.E.U16 R0, desc[UR6][R76.64] ;  /* 0x000000064c005981 */ /* 0x000328000c1e1500 */
[----:B0-----:R-:W2:Y:S04]  /*46cc0*/  LDL.LU R81, [R1+0x2780] ;  /* 0x0027800001517983 */ /* 0x001ea80000300800 */
[----:B------:R-:W2:Y:S04]  /*46cd0*/  LDL.LU.64 R78, [R1+0x2778] ;  /* 0x00277800014e7983 */ /* 0x000ea80000300a00 */
[----:B------:R0:W-:Y:S04]  /*46ce0*/  STL [R1+0xf6c], R93 ;  /* 0x000f6c5d01007387 */ /* 0x0001e80000100800 */
[----:B0-----:R-:W2:Y:S04]  /*46cf0*/  LDL.LU R93, [R1+0x2770] ;  /* 0x00277000015d7983 */ /* 0x001ea80000300800 */
[----:B------:R-:W1:Y:S01]  /*46d00*/  LDL.LU.64 R76, [R1+0x2768] ;  /* 0x00276800014c7983 */ /* 0x000e620000300a00 */
[----:B------:R-:W-:-:S02]  /*46d10*/  ISETP.GT.AND P1, PT, R4, 0x78, PT ;  /* 0x000000780400780c */ /* 0x000fc40003f24270 */
[----:B-1----:R-:W-:Y:S02]  /*46d20*/  PRMT R76, RZ, 0x7610, R76 ;  /* 0x00007610ff4c7816 */ /* 0x002fe4000000004c */
[----:B------:R-:W-:-:S09]  /*46d30*/  PRMT R77, RZ, 0x7610, R77 ;  /* 0x00007610ff4d7816 */ /* 0x000fd2000000004d */
[----:B---3--:R-:W3:Y:S04]  /*46d40*/  @P1 LDG.E.U16 R76, desc[UR6][R82.64] ;  /* 0x00000006524c1981 */ /* 0x008ee8000c1e1500 */
[----:B--2---:R-:W2:Y:S04]  /*46d50*/  @P1 LDG.E.U16 R77, desc[UR6][R80.64] ;  /* 0x00000006504d1981 */ /* 0x004ea8000c1e1500 */
[----:B----4-:R0:W-:Y:S01]  /*46d60*/  STL [R1+0xf68], R0 ;  /* 0x000f680001007387 */ /* 0x0101e20000100800 */
[----:B------:R-:W-:-:S06]  /*46d70*/  PRMT R93, RZ, 0x7610, R93 ;  /* 0x00007610ff5d7816 */ /* 0x000fcc000000005d */
[----:B------:R-:W4:Y:S04]  /*46d80*/  @P1 LDG.E.U16 R93, desc[UR6][R78.64] ;  /* 0x000000064e5d1981 */ /* 0x000f28000c1e1500 */
[----:B0-----:R-:W2:Y:S04]  /*46d90*/  LDL.LU R0, [R1+0x2760] ;  /* 0x0027600001007983 */ /* 0x001ea80000300800 */
[----:B---3--:R0:W-:Y:S04]  /*46da0*/  STL [R1+0xf14], R76 ;  /* 0x000f144c01007387 */ /* 0x0081e80000100800 */
[----:B0-----:R-:W3:Y:S04]  /*46db0*/  LDL.LU R76, [R1+0x275c] ;  /* 0x00275c00014c7983 */ /* 0x001ee80000300800 */
[----:B------:R-:W-:Y:S04]  /*46dc0*/  STL [R1+0x213c], R82 ;  /* 0x00213c5201007387 */ /* 0x000fe80000100800 */
[----:B------:R-:W-:Y:S04]  /*46dd0*/  STL [R1+0x220c], R82 ;  /* 0x00220c5201007387 */ /* 0x000fe80000100800 */
[----:B------:R-:W-:Y:S04]  /*46de0*/  STL [R1+0x23f8], R82 ;  /* 0x0023f85201007387 */ /* 0x000fe80000100800 */
[----:B------:R-:W-:Y:S04]  /*46df0*/  STL [R1+0x2138], R83 ;  /* 0x0021385301007387 */ /* 0x000fe80000100800 */
[----:B------:R-:W-:Y:S04]  /*46e00*/  STL [R1+0x2210], R83 ;  /* 0x0022105301007387 */ /* 0x000fe80000100800 */
[----:B------:R-:W-:Y:S04]  /*46e10*/  STL [R1+0x23fc], R83 ;  /* 0x0023fc5301007387 */ /* 0x000fe80000100800 */
[----:B--2---:R0:W-:Y:S04]  /*46e20*/  STL [R1+0xf10], R77 ;  /* 0x000f104d01007387 */ /* 0x0041e80000100800 */
[----:B0-----:R-:W3:Y:S04]  /*46e30*/  LDL.LU R77, [R1+0x2758] ;  /* 0x00275800014d7983 */ /* 0x001ee80000300800 */
[----:B------:R-:W-:Y:S01]  /*46e40*/  STL [R1+0x2144], R80 ;  /* 0x0021445001007387 */ /* 0x000fe20000100800 */
[----:B------:R-:W-:-:S03]  /*46e50*/  PRMT R0, RZ, 0x7610, R0 ;  /* 0x00007610ff007816 */ /* 0x000fc60000000000 */
[----:B------:R-:W-:Y:S04]  /*46e60*/  STL [R1+0x2214], R80 ;  /* 0x0022145001007387 */ /* 0x000fe80000100800 */
[----:B------:R-:W-:Y:S04]  /*46e70*/  STL [R1+0x2400], R80 ;  /* 0x0024005001007387 */ /* 0x000fe80000100800 */
[----:B------:R-:W-:Y:S04]  /*46e80*/  STL [R1+0x2140], R81 ;  /* 0x0021405101007387 */ /* 0x000fe80000100800 */
[----:B------:R-:W-:Y:S04]  /*46e90*/  STL [R1+0x2218], R81 ;  /* 0x0022185101007387 */ /* 0x000fe80000100800 */
[----:B------:R-:W-:Y:S04]  /*46ea0*/  STL [R1+0x2404], R81 ;  /* 0x0024045101007387 */ /* 0x000fe80000100800 */
[----:B----4-:R0:W-:Y:S04]  /*46eb0*/  STL [R1+0xf0c], R93 ;  /* 0x000f0c5d01007387 */ /* 0x0101e80000100800 */
[----:B0-----:R-:W2:Y:S04]  /*46ec0*/  LDL.LU R93, [R1+0x2754] ;  /* 0x00275400015d7983 */ /* 0x001ea80000300800 */
[----:B---3--:R-:W3:Y:S01]  /*46ed0*/  @P1 LDG.E.U16 R0, desc[UR6][R76.64] ;  /* 0x000000064c001981 */ /* 0x008ee2000c1e1500 */
[----:B------:R-:W-:-:S02]  /*46ee0*/  ISETP.GT.AND P4, PT, R4, 0x66, PT ;  /* 0x000000660400780c */ /* 0x000fc40003f84270 */
[----:B------:R-:W-:Y:S01]  /*46ef0*/  PRMT R39, RZ, 0x7610, R39 ;  /* 0x00007610ff277816 */ /* 0x000fe20000000027 */
[----:B------:R-:W-:Y:S04]  /*46f00*/  STL [R1+0x214c], R78 ;  /* 0x00214c4e01007387 */ /* 0x000fe80000100800 */
[----:B------:R-:W-:Y:S04]  /*46f10*/  STL [R1+0x221c], R78 ;  /* 0x00221c4e01007387 */ /* 0x000fe80000100800 */
[----:B------:R-:W-:Y:S01]  /*46f20*/  STL [R1+0x2148], R79 ;  /* 0x0021484f01007387 */ /* 0x000fe20000100800 */
[----:B------:R-:W-:-:S03]  /*46f30*/  PRMT R5, RZ, 0x7610, R5 ;  /* 0x00007610ff057816 */ /* 0x000fc60000000005 */
[----:B------:R-:W-:Y:S04]  /*46f40*/  STL [R1+0x2220], R79 ;  /* 0x0022204f01007387 */ /* 0x000fe80000100800 */
[----:B------:R-:W-:Y:S04]  /*46f50*/  STL [R1+0x2408], R79 ;  /* 0x0024084f01007387 */ /* 0x000fe80000100800 */
[----:B------:R-:W4:Y:S04]  /*46f60*/  @P4 LDG.E.U16 R39, desc[UR6][R40.64] ;  /* 0x0000000628274981 */ /* 0x000f28000c1e1500 */
[----:B------:R-:W4:Y:S01]  /*46f70*/  @P4 LDG.E.U16 R5, desc[UR6][R42.64] ;  /* 0x000000062a054981 */ /* 0x000f22000c1e1500 */
[----:B--2---:R-:W-:-:S06]  /*46f80*/  PRMT R93, RZ, 0x7610, R93 ;  /* 0x00007610ff5d7816 */ /* 0x004fcc000000005d */
[----:B------:R-:W2:Y:S04]  /*46f90*/  @P4 LDG.E.U16 R93, desc[UR6][R52.64] ;  /* 0x00000006345d4981 */ /* 0x000ea8000c1e1500 */
[----:B---3--:R0:W-:Y:S04]  /*46fa0*/  STL [R1+0xf08], R0 ;  /* 0x000f080001007387 */ /* 0x0081e80000100800 */
[----:B0-----:R-:W3:Y:S04]  /*46fb0*/  LDL.LU R0, [R1+0x2750] ;  /* 0x0027500001007983 */ /* 0x001ee80000300800 */
[----:B------:R-:W-:Y:S04]  /*46fc0*/  STL [R1+0x2154], R76 ;  /* 0x0021544c01007387 */ /* 0x000fe80000100800 */
[----:B------:R-:W-:Y:S04]  /*46fd0*/  STL [R1+0x2224], R76 ;  /* 0x0022244c01007387 */ /* 0x000fe80000100800 */
[----:B------:R-:W-:Y:S04]  /*46fe0*/  STL [R1+0x240c], R76 ;  /* 0x00240c4c01007387 */ /* 0x000fe80000100800 */
[----:B------:R-:W-:Y:S04]  /*46ff0*/  STL [R1+0x2150], R77 ;  /* 0x0021504d01007387 */ /* 0x000fe80000100800 */
[----:B------:R-:W3:Y:S04]  /*47000*/  LDL.LU.64 R40, [R1+0x2748] ;  /* 0x0027480001287983 */ /* 0x000ee80000300a00 */
[----:B----4-:R0:W-:Y:S04]  /*47010*/  STL [R1+0x1594], R39 ;  /* 0x0015942701007387 */ /* 0x0101e80000100800 */
[----:B0-----:R-:W4:Y:S04]  /*47020*/  LDL.LU R39, [R1+0x2740] ;  /* 0x0027400001277983 */ /* 0x001f280000300800 */
[----:B------:R-:W4:Y:S04]  /*47030*/  LDL.LU.64 R42, [R1+0x2738] ;  /* 0x00273800012a7983 */ /* 0x000f280000300a00 */
[----:B------:R0:W-:Y:S04]  /*47040*/  STL [R1+0x1590], R5 ;  /* 0x0015900501007387 */ /* 0x0001e80000100800 */
[----:B0-----:R-:W4:Y:S04]  /*47050*/  LDL.LU R5, [R1+0x2730] ;  /* 0x0027300001057983 */ /* 0x001f280000300800 */
[----:B------:R-:W4:Y:S04]  /*47060*/  LDL.LU.64 R52, [R1+0x2728] ;  /* 0x0027280001347983 */ /* 0x000f280000300a00 */
[----:B--2---:R0:W-:Y:S04]  /*47070*/  STL [R1+0x158c], R93 ;  /* 0x00158c5d01007387 */ /* 0x0041e80000100800 */
[----:B0-----:R-:W2:Y:S01]  /*47080*/  LDL.LU R93, [R1+0x2720] ;  /* 0x00272000015d7983 */ /* 0x001ea20000300800 */
[----:B---3--:R-:W-:-:S06]  /*47090*/  PRMT R0, RZ, 0x7610, R0 ;  /* 0x00007610ff007816 */ /* 0x008fcc0000000000 */
[----:B------:R-:W3:Y:S04]  /*470a0*/  @P4 LDG.E.U16 R0, desc[UR6][R70.64] ;  /* 0x0000000646004981 */ /* 0x000ee8000c1e1500 */
[----:B------:R-:W3:Y:S01]  /*470b0*/  LDL.LU.64 R70, [R1+0x2718] ;  /* 0x0027180001467983 */ /* 0x000ee20000300a00 */
[----:B------:R-:W-:Y:S02]  /*470c0*/  ISETP.GT.AND P3, PT, R4, 0x67, PT ;  /* 0x000000670400780c */ /* 0x000fe40003f64270 */
[----:B----4-:R-:W-:-:S11]  /*470d0*/  PRMT R5, RZ, 0x7610, R5 ;  /* 0x00007610ff057816 */ /* 0x010fd60000000005 */
[----:B------:R-:W4:Y:S01]  /*470e0*/  @P3 LDG.E.U16 R5, desc[UR6][R68.64] ;  /* 0x0000000644053981 */ /* 0x000f22000c1e1500 */
[----:B--2---:R-:W-:-:S06]  /*470f0*/  PRMT R93, RZ, 0x7610, R93 ;  /* 0x00007610ff5d7816 */ /* 0x004fcc000000005d */
[----:B------:R-:W2:Y:S04]  /*47100*/  @P3 LDG.E.U16 R93, desc[UR6][R64.64] ;  /* 0x00000006405d3981 */ /* 0x000ea8000c1e1500 */
[----:B---3--:R0:W-:Y:S01]  /*47110*/  STL [R1+0x1588], R0 ;  /* 0x0015880001007387 */ /* 0x0081e20000100800 */
[----:B------:R-:W-:-:S03]  /*47120*/  PRMT R71, RZ, 0x7610, R71 ;  /* 0x00007610ff477816 */ /* 0x000fc60000000047 */
[----:B0-----:R-:W3:Y:S04]  /*47130*/  LDL.LU R0, [R1+0x2710] ;  /* 0x0027100001007983 */ /* 0x001ee80000300800 */
[----:B------:R-:W2:Y:S04]  /*47140*/  @P3 LDG.E.U16 R71, desc[UR6][R74.64] ;  /* 0x000000064a473981 */ /* 0x000ea8000c1e1500 */
[----:B------:R-:W4:Y:S01]  /*47150*/  LDL.LU.64 R74, [R1+0x2708] ;  /* 0x00270800014a7983 */ /* 0x000f220000300a00 */
[----:B---3--:R-:W-:-:S03]  /*47160*/  PRMT R0, RZ, 0x7610, R0 ;  /* 0x00007610ff007816 */ /* 0x008fc60000000000 */
[----:B--2---:R0:W-:Y:S04]  /*47170*/  STL [R1+0x1584], R71 ;  /* 0x0015844701007387 */ /* 0x0041e80000100800 */
[----:B------:R-:W2:Y:S04]  /*47180*/  @P3 LDG.E.U16 R0, desc[UR6][R62.64] ;  /* 0x000000063e003981 */ /* 0x000ea8000c1e1500 */
        /* <DEDUP_REMOVED lines=16> */
[----:B------:R-:W4:Y:S04]  /*47290*/  @P5 LDG.E.U16 R93, desc[UR6][R60.64] ;  /* 0x000000063c5d5981 */ /* 0x000f28000c1e1500 */
[----:B------:R-:W4:Y:S01]  /*472a0*/  LDL.LU.64 R18, [R1+0x26c8] ;  /* 0x0026c80001127983 */ /* 0x000f220000300a00 */
[----:B--2---:R-:W-:-:S06]  /*472b0*/  PRMT R0, RZ, 0x7610, R0 ;  /* 0x00007610ff007816 */ /* 0x004fcc0000000000 */
        /* <DEDUP_REMOVED lines=62> */
[----:B--2---:R-:W-:-:S06]  /*476a0*/  PRMT R0, RZ, 0x7610, R0 ;  /* 0x00007610ff007816 */ /* 0x004fcc0000000000 */
[----:B------:R0:W2:Y:S04]  /*476b0*/  @P1 LDG.E.U16 R0, desc[UR6][R68.64] ;  /* 0x0000000644001981 */ /* 0x0000a8000c1e1500 */
[----:B---3--:R1:W-:Y:S04]  /*476c0*/  STL [R1+0xf64], R72 ;  /* 0x000f644801007387 */ /* 0x0083e80000100800 */
[----:B-1----:R-:W3:Y:S04]  /*476d0*/  LDL.LU R72, [R1+0x2600] ;  /* 0x0026000001487983 */ /* 0x002ee80000300800 */
[----:B------:R-:W2:Y:S04]  /*476e0*/  LDL.LU.64 R74, [R1+0x25f8] ;  /* 0x0025f800014a7983 */ /* 0x000ea80000300a00 */
[----:B----4-:R1:W-:Y:S04]  /*476f0*/  STL [R1+0xf60], R73 ;  /* 0x000f604901007387 */ /* 0x0103e80000100800 */
[----:B-1----:R-:W3:Y:S04]  /*47700*/  LDL.LU R73, [R1+0x25f0] ;  /* 0x0025f00001497983 */ /* 0x002ee80000300800 */
[----:B------:R-:W4:Y:S04]  /*47710*/  LDL.LU.64 R70, [R1+0x25e8] ;  /* 0x0025e80001467983 */ /* 0x000f280000300a00 */
[----:B------:R1:W-:Y:S04]  /*47720*/  STL [R1+0xf5c], R93 ;  /* 0x000f5c5d01007387 */ /* 0x0003e80000100800 */
[----:B-1----:R-:W2:Y:S04]  /*47730*/  LDL.LU R93, [R1+0x25e0] ;  /* 0x0025e000015d7983 */ /* 0x002ea80000300800 */
[----:B------:R-:W0:Y:S01]  /*47740*/  LDL.LU.64 R68, [R1+0x25d8] ;  /* 0x0025d80001447983 */ /* 0x000e220000300a00 */
[----:B------:R-:W-:-:S02]  /*47750*/  ISETP.GT.AND P4, PT, R4, 0x79, PT ;  /* 0x000000790400780c */ /* 0x000fc40003f84270 */
[----:B0-----:R-:W-:Y:S02]  /*47760*/  PRMT R68, RZ, 0x7610, R68 ;  /* 0x00007610ff447816 */ /* 0x001fe40000000044 */
[----:B------:R-:W-:-:S09]  /*47770*/  PRMT R69, RZ, 0x7610, R69 ;  /* 0x00007610ff457816 */ /* 0x000fd20000000045 */
[----:B--2---:R-:W2:Y:S04]  /*47780*/  @P4 LDG.E.U16 R68, desc[UR6][R74.64] ;  /* 0x000000064a444981 */ /* 0x004ea8000c1e1500 */
[----:B---3--:R-:W3:Y:S04]  /*47790*/  @P4 LDG.E.U16 R69, desc[UR6][R72.64] ;  /* 0x0000000648454981 */ /* 0x008ee8000c1e1500 */
[----:B------:R0:W-:Y:S01]  /*477a0*/  STL [R1+0xf58], R0 ;  /* 0x000f580001007387 */ /* 0x0001e20000100800 */
[----:B------:R-:W-:-:S06]  /*477b0*/  PRMT R93, RZ, 0x7610, R93 ;  /* 0x00007610ff5d7816 */ /* 0x000fcc000000005d */
[----:B----4-:R-:W4:Y:S04]  /*477c0*/  @P4 LDG.E.U16 R93, desc[UR6][R70.64] ;  /* 0x00000006465d4981 */ /* 0x010f28000c1e1500 */
[----:B0-----:R-:W3:Y:S04]  /*477d0*/  LDL.LU R0, [R1+0x25d0] ;  /* 0x0025d00001007983 */ /* 0x001ee80000300800 */
[----:B--2---:R0:W-:Y:S04]  /*477e0*/  STL [R1+0xf04], R68 ;  /* 0x000f044401007387 */ /* 0x0041e80000100800 */
[----:B0-----:R-:W2:Y:S04]  /*477f0*/  LDL.LU R68, [R1+0x25cc] ;  /* 0x0025cc0001447983 */ /* 0x001ea80000300800 */
[----:B------:R-:W-:Y:S04]  /*47800*/  STL [R1+0x215c], R74 ;  /* 0x00215c4a01007387 */ /* 0x000fe80000100800 */
[----:B------:R-:W-:Y:S04]  /*47810*/  STL [R1+0x2228], R74 ;  /* 0x0022284a01007387 */ /* 0x000fe80000100800 */
[----:B------:R-:W-:Y:S04]  /*47820*/  STL [R1+0x2410], R74 ;  /* 0x0024104a01007387 */ /* 0x000fe80000100800 */
[----:B------:R-:W-:Y:S04]  /*47830*/  STL [R1+0x2158], R75 ;  /* 0x0021584b01007387 */ /* 0x000fe80000100800 */
[----:B------:R-:W-:Y:S04]  /*47840*/  STL [R1+0x222c], R75 ;  /* 0x00222c4b01007387 */ /* 0x000fe80000100800 */
[----:B------:R-:W-:Y:S04]  /*47850*/  STL [R1+0x2414], R75 ;  /* 0x0024144b01007387 */ /* 0x000fe80000100800 */
[----:B---3--:R0:W-:Y:S04]  /*47860*/  STL [R1+0xf00], R69 ;  /* 0x000f004501007387 */ /* 0x0081e80000100800 */
[----:B0-----:R-:W2:Y:S04]  /*47870*/  LDL.LU R69, [R1+0x25c8] ;  /* 0x0025c80001457983 */ /* 0x001ea80000300800 */
[----:B------:R-:W-:Y:S04]  /*47880*/  STL [R1+0x2164], R72 ;  /* 0x0021644801007387 */ /* 0x000fe80000100800 */
[----:B------:R-:W-:Y:S04]  /*47890*/  STL [R1+0x2230], R72 ;  /* 0x0022304801007387 */ /* 0x000fe80000100800 */
[----:B------:R-:W-:Y:S04]  /*478a0*/  STL [R1+0x2418], R72 ;  /* 0x0024184801007387 */ /* 0x000fe80000100800 */
[----:B------:R-:W-:Y:S04]  /*478b0*/  STL [R1+0x2160], R73 ;  /* 0x0021604901007387 */ /* 0x000fe80000100800 */
[----:B------:R-:W-:Y:S01]  /*478c0*/  STL [R1+0x2234], R73 ;  /* 0x0022344901007387 */ /* 0x000fe20000100800 */
[----:B------:R-:W-:-:S03]  /*478d0*/  PRMT R0, RZ, 0x7610, R0 ;  /* 0x00007610ff007816 */ /* 0x000fc60000000000 */
[----:B------:R-:W-:Y:S04]  /*478e0*/  STL [R1+0x241c], R73 ;  /* 0x00241c4901007387 */ /* 0x000fe80000100800 */
[----:B----4-:R0:W-:Y:S01]  /*478f0*/  STL [R1+0xefc], R93 ;  /* 0x000efc5d01007387 */ /* 0x0101e20000100800 */
[----:B------:R-:W-:-:S03]  /*47900*/  ISETP.GT.AND P3, PT, R4, 0x6c, PT ;  /* 0x0000006c0400780c */ /* 0x000fc60003f64270 */
[----:B0-----:R-:W3:Y:S04]  /*47910*/  LDL.LU R93, [R1+0x25c4] ;  /* 0x0025c400015d7983 */ /* 0x001ee80000300800 */
[----:B------:R-:W-:Y:S04]  /*47920*/  STL [R1+0x216c], R70 ;  /* 0x00216c4601007387 */ /* 0x000fe80000100800 */
[----:B------:R-:W-:Y:S04]  /*47930*/  STL [R1+0x2238], R70 ;  /* 0x0022384601007387 */ /* 0x000fe80000100800 */
[----:B------:R-:W-:Y:S04]  /*47940*/  STL [R1+0x2420], R70 ;  /* 0x0024204601007387 */ /* 0x000fe80000100800 */
[----:B------:R-:W-:Y:S04]  /*47950*/  STL [R1+0x2168], R71 ;  /* 0x0021684701007387 */ /* 0x000fe80000100800 */
[----:B------:R-:W-:Y:S04]  /*47960*/  STL [R1+0x223c], R71 ;  /* 0x00223c4701007387 */ /* 0x000fe80000100800 */
[----:B------:R0:W-:Y:S01]  /*47970*/  STL [R1+0x2424], R71 ;  /* 0x0024244701007387 */ /* 0x0001e20000100800 */
[----:B------:R-:W-:-:S02]  /*47980*/  PRMT R86, RZ, 0x7610, R86 ;  /* 0x00007610ff567816 */ /* 0x000fc40000000056 */
[----:B------:R-:W-:Y:S02]  /*47990*/  PRMT R85, RZ, 0x7610, R85 ;  /* 0x00007610ff557816 */ /* 0x000fe40000000055 */
[----:B------:R-:W-:Y:S02]  /*479a0*/  PRMT R84, RZ, 0x7610, R84 ;  /* 0x00007610ff547816 */ /* 0x000fe40000000054 */
[----:B------:R-:W4:Y:S04]  /*479b0*/  @P3 LDG.E.U16 R86, desc[UR6][R10.64] ;  /* 0x000000060a563981 */ /* 0x000f28000c1e1500 */
[----:B------:R-:W3:Y:S04]  /*479c0*/  @P3 LDG.E.U16 R85, desc[UR6][R50.64] ;  /* 0x0000000632553981 */ /* 0x000ee8000c1e1500 */
[----:B------:R-:W3:Y:S01]  /*479d0*/  @P3 LDG.E.U16 R84, desc[UR6][R48.64] ;  /* 0x0000000630543981 */ /* 0x000ee2000c1e1500 */
[----:B0-----:R-:W-:-:S06]  /*479e0*/  PRMT R71, RZ, 0x7610, R71 ;  /* 0x00007610ff477816 */ /* 0x001fcc0000000047 */
[----:B------:R-:W3:Y:S04]  /*479f0*/  @P3 LDG.E.U16 R71, desc[UR6][R12.64] ;  /* 0x000000060c473981 */ /* 0x000ee8000c1e1500 */
[----:B--2---:R-:W2:Y:S01]  /*47a00*/  @P4 LDG.E.U16 R0, desc[UR6][R68.64] ;  /* 0x0000000644004981 */ /* 0x004ea2000c1e1500 */
[----:B------:R-:W-:Y:S02]  /*47a10*/  ISETP.GT.AND P1, PT, R4, 0x6d, PT ;  /* 0x0000006d0400780c */ /* 0x000fe40003f24270 */
[----:B------:R-:W-:Y:S02]  /*47a20*/  PRMT R79, RZ, 0x7610, R79 ;  /* 0x00007610ff4f7816 */ /* 0x000fe4000000004f */
[----:B------:R-:W-:Y:S02]  /*47a30*/  PRMT R81, RZ, 0x7610, R81 ;  /* 0x00007610ff517816 */ /* 0x000fe40000000051 */
[----:B------:R-:W-:-:S02]  /*47a40*/  PRMT R80, RZ, 0x7610, R80 ;  /* 0x00007610ff507816 */ /* 0x000fc40000000050 */
[----:B------:R-:W-:-:S05]  /*47a50*/  PRMT R83, RZ, 0x7610, R83 ;  /* 0x00007610ff537816 */ /* 0x000fca0000000053 */
[----:B------:R-:W3:Y:S04]  /*47a60*/  @P1 LDG.E.U16 R79, desc[UR6][R46.64] ;  /* 0x000000062e4f1981 */ /* 0x000ee8000c1e1500 */
[----:B------:R-:W3:Y:S04]  /*47a70*/  @P1 LDG.E.U16 R81, desc[UR6][R44.64] ;  /* 0x000000062c511981 */ /* 0x000ee8000c1e1500 */
[----:B------:R-:W3:Y:S04]  /*47a80*/  @P1 LDG.E.U16 R80, desc[UR6][R8.64] ;  /* 0x0000000608501981 */ /* 0x000ee8000c1e1500 */
[----:B------:R-:W3:Y:S01]  /*47a90*/  @P1 LDG.E.U16 R83, desc[UR6][R6.64] ;  /* 0x0000000606531981 */ /* 0x000ee2000c1e1500 */
[----:B------:R-:W-:-:S02]  /*47aa0*/  ISETP.GT.AND P1, PT, R4, 0x72, PT ;  /* 0x000000720400780c */ /* 0x000fc40003f24270 */
[----:B------:R-:W-:Y:S02]  /*47ab0*/  ISETP.GT.AND P4, PT, R4, 0x6e, PT ;  /* 0x0000006e0400780c */ /* 0x000fe40003f84270 */
[----:B------:R-:W-:Y:S02]  /*47ac0*/  PRMT R78, RZ, 0x7610, R78 ;  /* 0x00007610ff4e7816 */ /* 0x000fe4000000004e */
[----:B------:R-:W-:Y:S02]  /*47ad0*/  PRMT R75, RZ, 0x7610, R75 ;  /* 0x00007610ff4b7816 */ /* 0x000fe4000000004b */
[----:B------:R-:W-:-:S05]  /*47ae0*/  PRMT R74, RZ, 0x7610, R74 ;  /* 0x00007610ff4a7816 */ /* 0x000fca000000004a */
[----:B------:R-:W3:Y:S04]  /*47af0*/  @P1 LDG.E.U16 R78, desc[UR6][R64.64] ;  /* 0x00000006404e1981 */ /* 0x000ee8000c1e1500 */
[----:B------:R-:W4:Y:S04]  /*47b00*/  @P1 LDG.E.U16 R75, desc[UR6][R18.64] ;  /* 0x00000006124b1981 */ /* 0x000f28000c1e1500 */
[----:B------:R-:W4:Y:S04]  /*47b10*/  @P1 LDG.E.U16 R74, desc[UR6][R62.64] ;  /* 0x000000063e4a1981 */ /* 0x000f28000c1e1500 */
        /* <DEDUP_REMOVED lines=8> */
[----:B------:R-:W2:Y:S04]  /*47ba0*/  LDL.LU.64 R12, [R1+0x25b8] ;  /* 0x0025b800010c7983 */ /* 0x000ea80000300a00 */
[----:B---3--:R-:W-:Y:S04]  /*47bb0*/  STL [R1+0x2460], R71 ;  /* 0x0024604701007387 */ /* 0x008fe80000100800 */
[----:B------:R-:W3:Y:S04]  /*47bc0*/  LDL.LU.64 R10, [R1+0x25b0] ;  /* 0x0025b000010a7983 */ /* 0x000ee80000300a00 */
[----:B----4-:R-:W-:Y:S04]  /*47bd0*/  STL [R1+0x2464], R86 ;  /* 0x0024645601007387 */ /* 0x010fe80000100800 */
[----:B------:R-:W4:Y:S04]  /*47be0*/  LDL.LU.64 R50, [R1+0x25a8] ;  /* 0x0025a80001327983 */ /* 0x000f280000300a00 */
[----:B------:R-:W-:Y:S04]  /*47bf0*/  STL [R1+0x2468], R85 ;  /* 0x0024685501007387 */ /* 0x000fe80000100800 */
[----:B------:R-:W2:Y:S04]  /*47c00*/  LDL.LU.64 R48, [R1+0x25a0] ;  /* 0x0025a00001307983 */ /* 0x000ea80000300a00 */
[----:B------:R0:W-:Y:S04]  /*47c10*/  STL [R1+0x246c], R84 ;  /* 0x00246c5401007387 */ /* 0x0001e80000100800 */
[----:B------:R-:W2:Y:S01]  /*47c20*/  LDL.LU.64 R46, [R1+0x2598] ;  /* 0x00259800012e7983 */ /* 0x000ea20000300a00 */
[----:B0-----:R-:W-:-:S06]  /*47c30*/  PRMT R84, RZ, 0x7610, R84 ;  /* 0x00007610ff547816 */ /* 0x001fcc0000000054 */
[----:B------:R-:W2:Y:S01]  /*47c40*/  @P4 LDG.E.U16 R84, desc[UR6][R34.64] ;  /* 0x0000000622544981 */ /* 0x000ea2000c1e1500 */
[----:B------:R-:W-:-:S03]  /*47c50*/  ISETP.GT.AND P3, PT, R4, 0x6f, PT ;  /* 0x0000006f0400780c */ /* 0x000fc60003f64270 */
[----:B------:R0:W-:Y:S04]  /*47c60*/  STL [R1+0x2430], R79 ;  /* 0x0024304f01007387 */ /* 0x0001e80000100800 */
[----:B------:R-:W3:Y:S04]  /*47c70*/  LDL.LU.64 R44, [R1+0x2590] ;  /* 0x00259000012c7983 */ /* 0x000ee80000300a00 */
[----:B------:R1:W-:Y:S04]  /*47c80*/  STL [R1+0x2434], R81 ;  /* 0x0024345101007387 */ /* 0x0003e80000100800 */
[----:B------:R-:W3:Y:S04]  /*47c90*/  LDL.LU.64 R8, [R1+0x2588] ;  /* 0x0025880001087983 */ /* 0x000ee80000300a00 */
[----:B------:R1:W-:Y:S01]  /*47ca0*/  STL [R1+0x244c], R80 ;  /* 0x00244c5001007387 */ /* 0x0003e20000100800 */
[----:B------:R-:W-:-:S03]  /*47cb0*/  PRMT R43, RZ, 0x7610, R43 ;  /* 0x00007610ff2b7816 */ /* 0x000fc6000000002b */
[----:B------:R-:W3:Y:S01]  /*47cc0*/  LDL.LU.64 R6, [R1+0x2580] ;  /* 0x0025800001067983 */ /* 0x000ee20000300a00 */
[----:B------:R-:W-:Y:S02]  /*47cd0*/  PRMT R42, RZ, 0x7610, R42 ;  /* 0x00007610ff2a7816 */ /* 0x000fe4000000002a */
[----:B0-----:R-:W-:Y:S02]  /*47ce0*/  PRMT R79, RZ, 0x7610, R79 ;  /* 0x00007610ff4f7816 */ /* 0x001fe4000000004f */
[----:B-1----:R-:W-:Y:S02]  /*47cf0*/  PRMT R81, RZ, 0x7610, R81 ;  /* 0x00007610ff517816 */ /* 0x002fe40000000051 */
[----:B------:R-:W-:Y:S01]  /*47d00*/  PRMT R80, RZ, 0x7610, R80 ;  /* 0x00007610ff507816 */ /* 0x000fe20000000050 */
[----:B------:R-:W-:Y:S04]  /*47d10*/  STL [R1+0x2450], R83 ;  /* 0x0024505301007387 */ /* 0x000fe80000100800 */
[----:B------:R-:W3:Y:S04]  /*47d20*/  LDL.LU.64 R34, [R1+0x2578] ;  /* 0x0025780001227983 */ /* 0x000ee80000300a00 */
[----:B------:R-:W3:Y:S04]  /*47d30*/  @P4 LDG.E.U16 R81, desc[UR6][R32.64] ;  /* 0x0000000620514981 */ /* 0x000ee8000c1e1500 */
[----:B------:R-:W3:Y:S04]  /*47d40*/  @P4 LDG.E.U16 R80, desc[UR6][R30.64] ;  /* 0x000000061e504981 */ /* 0x000ee8000c1e1500 */
[----:B------:R-:W3:Y:S04]  /*47d50*/  @P4 LDG.E.U16 R79, desc[UR6][R28.64] ;  /* 0x000000061c4f4981 */ /* 0x000ee8000c1e1500 */
[----:B------:R-:W3:Y:S04]  /*47d60*/  @P3 LDG.E.U16 R43, desc[UR6][R26.64] ;  /* 0x000000061a2b3981 */ /* 0x000ee8000c1e1500 */
[----:B------:R-:W3:Y:S04]  /*47d70*/  @P3 LDG.E.U16 R42, desc[UR6][R66.64] ;  /* 0x00000006422a3981 */ /* 0x000ee8000c1e1500 */
[----:B------:R-:W3:Y:S04]  /*47d80*/  LDL.LU.64 R32, [R1+0x2570] ;  /* 0x0025700001207983 */ /* 0x000ee80000300a00 */
[----:B------:R-:W3:Y:S04]  /*47d90*/  LDL.LU.64 R30, [R1+0x2568] ;  /* 0x00256800011e7983 */ /* 0x000ee80000300a00 */
[----:B------:R-:W3:Y:S04]  /*47da0*/  LDL.LU.64 R28, [R1+0x2560] ;  /* 0x00256000011c7983 */ /* 0x000ee80000300a00 */
[----:B------:R-:W3:Y:S04]  /*47db0*/  LDL.LU.64 R26, [R1+0x2558] ;  /* 0x00255800011a7983 */ /* 0x000ee80000300a00 */
[----:B------:R-:W3:Y:S04]  /*47dc0*/  LDL.LU.64 R66, [R1+0x2550] ;  /* 0x0025500001427983 */ /* 0x000ee80000300a00 */
[----:B------:R-:W4:Y:S01]  /*47dd0*/  LDL.LU.64 R64, [R1+0x2548] ;  /* 0x0025480001407983 */ /* 0x000f220000300a00 */
[----:B------:R-:W-:-:S03]  /*47de0*/  PRMT R72, RZ, 0x7610, R72 ;  /* 0x00007610ff487816 */ /* 0x000fc60000000048 */
[----:B------:R-:W-:Y:S04]  /*47df0*/  STL [R1+0x24b8], R78 ;  /* 0x0024b84e01007387 */ /* 0x000fe80000100800 */
[----:B------:R-:W-:Y:S04]  /*47e00*/  STL [R1+0x24bc], R75 ;  /* 0x0024bc4b01007387 */ /* 0x000fe80000100800 */
[----:B------:R-:W4:Y:S04]  /*47e10*/  LDL.LU.64 R62, [R1+0x2540] ;  /* 0x00254000013e7983 */ /* 0x000f280000300a00 */
[----:B------:R-:W-:Y:S04]  /*47e20*/  STL [R1+0x24c0], R74 ;  /* 0x0024c04a01007387 */ /* 0x000fe80000100800 */
[----:B------:R-:W4:Y:S04]  /*47e30*/  @P1 LDG.E.U16 R72, desc[UR6][R60.64] ;  /* 0x000000063c481981 */ /* 0x000f28000c1e1500 */
[----:B--2---:R-:W-:Y:S04]  /*47e40*/  STL [R1+0x1574], R84 ;  /* 0x0015745401007387 */ /* 0x004fe80000100800 */
[----:B------:R-:W2:Y:S01]  /*47e50*/  LDL.LU.64 R60, [R1+0x2538] ;  /* 0x00253800013c7983 */ /* 0x000ea20000300a00 */
[----:B------:R-:W-:-:S02]  /*47e60*/  ISETP.GT.AND P5, PT, R4, 0x7a, PT ;  /* 0x0000007a0400780c */ /* 0x000fc40003fa4270 */
[----:B------:R-:W-:Y:S02]  /*47e70*/  PRMT R73, RZ, 0x7610, R73 ;  /* 0x00007610ff497816 */ /* 0x000fe40000000049 */
[----:B------:R-:W-:Y:S02]  /*47e80*/  PRMT R37, RZ, 0x7610, R37 ;  /* 0x00007610ff257816 */ /* 0x000fe40000000025 */
[----:B------:R-:W-:Y:S02]  /*47e90*/  PRMT R36, RZ, 0x7610, R36 ;  /* 0x00007610ff247816 */ /* 0x000fe40000000024 */
[----:B------:R-:W-:Y:S02]  /*47ea0*/  PRMT R71, RZ, 0x7610, R71 ;  /* 0x00007610ff477816 */ /* 0x000fe40000000047 */
[----:B------:R-:W2:Y:S04]  /*47eb0*/  @P3 LDG.E.U16 R37, desc[UR6][R40.64] ;  /* 0x0000000628253981 */ /* 0x000ea8000c1e1500 */
[----:B------:R-:W2:Y:S01]  /*47ec0*/  @P3 LDG.E.U16 R36, desc[UR6][R38.64] ;  /* 0x0000000626243981 */ /* 0x000ea2000c1e1500 */
[----:B------:R-:W-:-:S02]  /*47ed0*/  PRMT R14, RZ, 0x7610, R14 ;  /* 0x00007610ff0e7816 */ /* 0x000fc4000000000e */
[----:B------:R-:W-:Y:S01]  /*47ee0*/  PRMT R15, RZ, 0x7610, R15 ;  /* 0x00007610ff0f7816 */ /* 0x000fe2000000000f */
[----:B---3--:R-:W3:Y:S04]  /*47ef0*/  @P5 LDG.E.U16 R73, desc[UR6][R66.64] ;  /* 0x0000000642495981 */ /* 0x008ee8000c1e1500 */
[----:B----4-:R-:W4:Y:S04]  /*47f00*/  @P5 LDG.E.U16 R71, desc[UR6][R64.64] ;  /* 0x0000000640475981 */ /* 0x010f28000c1e1500 */
[----:B------:R-:W4:Y:S04]  /*47f10*/  @P5 LDG.E.U16 R15, desc[UR6][R62.64] ;  /* 0x000000063e0f5981 */ /* 0x000f28000c1e1500 */
[----:B--2---:R-:W2:Y:S04]  /*47f20*/  @P5 LDG.E.U16 R14, desc[UR6][R60.64] ;  /* 0x000000063c0e5981 */ /* 0x004ea8000c1e1500 */
[----:B------:R-:W-:Y:S04]  /*47f30*/  STL [R1+0x24c4], R72 ;  /* 0x0024c44801007387 */ /* 0x000fe80000100800 */
[----:B------:R-:W-:Y:S04]  /*47f40*/  STL [R1+0x1570], R81 ;  /* 0x0015705101007387 */ /* 0x000fe80000100800 */
[----:B------:R-:W-:Y:S04]  /*47f50*/  STL [R1+0x156c], R80 ;  /* 0x00156c5001007387 */ /* 0x000fe80000100800 */
[----:B------:R-:W-:Y:S04]  /*47f60*/  STL [R1+0x1568], R79 ;  /* 0x0015684f01007387 */ /* 0x000fe80000100800 */
[----:B---3--:R-:W-:Y:S04]  /*47f70*/  STL [R1+0x24c8], R73 ;  /* 0x0024c84901007387 */ /* 0x008fe80000100800 */
        /* <DEDUP_REMOVED lines=10> */
[----:B----4-:R-:W-:Y:S04]  /*48020*/  STL [R1+0x24cc], R71 ;  /* 0x0024cc4701007387 */ /* 0x010fe80000100800 */
        /* <DEDUP_REMOVED lines=12> */
[----:B------:R-:W-:-:S02]  /*480f0*/  ISETP.GT.AND P4, PT, R4, 0x73, PT ;  /* 0x000000730400780c */ /* 0x000fc40003f84270 */
[----:B------:R-:W-:Y:S02]  /*48100*/  PRMT R17, RZ, 0x7610, R17 ;  /* 0x00007610ff117816 */ /* 0x000fe40000000011 */
[----:B------:R-:W-:Y:S02]  /*48110*/  PRMT R16, RZ, 0x7610, R16 ;  /* 0x00007610ff107816 */ /* 0x000fe40000000010 */
[----:B------:R-:W-:-:S07]  /*48120*/  PRMT R13, RZ, 0x7610, R13 ;  /* 0x00007610ff0d7816 */ /* 0x000fce000000000d */
[----:B------:R-:W3:Y:S04]  /*48130*/  @P4 LDG.E.U16 R17, desc[UR6][R24.64] ;  /* 0x0000000618114981 */ /* 0x000ee8000c1e1500 */
[----:B------:R-:W4:Y:S04]  /*48140*/  @P4 LDG.E.U16 R16, desc[UR6][R22.64] ;  /* 0x0000000616104981 */ /* 0x000f28000c1e1500 */
[----:B------:R-:W3:Y:S04]  /*48150*/  @P4 LDG.E.U16 R13, desc[UR6][R20.64] ;  /* 0x00000006140d4981 */ /* 0x000ee8000c1e1500 */
[----:B--2---:R-:W-:Y:S04]  /*48160*/  STL [R1+0xee8], R14 ;  /* 0x000ee80e01007387 */ /* 0x004fe80000100800 */
[----:B------:R0:W-:Y:S04]  /*48170*/  STL [R1+0xeec], R15 ;  /* 0x000eec0f01007387 */ /* 0x0001e80000100800 */
[----:B0-----:R-:W2:Y:S04]  /*48180*/  LDL.64 R14, [R1] ;  /* 0x00000000010e7983 */ /* 0x001ea80000100a00 */
[----:B------:R0:W-:Y:S04]  /*48190*/  STL [R1+0x2194], R60 ;  /* 0x0021943c01007387 */ /* 0x0001e80000100800 */
[----:B------:R-:W-:Y:S04]  /*481a0*/  STL [R1+0x2190], R61 ;  /* 0x0021903d01007387 */ /* 0x000fe80000100800 */
[----:B------:R-:W-:Y:S04]  /*481b0*/  STL [R1+0x2260], R61 ;  /* 0x0022603d01007387 */ /* 0x000fe80000100800 */
[----:B------:R-:W3:Y:S04]  /*481c0*/  LDL.LU.64 R24, [R1+0x2530] ;  /* 0x0025300001187983 */ /* 0x000ee80000300a00 */
[----:B------:R-:W4:Y:S04]  /*481d0*/  LDL.LU.64 R22, [R1+0x2528] ;  /* 0x0025280001167983 */ /* 0x000f280000300a00 */
[----:B------:R-:W4:Y:S01]  /*481e0*/  LDL.LU.64 R20, [R1+0x2520] ;  /* 0x0025200001147983 */ /* 0x000f220000300a00 */
[----:B------:R-:W-:-:S02]  /*481f0*/  ISETP.GT.AND P3, PT, R4, 0x74, PT ;  /* 0x000000740400780c */ /* 0x000fc40003f64270 */
[----:B------:R-:W-:Y:S02]  /*48200*/  PRMT R76, RZ, 0x7610, R76 ;  /* 0x00007610ff4c7816 */ /* 0x000fe4000000004c */
[----:B------:R-:W-:Y:S02]  /*48210*/  PRMT R66, RZ, 0x7610, R66 ;  /* 0x00007610ff427816 */ /* 0x000fe40000000042 */
[----:B------:R-:W-:Y:S02]  /*48220*/  ISETP.GT.AND P1, PT, R4, 0x75, PT ;  /* 0x000000750400780c */ /* 0x000fe40003f24270 */
[----:B------:R-:W-:Y:S02]  /*48230*/  PRMT R64, RZ, 0x7610, R64 ;  /* 0x00007610ff407816 */ /* 0x000fe40000000040 */
[----:B0-----:R-:W-:Y:S01]  /*48240*/  PRMT R60, RZ, 0x7610, R60 ;  /* 0x00007610ff3c7816 */ /* 0x001fe2000000003c */
[----:B------:R-:W4:Y:S01]  /*48250*/  @P4 LDG.E.U16 R76, desc[UR6][R58.64] ;  /* 0x000000063a4c4981 */ /* 0x000f22000c1e1500 */
[----:B------:R-:W-:-:S02]  /*48260*/  PRMT R3, RZ, 0x7610, R3 ;  /* 0x00007610ff037816 */ /* 0x000fc40000000003 */
[----:B------:R-:W-:Y:S01]  /*48270*/  PRMT R82, RZ, 0x7610, R82 ;  /* 0x00007610ff527816 */ /* 0x000fe20000000052 */
[----:B------:R-:W4:Y:S04]  /*48280*/  @P3 LDG.E.U16 R66, desc[UR6][R56.64] ;  /* 0x0000000638423981 */ /* 0x000f28000c1e1500 */
[----:B------:R-:W4:Y:S04]  /*48290*/  @P3 LDG.E.U16 R64, desc[UR6][R54.64] ;  /* 0x0000000636403981 */ /* 0x000f28000c1e1500 */
[----:B------:R-:W4:Y:S04]  /*482a0*/  @P3 LDG.E.U16 R60, desc[UR6][R52.64] ;  /* 0x00000006343c3981 */ /* 0x000f28000c1e1500 */
[----:B------:R-:W4:Y:S01]  /*482b0*/  @P3 LDG.E.U16 R3, desc[UR6][R50.64] ;  /* 0x0000000632033981 */ /* 0x000f22000c1e1500 */
[----:B------:R-:W-:-:S02]  /*482c0*/  PRMT R92, RZ, 0x7610, R92 ;  /* 0x00007610ff5c7816 */ /* 0x000fc4000000005c */
[----:B------:R-:W-:Y:S01]  /*482d0*/  PRMT R91, RZ, 0x7610, R91 ;  /* 0x00007610ff5b7816 */ /* 0x000fe2000000005b */
[----:B------:R-:W4:Y:S01]  /*482e0*/  @P1 LDG.E.U16 R82, desc[UR6][R48.64] ;  /* 0x0000000630521981 */ /* 0x000f22000c1e1500 */
[----:B------:R-:W-:Y:S02]  /*482f0*/  PRMT R90, RZ, 0x7610, R90 ;  /* 0x00007610ff5a7816 */ /* 0x000fe4000000005a */
[----:B------:R-:W-:Y:S02]  /*48300*/  PRMT R12, RZ, 0x7610, R12 ;  /* 0x00007610ff0c7816 */ /* 0x000fe4000000000c */
[----:B------:R-:W-:Y:S01]  /*48310*/  PRMT R5, RZ, 0x7610, R5 ;  /* 0x00007610ff057816 */ /* 0x000fe20000000005 */
[----:B------:R-:W4:Y:S04]  /*48320*/  @P1 LDG.E.U16 R92, desc[UR6][R46.64] ;  /* 0x000000062e5c1981 */ /* 0x000f28000c1e1500 */
[----:B------:R-:W4:Y:S01]  /*48330*/  @P1 LDG.E.U16 R91, desc[UR6][R44.64] ;  /* 0x000000062c5b1981 */ /* 0x000f22000c1e1500 */
[----:B------:R-:W-:-:S02]  /*48340*/  ISETP.GT.AND P4, PT, R4, 0x76, PT ;  /* 0x000000760400780c */ /* 0x000fc40003f84270 */
[----:B------:R-:W-:Y:S02]  /*48350*/  ISETP.GT.AND P3, PT, R4, 0x77, PT ;  /* 0x000000770400780c */ /* 0x000fe40003f64270 */
[----:B------:R-:W-:Y:S02]  /*48360*/  PRMT R11, RZ, 0x7610, R11 ;  /* 0x00007610ff0b7816 */ /* 0x000fe4000000000b */
[----:B------:R-:W-:Y:S02]  /*48370*/  PRMT R7, RZ, 0x7610, R7 ;  /* 0x00007610ff077816 */ /* 0x000fe40000000007 */
[----:B------:R-:W-:Y:S02]  /*48380*/  PRMT R6, RZ, 0x7610, R6 ;  /* 0x00007610ff067816 */ /* 0x000fe40000000006 */
[----:B------:R-:W-:Y:S02]  /*48390*/  PRMT R9, RZ, 0x7610, R9 ;  /* 0x00007610ff097816 */ /* 0x000fe40000000009 */
[----:B------:R-:W-:-:S02]  /*483a0*/  PRMT R10, RZ, 0x7610, R10 ;  /* 0x00007610ff0a7816 */ /* 0x000fc4000000000a */
[----:B------:R-:W-:Y:S01]  /*483b0*/  PRMT R8, RZ, 0x7610, R8 ;  /* 0x00007610ff087816 */ /* 0x000fe20000000008 */
[----:B------:R-:W4:Y:S04]  /*483c0*/  LDL.LU.64 R58, [R1+0x2518] ;  /* 0x00251800013a7983 */ /* 0x000f280000300a00 */
[----:B------:R-:W4:Y:S04]  /*483d0*/  @P4 LDG.E.U16 R12, desc[UR6][R34.64] ;  /* 0x00000006220c4981 */ /* 0x000f28000c1e1500 */
[----:B------:R-:W4:Y:S04]  /*483e0*/  @P4 LDG.E.U16 R11, desc[UR6][R32.64] ;  /* 0x00000006200b4981 */ /* 0x000f28000c1e1500 */
[----:B------:R-:W4:Y:S04]  /*483f0*/  @P4 LDG.E.U16 R9, desc[UR6][R28.64] ;  /* 0x000000061c094981 */ /* 0x000f28000c1e1500 */
[----:B------:R-:W4:Y:S04]  /*48400*/  @P4 LDG.E.U16 R10, desc[UR6][R30.64] ;  /* 0x000000061e0a4981 */ /* 0x000f28000c1e1500 */
[----:B------:R-:W4:Y:S04]  /*48410*/  @P3 LDG.E.U16 R8, desc[UR6][R26.64] ;  /* 0x000000061a083981 */ /* 0x000f28000c1e1500 */
[----:B--2---:R-:W2:Y:S04]  /*48420*/  @P1 LDG.E.U16 R90, desc[UR6][R14.64] ;  /* 0x000000060e5a1981 */ /* 0x004ea8000c1e1500 */
[----:B---3--:R-:W3:Y:S04]  /*48430*/  @P3 LDG.E.U16 R7, desc[UR6][R24.64] ;  /* 0x0000000618073981 */ /* 0x008ee8000c1e1500 */
[----:B----4-:R-:W4:Y:S04]  /*48440*/  @P3 LDG.E.U16 R5, desc[UR6][R20.64] ;  /* 0x0000000614053981 */ /* 0x010f28000c1e1500 */
[----:B------:R-:W3:Y:S04]  /*48450*/  @P3 LDG.E.U16 R6, desc[UR6][R22.64] ;  /* 0x0000000616063981 */ /* 0x000ee8000c1e1500 */
[----:B------:R-:W-:Y:S04]  /*48460*/  STL [R1+0x24b0], R76 ;  /* 0x0024b04c01007387 */ /* 0x000fe80000100800 */
[----:B------:R-:W3:Y:S04]  /*48470*/  LDL.LU.64 R56, [R1+0x2510] ;  /* 0x0025100001387983 */ /* 0x000ee80000300a00 */
        /* <DEDUP_REMOVED lines=9> */
[----:B------:R-:W-:Y:S04]  /*48510*/  STL [R1+0x248c], R82 ;  /* 0x00248c5201007387 */ /* 0x000fe80000100800 */
[----:B------:R-:W-:Y:S04]  /*48520*/  STL [R1+0xf40], R16 ;  /* 0x000f401001007387 */ /* 0x000fe80000100800 */
[----:B------:R-:W3:Y:S04]  /*48530*/  LDL.LU.64 R46, [R1+0x24e8] ;  /* 0x0024e800012e7983 */ /* 0x000ee80000300a00 */
[----:B------:R-:W-:Y:S04]  /*48540*/  STL [R1+0x2490], R92 ;  /* 0x0024905c01007387 */ /* 0x000fe80000100800 */
[----:B------:R-:W-:Y:S04]  /*48550*/  STL [R1+0xf3c], R13 ;  /* 0x000f3c0d01007387 */ /* 0x000fe80000100800 */
[----:B------:R-:W3:Y:S04]  /*48560*/  LDL.LU.64 R44, [R1+0x24e0] ;  /* 0x0024e000012c7983 */ /* 0x000ee80000300a00 */
[----:B------:R-:W-:Y:S04]  /*48570*/  STL [R1+0x2494], R91 ;  /* 0x0024945b01007387 */ /* 0x000fe80000100800 */
[----:B--2---:R-:W-:Y:S04]  /*48580*/  STL [R1+0x2498], R90 ;  /* 0x0024985a01007387 */ /* 0x004fe80000100800 */
        /* <DEDUP_REMOVED lines=18> */
[----:B------:R-:W-:Y:S04]  /*486b0*/  STL.64 [R1+0x21b0], R28 ;  /* 0x0021b01c01007387 */ /* 0x000fe80000100a00 */
[----:B------:R-:W-:Y:S04]  /*486c0*/  STL [R1+0x24d4], R28 ;  /* 0x0024d41c01007387 */ /* 0x000fe80000100800 */
[----:B------:R-:W-:Y:S04]  /*486d0*/  STL [R1+0x24d0], R29 ;  /* 0x0024d01d01007387 */ /* 0x000fe80000100800 */
[----:B------:R-:W-:Y:S04]  /*486e0*/  STL.64 [R1+0x21b8], R26 ;  /* 0x0021b81a01007387 */ /* 0x000fe80000100a00 */
[----:B------:R-:W-:Y:S04]  /*486f0*/  STL [R1+0x1554], R12 ;  /* 0x0015540c01007387 */ /* 0x000fe80000100800 */
[----:B------:R-:W-:Y:S04]  /*48700*/  STL.64 [R1+0x21c0], R24 ;  /* 0x0021c01801007387 */ /* 0x000fe80000100a00 */
[----:B------:R-:W-:Y:S04]  /*48710*/  STL.64 [R1+0x21c8], R22 ;  /* 0x0021c81601007387 */ /* 0x000fe80000100a00 */
[----:B------:R-:W2:Y:S04]  /*48720*/  LDL.LU R43, [R1+0x209c] ;  /* 0x00209c00012b7983 */ /* 0x000ea80000300800 */
[----:B----4-:R0:W-:Y:S04]  /*48730*/  STL [R1+0x1538], R5 ;  /* 0x0015380501007387 */ /* 0x0101e80000100800 */
[----:B------:R-:W-:Y:S04]  /*48740*/  STL [R1+0x1550], R11 ;  /* 0x0015500b01007387 */ /* 0x000fe80000100800 */
[----:B0-----:R-:W4:Y:S04]  /*48750*/  LDL.LU R5, [R1+0x20cc] ;  /* 0x0020cc0001057983 */ /* 0x001f280000300800 */
[----:B---3--:R0:W-:Y:S04]  /*48760*/  STL [R1+0x1540], R7 ;  /* 0x0015400701007387 */ /* 0x0081e80000100800 */
[----:B0-----:R-:W3:Y:S04]  /*48770*/  LDL.LU R7, [R1+0x20a0] ;  /* 0x0020a00001077983 */ /* 0x001ee80000300800 */
[----:B------:R0:W-:Y:S04]  /*48780*/  STL [R1+0x153c], R6 ;  /* 0x00153c0601007387 */ /* 0x0001e80000100800 */
[----:B0-----:R-:W3:Y:S04]  /*48790*/  LDL.LU R6, [R1+0x20d0] ;  /* 0x0020d00001067983 */ /* 0x001ee80000300800 */
[----:B------:R0:W-:Y:S04]  /*487a0*/  STL [R1+0x1548], R9 ;  /* 0x0015480901007387 */ /* 0x0001e80000100800 */
[----:B0-----:R-:W2:Y:S04]  /*487b0*/  LDL.LU R9, [R1+0x20a4] ;  /* 0x0020a40001097983 */ /* 0x001ea80000300800 */
[----:B------:R-:W-:Y:S04]  /*487c0*/  STL [R1+0x154c], R10 ;  /* 0x00154c0a01007387 */ /* 0x000fe80000100800 */
[----:B------:R0:W-:Y:S04]  /*487d0*/  STL [R1+0x1544], R8 ;  /* 0x0015440801007387 */ /* 0x0001e80000100800 */
[----:B0-----:R-:W2:Y:S04]  /*487e0*/  LDL.LU R8, [R1+0x20d4] ;  /* 0x0020d40001087983 */ /* 0x001ea80000300800 */
[----:B------:R-:W2:Y:S04]  /*487f0*/  LDL.LU R11, [R1+0x20a8] ;  /* 0x0020a800010b7983 */ /* 0x000ea80000300800 */
[----:B------:R-:W2:Y:S04]  /*48800*/  LDL.LU R10, [R1+0x20d8] ;  /* 0x0020d800010a7983 */ /* 0x000ea80000300800 */
        /* <DEDUP_REMOVED lines=15> */
[----:B------:R-:W-:-:S02]  /*48900*/  ISETP.GT.AND P1, PT, R4, 0x7b, PT ;  /* 0x0000007b0400780c */ /* 0x000fc40003f24270 */
[----:B------:R-:W-:Y:S02]  /*48910*/  PRMT R34, RZ, 0x7610, R34 ;  /* 0x00007610ff227816 */ /* 0x000fe40000000022 */
[----:B------:R-:W-:Y:S02]  /*48920*/  PRMT R33, RZ, 0x7610, R33 ;  /* 0x00007610ff217816 */ /* 0x000fe40000000021 */
[----:B------:R-:W-:Y:S02]  /*48930*/  PRMT R32, RZ, 0x7610, R32 ;  /* 0x00007610ff207816 */ /* 0x000fe40000000020 */
[----:B------:R-:W-:Y:S02]  /*48940*/  PRMT R30, RZ, 0x7610, R30 ;  /* 0x00007610ff1e7816 */ /* 0x000fe4000000001e */
[----:B------:R-:W-:-:S03]  /*48950*/  ISETP.GT.AND P5, PT, R4, 0x7e, PT ;  /* 0x0000007e0400780c */ /* 0x000fc60003fa4270 */
[----:B------:R0:W4:Y:S04]  /*48960*/  @P1 LDG.E.U16 R34, desc[UR6][R58.64] ;  /* 0x000000063a221981 */ /* 0x000128000c1e1500 */
[----:B------:R-:W4:Y:S04]  /*48970*/  @P1 LDG.E.U16 R33, desc[UR6][R56.64] ;  /* 0x0000000638211981 */ /* 0x000f28000c1e1500 */
[----:B------:R-:W4:Y:S04]  /*48980*/  @P1 LDG.E.U16 R32, desc[UR6][R54.64] ;  /* 0x0000000636201981 */ /* 0x000f28000c1e1500 */
[----:B------:R-:W4:Y:S01]  /*48990*/  @P1 LDG.E.U16 R30, desc[UR6][R52.64] ;  /* 0x00000006341e1981 */ /* 0x000f22000c1e1500 */
[----:B------:R-:W-:-:S02]  /*489a0*/  ISETP.GT.AND P1, PT, R4, 0x7f, PT ;  /* 0x0000007f0400780c */ /* 0x000fc40003f24270 */
[----:B------:R-:W-:Y:S02]  /*489b0*/  PRMT R28, RZ, 0x7610, R28 ;  /* 0x00007610ff1c7816 */ /* 0x000fe4000000001c */
[----:B------:R-:W-:Y:S02]  /*489c0*/  PRMT R31, RZ, 0x7610, R31 ;  /* 0x00007610ff1f7816 */ /* 0x000fe4000000001f */
[----:B------:R-:W-:Y:S01]  /*489d0*/  PRMT R35, RZ, 0x7610, R35 ;  /* 0x00007610ff237816 */ /* 0x000fe20000000023 */
[----:B------:R-:W1:Y:S06]  /*489e0*/  S2R R86, SR_TID.X ;  /* 0x0000000000567919 */ /* 0x000e6c0000002100 */
[----:B---3--:R-:W3:Y:S04]  /*489f0*/  @P1 LDG.E.U16 R28, desc[UR6][R6.64] ;  /* 0x00000006061c1981 */ /* 0x008ee8000c1e1500 */
[----:B--2---:R-:W2:Y:S04]  /*48a00*/  @P1 LDG.E.U16 R31, desc[UR6][R10.64] ;  /* 0x000000060a1f1981 */ /* 0x004ea8000c1e1500 */
[----:B----4-:R-:W4:Y:S01]  /*48a10*/  @P5 LDG.E.U16 R35, desc[UR6][R12.64] ;  /* 0x000000060c235981 */ /* 0x010f22000c1e1500 */
[----:B------:R-:W-:-:S03]  /*48a20*/  ISETP.GT.AND P4, PT, R4, 0x7c, PT ;  /* 0x0000007c0400780c */ /* 0x000fc60003f84270 */
[----:B------:R-:W-:Y:S04]  /*48a30*/  STL.64 [R1+0x21d0], R20 ;  /* 0x0021d01401007387 */ /* 0x000fe80000100a00 */
[----:B------:R0:W-:Y:S04]  /*48a40*/  STL.64 [R1+0x21e0], R58 ;  /* 0x0021e03a01007387 */ /* 0x0001e80000100a00 */
[----:B------:R-:W-:Y:S04]  /*48a50*/  STL [R1+0x2280], R56 ;  /* 0x0022803801007387 */ /* 0x000fe80000100800 */
[----:B------:R-:W-:Y:S04]  /*48a60*/  STL [R1+0x227c], R57 ;  /* 0x00227c3901007387 */ /* 0x000fe80000100800 */
[----:B------:R-:W-:Y:S04]  /*48a70*/  STL [R1+0x2288], R54 ;  /* 0x0022883601007387 */ /* 0x000fe80000100800 */
[----:B------:R-:W-:Y:S01]  /*48a80*/  STL [R1+0x2284], R55 ;  /* 0x0022843701007387 */ /* 0x000fe20000100800 */
[----:B------:R-:W-:-:S02]  /*48a90*/  PRMT R2, RZ, 0x7610, R2 ;  /* 0x00007610ff027816 */ /* 0x000fc40000000002 */
[----:B------:R-:W-:Y:S02]  /*48aa0*/  PRMT R70, RZ, 0x7610, R70 ;  /* 0x00007610ff467816 */ /* 0x000fe40000000046 */
[----:B------:R-:W-:Y:S02]  /*48ab0*/  PRMT R69, RZ, 0x7610, R69 ;  /* 0x00007610ff457816 */ /* 0x000fe40000000045 */
[----:B------:R-:W-:Y:S01]  /*48ac0*/  PRMT R68, RZ, 0x7610, R68 ;  /* 0x00007610ff447816 */ /* 0x000fe20000000044 */
[----:B------:R-:W-:Y:S04]  /*48ad0*/  STL [R1+0x2290], R52 ;  /* 0x0022903401007387 */ /* 0x000fe80000100800 */
[----:B------:R-:W-:Y:S04]  /*48ae0*/  STL [R1+0x228c], R53 ;  /* 0x00228c3501007387 */ /* 0x000fe80000100800 */
[----:B------:R-:W-:Y:S01]  /*48af0*/  STL [R1+0x2298], R50 ;  /* 0x0022983201007387 */ /* 0x000fe20000100800 */
[----:B-1----:R-:W-:-:S03]  /*48b00*/  LOP3.LUT R60, R86, 0x7f, RZ, 0xc0, !PT ;  /* 0x0000007f563c7812 */ /* 0x002fc600078ec0ff */
[----:B------:R-:W-:Y:S04]  /*48b10*/  STL [R1+0x2294], R51 ;  /* 0x0022943301007387 */ /* 0x000fe80000100800 */
[----:B------:R-:W-:Y:S01]  /*48b20*/  STL [R1+0x22a0], R48 ;  /* 0x0022a03001007387 */ /* 0x000fe20000100800 */
[----:B0-----:R-:W-:-:S03]  /*48b30*/  PRMT R58, RZ, 0x7610, R58 ;  /* 0x00007610ff3a7816 */ /* 0x001fc6000000003a */
[----:B------:R-:W4:Y:S04]  /*48b40*/  @P4 LDG.E.U16 R2, desc[UR6][R50.64] ;  /* 0x0000000632024981 */ /* 0x000f28000c1e1500 */
[----:B------:R-:W4:Y:S04]  /*48b50*/  @P4 LDG.E.U16 R70, desc[UR6][R48.64] ;  /* 0x0000000630464981 */ /* 0x000f28000c1e1500 */
[----:B------:R-:W-:Y:S04]  /*48b60*/  STL [R1+0x229c], R49 ;  /* 0x00229c3101007387 */ /* 0x000fe80000100800 */
[----:B------:R0:W4:Y:S04]  /*48b70*/  @P4 LDG.E.U16 R69, desc[UR6][R46.64] ;  /* 0x000000062e454981 */ /* 0x000128000c1e1500 */
[----:B------:R-:W4:Y:S01]  /*48b80*/  @P4 LDG.E.U16 R68, desc[UR6][R44.64] ;  /* 0x000000062c444981 */ /* 0x000f22000c1e1500 */
[----:B------:R-:W-:-:S03]  /*48b90*/  ISETP.GT.AND P3, PT, R4, 0x7d, PT ;  /* 0x0000007d0400780c */ /* 0x000fc60003f64270 */
[----:B------:R-:W-:Y:S01]  /*48ba0*/  STL [R1+0x22a8], R46 ;  /* 0x0022a82e01007387 */ /* 0x000fe20000100800 */
[----:B------:R-:W-:-:S03]  /*48bb0*/  ISETP.GE.AND P4, PT, R60, R4, PT ;  /* 0x000000043c00720c */ /* 0x000fc60003f86270 */
[----:B------:R0:W-:Y:S01]  /*48bc0*/  STL [R1+0x22a4], R47 ;  /* 0x0022a42f01007387 */ /* 0x0001e20000100800 */
[----:B------:R-:W-:Y:S01]  /*48bd0*/  IMAD.MOV.U32 R4, RZ, RZ, R5 ;  /* 0x000000ffff047224 */ /* 0x000fe200078e0005 */
[----:B------:R-:W-:Y:S01]  /*48be0*/  PRMT R3, RZ, 0x7610, R3 ;  /* 0x00007610ff037816 */ /* 0x000fe20000000003 */
[----:B------:R-:W-:Y:S01]  /*48bf0*/  IMAD.MOV.U32 R5, RZ, RZ, R43 ;  /* 0x000000ffff057224 */ /* 0x000fe200078e002b */
[----:B------:R-:W4:Y:S04]  /*48c00*/  @P5 LDG.E.U16 R58, desc[UR6][R16.64] ;  /* 0x00000006103a5981 */ /* 0x000f28000c1e1500 */
[----:B------:R-:W4:Y:S01]  /*48c10*/  @P1 LDG.E.U16 R3, desc[UR6][R4.64] ;  /* 0x0000000604031981 */ /* 0x000f22000c1e1500 */
[----:B0-----:R-:W-:-:S06]  /*48c20*/  PRMT R47, RZ, 0x7610, R47 ;  /* 0x00007610ff2f7816 */ /* 0x001fcc000000002f */
[----:B------:R-:W4:Y:S01]  /*48c30*/  @P5 LDG.E.U16 R47, desc[UR6][R14.64] ;  /* 0x000000060e2f5981 */ /* 0x000f22000c1e1500 */
[----:B------:R-:W-:Y:S01]  /*48c40*/  PRMT R29, RZ, 0x7610, R29 ;  /* 0x00007610ff1d7816 */ /* 0x000fe2000000001d */
[----:B------:R-:W-:Y:S02]  /*48c50*/  IMAD.MOV.U32 R43, RZ, RZ, R42 ;  /* 0x000000ffff2b7224 */ /* 0x000fe400078e002a */
[----:B------:R-:W-:Y:S01]  /*48c60*/  IMAD.MOV.U32 R42, RZ, RZ, R0 ;  /* 0x000000ffff2a7224 */ /* 0x000fe200078e0000 */
[----:B------:R-:W-:Y:S04]  /*48c70*/  STL [R1+0x22b0], R44 ;  /* 0x0022b02c01007387 */ /* 0x000fe80000100800 */
[----:B------:R-:W-:Y:S04]  /*48c80*/  STL [R1+0x22ac], R45 ;  /* 0x0022ac2d01007387 */ /* 0x000fe80000100800 */
[----:B------:R-:W4:Y:S04]  /*48c90*/  @P1 LDG.E.U16 R29, desc[UR6][R8.64] ;  /* 0x00000006081d1981 */ /* 0x000f28000c1e1500 */
[----:B------:R-:W4:Y:S04]  /*48ca0*/  LDL.LU R0, [R1+0x24d8] ;  /* 0x0024d80001007983 */ /* 0x000f280000300800 */
        /* <DEDUP_REMOVED lines=22> */
[----:B---3--:R0:W-:Y:S04]  /*48e10*/  STL [R1+0x151c], R28 ;  /* 0x00151c1c01007387 */ /* 0x0081e80000100800 */
[----:B0-----:R-:W3:Y:S04]  /*48e20*/  LDL.LU R28, [R1+0x150c] ;  /* 0x00150c00011c7983 */ /* 0x001ee80000300800 */
[----:B--2---:R0:W-:Y:S04]  /*48e30*/  STL [R1+0x1524], R31 ;  /* 0x0015241f01007387 */ /* 0x0041e80000100800 */
[----:B0-----:R-:W2:Y:S04]  /*48e40*/  LDL.LU R31, [R1+0x1508] ;  /* 0x00150800011f7983 */ /* 0x001ea80000300800 */
[----:B----4-:R0:W-:Y:S04]  /*48e50*/  STL [R1+0x1528], R35 ;  /* 0x0015282301007387 */ /* 0x0101e80000100800 */
[----:B0-----:R-:W4:Y:S04]  /*48e60*/  LDL.LU R35, [R1+0x1504] ;  /* 0x0015040001237983 */ /* 0x001f280000300800 */
[----:B------:R-:W2:Y:S04]  /*48e70*/  LDL.LU R90, [R1+0x1500] ;  /* 0x00150000015a7983 */ /* 0x000ea80000300800 */
[----:B------:R-:W2:Y:S04]  /*48e80*/  LDL.LU R86, [R1+0x149c] ;  /* 0x00149c0001567983 */ /* 0x000ea80000300800 */
[----:B------:R-:W3:Y:S04]  /*48e90*/  LDL.LU R91, [R1+0x1498] ;  /* 0x00149800015b7983 */ /* 0x000ee80000300800 */
[----:B------:R-:W-:Y:S04]  /*48ea0*/  STL [R1+0x1530], R58 ;  /* 0x0015303a01007387 */ /* 0x000fe80000100800 */
[----:B------:R-:W4:Y:S04]  /*48eb0*/  LDL.LU R92, [R1+0x1494] ;  /* 0x00149400015c7983 */ /* 0x000f280000300800 */
[----:B------:R-:W4:Y:S04]  /*48ec0*/  LDL.LU R82, [R1+0x1490] ;  /* 0x0014900001527983 */ /* 0x000f280000300800 */
[----:B------:R0:W-:Y:S04]  /*48ed0*/  STL [R1+0x1518], R3 ;  /* 0x0015180301007387 */ /* 0x0001e80000100800 */
[----:B------:R-:W-:Y:S04]  /*48ee0*/  STL [R1+0x152c], R47 ;  /* 0x00152c2f01007387 */ /* 0x000fe80000100800 */
        /* <DEDUP_REMOVED lines=15> */
[----:B------:R-:W-:-:S02]  /*48fe0*/  PRMT R77, RZ, 0x7610, R77 ;  /* 0x00007610ff4d7816 */ /* 0x000fc4000000004d */
[----:B------:R-:W-:Y:S02]  /*48ff0*/  PRMT R89, RZ, 0x7610, R89 ;  /* 0x00007610ff597816 */ /* 0x000fe40000000059 */
[----:B------:R-:W-:Y:S02]  /*49000*/  PRMT R88, RZ, 0x7610, R88 ;  /* 0x00007610ff587816 */ /* 0x000fe40000000058 */
[----:B------:R-:W-:Y:S02]  /*49010*/  PRMT R87, RZ, 0x7610, R87 ;  /* 0x00007610ff577816 */ /* 0x000fe40000000057 */
[----:B------:R-:W-:Y:S01]  /*49020*/  PRMT R93, RZ, 0x7610, R93 ;  /* 0x00007610ff5d7816 */ /* 0x000fe2000000005d */
[----:B------:R-:W-:Y:S04]  /*49030*/  STL [R1+0x1520], R29 ;  /* 0x0015201d01007387 */ /* 0x000fe80000100800 */
[----:B------:R-:W4:Y:S04]  /*49040*/  LDL.LU R78, [R1+0x12c8] ;  /* 0x0012c800014e7983 */ /* 0x000f280000300800 */
[----:B------:R-:W4:Y:S04]  /*49050*/  LDL.LU R83, [R1+0x1274] ;  /* 0x0012740001537983 */ /* 0x000f280000300800 */
[----:B------:R-:W4:Y:S04]  /*49060*/  LDL.LU R80, [R1+0x1270] ;  /* 0x0012700001507983 */ /* 0x000f280000300800 */
[----:B------:R-:W4:Y:S04]  /*49070*/  LDL.LU R81, [R1+0x126c] ;  /* 0x00126c0001517983 */ /* 0x000f280000300800 */
[----:B------:R-:W4:Y:S04]  /*49080*/  LDL.LU R79, [R1+0x1268] ;  /* 0x00126800014f7983 */ /* 0x000f280000300800 */
[----:B------:R-:W4:Y:S04]  /*49090*/  @P3 LDG.E.U16 R77, desc[UR6][R42.64] ;  /* 0x000000062a4d3981 */ /* 0x000f28000c1e1500 */
[----:B------:R-:W4:Y:S04]  /*490a0*/  @P3 LDG.E.U16 R89, desc[UR6][R40.64] ;  /* 0x0000000628593981 */ /* 0x000f28000c1e1500 */
[----:B------:R-:W4:Y:S04]  /*490b0*/  @P3 LDG.E.U16 R88, desc[UR6][R38.64] ;  /* 0x0000000626583981 */ /* 0x000f28000c1e1500 */
[----:B------:R-:W4:Y:S04]  /*490c0*/  @P3 LDG.E.U16 R87, desc[UR6][R36.64] ;  /* 0x0000000624573981 */ /* 0x000f28000c1e1500 */
[----:B------:R-:W4:Y:S04]  /*490d0*/  @P5 LDG.E.U16 R93, desc[UR6][R18.64] ;  /* 0x00000006125d5981 */ /* 0x000f28000c1e1500 */
[----:B------:R-:W4:Y:S04]  /*490e0*/  LDL.LU R84, [R1+0x1214] ;  /* 0x0012140001547983 */ /* 0x000f280000300800 */
[----:B------:R-:W4:Y:S01]  /*490f0*/  LDL.LU R85, [R1+0x1210] ;  /* 0x0012100001557983 */ /* 0x000f220000300800 */
[----:B------:R-:W-:Y:S06]  /*49100*/  BAR.SYNC.DEFER_BLOCKING 0x0 ;  /* 0x0000000000007b1d */ /* 0x000fec0000010000 */
[----:B------:R-:W-:Y:S04]  /*49110*/  STL [R1+0x2310], R4 ;  /* 0x0023100401007387 */ /* 0x000fe80000100800 */
[----:B------:R-:W-:Y:S04]  /*49120*/  STL [R1+0x230c], R5 ;  /* 0x00230c0501007387 */ /* 0x000fe80000100800 */
[----:B--2---:R0:W-:Y:S04]  /*49130*/  STS.U16 [R0+UR76+0x20400], R86 ;  /* 0x0204005600007988 */ /* 0x0041e8000800044c */
[----:B0-----:R-:W2:Y:S04]  /*49140*/  LDL.LU R86, [R1+0x120c] ;  /* 0x00120c0001567983 */ /* 0x001ea80000300800 */
[----:B---3--:R0:W-:Y:S04]  /*49150*/  STS.U16 [R0+UR76+0x20000], R28 ;  /* 0x0200001c00007988 */ /* 0x0081e8000800044c */
[----:B------:R1:W-:Y:S04]  /*49160*/  STS.U16 [R0+UR76+0x28000], R31 ;  /* 0x0280001f00007988 */ /* 0x0003e8000800044c */
[----:B----4-:R3:W-:Y:S04]  /*49170*/  STS.U16 [R0+UR76+0x30000], R35 ;  /* 0x0300002300007988 */ /* 0x0107e8000800044c */
[----:B------:R4:W-:Y:S04]  /*49180*/  STS.U16 [R0+UR76+0x38000], R90 ;  /* 0x0380005a00007988 */ /* 0x0009e8000800044c */
[----:B------:R-:W-:Y:S04]  /*49190*/  STS.U16 [R0+UR76+0x28400], R91 ;  /* 0x0284005b00007988 */ /* 0x000fe8000800044c */
[----:B------:R-:W-:Y:S04]  /*491a0*/  STS.U16 [R0+UR76+0x30400], R92 ;  /* 0x0304005c00007988 */ /* 0x000fe8000800044c */
[----:B0-----:R-:W2:Y:S04]  /*491b0*/  LDL.LU R28, [R1+0x1208] ;  /* 0x00120800011c7983 */ /* 0x001ea80000300800 */
[----:B-1----:R-:W2:Y:S04]  /*491c0*/  LDL.LU R31, [R1+0x11b4] ;  /* 0x0011b400011f7983 */ /* 0x002ea80000300800 */
[----:B---3--:R-:W3:Y:S04]  /*491d0*/  LDL.LU R35, [R1+0x11b0] ;  /* 0x0011b00001237983 */ /* 0x008ee80000300800 */
[----:B----4-:R-:W4:Y:S04]  /*491e0*/  LDL.LU R90, [R1+0x11ac] ;  /* 0x0011ac00015a7983 */ /* 0x010f280000300800 */
        /* <DEDUP_REMOVED lines=15> */
[----:B0-----:R-:W3:Y:S04]  /*492e0*/  LDL.LU R85, [R1+0x11a8] ;  /* 0x0011a80001557983 */ /* 0x001ee80000300800 */
        /* <DEDUP_REMOVED lines=18> */
[----:B------:R0:W-:Y:S04]  /*49410*/  STS.U16 [R0+UR76+0x39400], R78 ;  /* 0x0394004e00007988 */ /* 0x0001e8000800044c */
[----:B------:R0:W-:Y:S04]  /*49420*/  STS.U16 [R0+UR76+0x21800], R83 ;  /* 0x0218005300007988 */ /* 0x0001e8000800044c */
[----:B------:R1:W-:Y:S04]  /*49430*/  STS.U16 [R0+UR76+0x29800], R80 ;  /* 0x0298005000007988 */ /* 0x0003e8000800044c */
[----:B------:R1:W-:Y:S04]  /*49440*/  STS.U16 [R0+UR76+0x31800], R81 ;  /* 0x0318005100007988 */ /* 0x0003e8000800044c */
[----:B0-----:R-:W4:Y:S04]  /*49450*/  LDL.LU R74, [R1+0xfd4] ;  /* 0x000fd400014a7983 */ /* 0x001f280000300800 */
[----:B-1----:R-:W4:Y:S04]  /*49460*/  LDL.LU R75, [R1+0xfd0] ;  /* 0x000fd000014b7983 */ /* 0x002f280000300800 */
[----:B------:R-:W4:Y:S04]  /*49470*/  LDL.LU R78, [R1+0xfcc] ;  /* 0x000fcc00014e7983 */ /* 0x000f280000300800 */
[----:B------:R-:W4:Y:S04]  /*49480*/  LDL.LU R83, [R1+0xfc8] ;  /* 0x000fc80001537983 */ /* 0x000f280000300800 */
[----:B------:R-:W4:Y:S04]  /*49490*/  LDL.LU R80, [R1+0xf74] ;  /* 0x000f740001507983 */ /* 0x000f280000300800 */
[----:B------:R0:W-:Y:S04]  /*494a0*/  STS.U16 [R0+UR76+0x39800], R79 ;  /* 0x0398004f00007988 */ /* 0x0001e8000800044c */
[----:B------:R-:W4:Y:S04]  /*494b0*/  LDL.LU R81, [R1+0xf70] ;  /* 0x000f700001517983 */ /* 0x000f280000300800 */
[----:B------:R1:W-:Y:S04]  /*494c0*/  STS.U16 [R0+UR76+0x21c00], R84 ;  /* 0x021c005400007988 */ /* 0x0003e8000800044c */
[----:B0-----:R-:W4:Y:S04]  /*494d0*/  LDL.LU R79, [R1+0xf6c] ;  /* 0x000f6c00014f7983 */ /* 0x001f280000300800 */
[----:B-1----:R-:W4:Y:S04]  /*494e0*/  LDL.LU R84, [R1+0xf68] ;  /* 0x000f680001547983 */ /* 0x002f280000300800 */
[----:B--2---:R0:W-:Y:S04]  /*494f0*/  STS.U16 [R0+UR76+0x31c00], R86 ;  /* 0x031c005600007988 */ /* 0x0041e8000800044c */
[----:B0-----:R-:W2:Y:S04]  /*49500*/  LDL.LU R86, [R1+0xf14] ;  /* 0x000f140001567983 */ /* 0x001ea80000300800 */
[----:B---3--:R0:W-:Y:S04]  /*49510*/  STS.U16 [R0+UR76+0x3a000], R85 ;  /* 0x03a0005500007988 */ /* 0x0081e8000800044c */
[----:B0-----:R-:W3:Y:S04]  /*49520*/  LDL.LU R85, [R1+0xf10] ;  /* 0x000f100001557983 */ /* 0x001ee80000300800 */
[----:B--2---:R0:W-:Y:S04]  /*49530*/  STS.U16 [R0+UR76+0x23c00], R86 ;  /* 0x023c005600007988 */ /* 0x0041e8000800044c */
[----:B0-----:R-:W2:Y:S04]  /*49540*/  LDL.LU R86, [R1+0xf0c] ;  /* 0x000f0c0001567983 */ /* 0x001ea80000300800 */
[----:B------:R0:W-:Y:S04]  /*49550*/  STS.U16 [R0+UR76+0x22000], R31 ;  /* 0x0220001f00007988 */ /* 0x0001e8000800044c */
[----:B------:R1:W-:Y:S04]  /*49560*/  STS.U16 [R0+UR76+0x2a000], R35 ;  /* 0x02a0002300007988 */ /* 0x0003e8000800044c */
[----:B----4-:R4:W-:Y:S04]  /*49570*/  STS.U16 [R0+UR76+0x3b800], R84 ;  /* 0x03b8005400007988 */ /* 0x0109e8000800044c */
[----:B------:R0:W-:Y:S04]  /*49580*/  STS.U16 [R0+UR76+0x32000], R90 ;  /* 0x0320005a00007988 */ /* 0x0001e8000800044c */
[----:B------:R1:W-:Y:S04]  /*49590*/  STS.U16 [R0+UR76+0x22400], R91 ;  /* 0x0224005b00007988 */ /* 0x0003e8000800044c */
[----:B------:R4:W-:Y:S04]  /*495a0*/  STS.U16 [R0+UR76+0x2a400], R92 ;  /* 0x02a4005c00007988 */ /* 0x0009e8000800044c */
[----:B0-----:R-:W2:Y:S04]  /*495b0*/  LDL.LU R31, [R1+0xf08] ;  /* 0x000f0800011f7983 */ /* 0x001ea80000300800 */
[----:B-1----:R-:W2:Y:S04]  /*495c0*/  LDL.LU R35, [R1+0x14fc] ;  /* 0x0014fc0001237983 */ /* 0x002ea80000300800 */
[----:B----4-:R-:W4:Y:S04]  /*495d0*/  LDL.LU R84, [R1+0x14f8] ;  /* 0x0014f80001547983 */ /* 0x010f280000300800 */
        /* <DEDUP_REMOVED lines=39> */
[----:B---3--:R-:W3:Y:S04]  /*49850*/  LDL.LU R83, [R1+0x12bc] ;  /* 0x0012bc0001537983 */ /* 0x008ee80000300800 */
[----:B------:R1:W-:Y:S04]  /*49860*/  STS.U16 [R0+UR76+0x2b800], R81 ;  /* 0x02b8005100007988 */ /* 0x0003e8000800044c */
[----:B------:R1:W-:Y:S04]  /*49870*/  STS.U16 [R0+UR76+0x33800], R79 ;  /* 0x0338004f00007988 */ /* 0x0003e8000800044c */
[----:B------:R1:W-:Y:S04]  /*49880*/  STS.U16 [R0+UR76+0x2bc00], R85 ;  /* 0x02bc005500007988 */ /* 0x0003e8000800044c */
[----:B0-----:R-:W3:Y:S04]  /*49890*/  LDL.LU R80, [R1+0x12b8] ;  /* 0x0012b80001507983 */ /* 0x001ee80000300800 */
[----:B-1----:R-:W3:Y:S04]  /*498a0*/  LDL.LU R81, [R1+0x1264] ;  /* 0x0012640001517983 */ /* 0x002ee80000300800 */
[----:B------:R-:W3:Y:S04]  /*498b0*/  LDL.LU R79, [R1+0x1260] ;  /* 0x00126000014f7983 */ /* 0x000ee80000300800 */
[----:B------:R-:W3:Y:S04]  /*498c0*/  LDL.LU R85, [R1+0x125c] ;  /* 0x00125c0001557983 */ /* 0x000ee80000300800 */
[----:B--2---:R0:W-:Y:S04]  /*498d0*/  STS.U16 [R0+UR76+0x33c00], R86 ;  /* 0x033c005600007988 */ /* 0x0041e8000800044c */
[----:B0-----:R-:W2:Y:S01]  /*498e0*/  LDL.LU R86, [R1+0x1258] ;  /* 0x0012580001567983 */ /* 0x001ea20000300800 */
[----:B------:R-:W-:-:S03]  /*498f0*/  LOP3.LUT R47, R0, 0x10, RZ, 0x3c, !PT ;  /* 0x00000010002f7812 */ /* 0x000fc600078e3cff */
[----:B------:R-:W-:Y:S04]  /*49900*/  STS.U16 [R0+UR76+0x39c00], R28 ;  /* 0x039c001c00007988 */ /* 0x000fe8000800044c */
[----:B------:R-:W-:Y:S04]  /*49910*/  STS.U16 [R0+UR76+0x3bc00], R31 ;  /* 0x03bc001f00007988 */ /* 0x000fe8000800044c */
[----:B------:R-:W-:Y:S04]  /*49920*/  STS.U16 [R47+UR76+0x20080], R35 ;  /* 0x020080232f007988 */ /* 0x000fe8000800044c */
[----:B----4-:R0:W-:Y:S04]  /*49930*/  STS.U16 [R47+UR76+0x28080], R84 ;  /* 0x028080542f007988 */ /* 0x0101e8000800044c */
[----:B------:R-:W-:Y:S04]  /*49940*/  STS.U16 [R47+UR76+0x30080], R90 ;  /* 0x0300805a2f007988 */ /* 0x000fe8000800044c */
[----:B------:R-:W-:Y:S04]  /*49950*/  STS.U16 [R47+UR76+0x38080], R91 ;  /* 0x0380805b2f007988 */ /* 0x000fe8000800044c */
[----:B------:R-:W-:Y:S04]  /*49960*/  STS.U16 [R47+UR76+0x20480], R92 ;  /* 0x0204805c2f007988 */ /* 0x000fe8000800044c */
        /* <DEDUP_REMOVED lines=18> */
[----:B---3--:R-:W-:Y:S04]  /*49a90*/  STS.U16 [R47+UR76+0x31480], R83 ;  /* 0x031480532f007988 */ /* 0x008fe8000800044c */
[----:B------:R-:W-:Y:S04]  /*49aa0*/  STS.U16 [R47+UR76+0x39480], R80 ;  /* 0x039480502f007988 */ /* 0x000fe8000800044c */
[----:B------:R-:W-:Y:S04]  /*49ab0*/  STS.U16 [R47+UR76+0x21880], R81 ;  /* 0x021880512f007988 */ /* 0x000fe8000800044c */
[----:B------:R-:W-:Y:S04]  /*49ac0*/  STS.U16 [R47+UR76+0x29880], R79 ;  /* 0x0298804f2f007988 */ /* 0x000fe8000800044c */
[----:B------:R0:W-:Y:S04]  /*49ad0*/  STS.U16 [R47+UR76+0x31880], R85 ;  /* 0x031880552f007988 */ /* 0x0001e8000800044c */
[----:B0-----:R-:W3:Y:S04]  /*49ae0*/  LDL.LU R85, [R1+0x1200] ;  /* 0x0012000001557983 */ /* 0x001ee80000300800 */
[----:B------:R-:W3:Y:S04]  /*49af0*/  LDL.LU R31, [R1+0x11fc] ;  /* 0x0011fc00011f7983 */ /* 0x000ee80000300800 */
[----:B------:R-:W3:Y:S04]  /*49b00*/  LDL.LU R35, [R1+0x11f8] ;  /* 0x0011f80001237983 */ /* 0x000ee80000300800 */
[----:B--2---:R0:W-:Y:S04]  /*49b10*/  STS.U16 [R47+UR76+0x39880], R86 ;  /* 0x039880562f007988 */ /* 0x0041e8000800044c */
[----:B0-----:R-:W2:Y:S04]  /*49b20*/  LDL.LU R86, [R1+0x11a4] ;  /* 0x0011a40001567983 */ /* 0x001ea80000300800 */
        /* <DEDUP_REMOVED lines=20> */
[----:B----4-:R0:W-:Y:S04]  /*49c70*/  STS.U16 [R47+UR76+0x21c80], R84 ;  /* 0x021c80542f007988 */ /* 0x0101e8000800044c */
[----:B------:R-:W4:Y:S04]  /*49c80*/  LDL.LU R83, [R1+0xfc0] ;  /* 0x000fc00001537983 */ /* 0x000f280000300800 */
[----:B------:R-:W4:Y:S04]  /*49c90*/  LDL.LU R80, [R1+0xfbc] ;  /* 0x000fbc0001507983 */ /* 0x000f280000300800 */
[----:B------:R-:W4:Y:S04]  /*49ca0*/  LDL.LU R81, [R1+0xfb8] ;  /* 0x000fb80001517983 */ /* 0x000f280000300800 */
[----:B------:R-:W4:Y:S04]  /*49cb0*/  LDL.LU R79, [R1+0xf64] ;  /* 0x000f6400014f7983 */ /* 0x000f280000300800 */
[----:B0-----:R-:W4:Y:S04]  /*49cc0*/  LDL.LU R84, [R1+0xf60] ;  /* 0x000f600001547983 */ /* 0x001f280000300800 */
[----:B---3--:R0:W-:Y:S04]  /*49cd0*/  STS.U16 [R47+UR76+0x29c80], R85 ;  /* 0x029c80552f007988 */ /* 0x0081e8000800044c */
[----:B------:R-:W-:Y:S04]  /*49ce0*/  STS.U16 [R47+UR76+0x31c80], R31 ;  /* 0x031c801f2f007988 */ /* 0x000fe8000800044c */
[----:B------:R-:W-:Y:S04]  /*49cf0*/  STS.U16 [R47+UR76+0x39c80], R35 ;  /* 0x039c80232f007988 */ /* 0x000fe8000800044c */
[----:B0-----:R-:W3:Y:S04]  /*49d00*/  LDL.LU R85, [R1+0xf5c] ;  /* 0x000f5c0001557983 */ /* 0x001ee80000300800 */
[----:B--2---:R0:W-:Y:S04]  /*49d10*/  STS.U16 [R47+UR76+0x22080], R86 ;  /* 0x022080562f007988 */ /* 0x0041e8000800044c */
        /* <DEDUP_REMOVED lines=9> */
[----:B0-----:R-:W2:Y:S04]  /*49db0*/  LDL.LU R86, [R1+0xf58] ;  /* 0x000f580001567983 */ /* 0x001ea80000300800 */
[----:B------:R0:W-:Y:S04]  /*49dc0*/  STS.U16 [R47+UR76+0x32880], R61 ;  /* 0x0328803d2f007988 */ /* 0x0001e8000800044c */
        /* <DEDUP_REMOVED lines=14> */
[----:B------:R0:W-:Y:S04]  /*49eb0*/  STS.U16 [R47+UR76+0x2ac80], R65 ;  /* 0x02ac80412f007988 */ /* 0x0001e8000800044c */
[----:B------:R0:W-:Y:S04]  /*49ec0*/  STS.U16 [R47+UR76+0x32c80], R71 ;  /* 0x032c80472f007988 */ /* 0x0001e8000800044c */
[----:B------:R1:W-:Y:S04]  /*49ed0*/  STS.U16 [R47+UR76+0x3ac80], R67 ;  /* 0x03ac80432f007988 */ /* 0x0003e8000800044c */
[----:B------:R4:W-:Y:S04]  /*49ee0*/  STS.U16 [R47+UR76+0x23080], R73 ;  /* 0x023080492f007988 */ /* 0x0009e8000800044c */
[----:B0-----:R-:W2:Y:S04]  /*49ef0*/  LDL.LU R63, [R1+0x140c] ;  /* 0x00140c00013f7983 */ /* 0x001ea80000300800 */
[----:B-1----:R-:W2:Y:S04]  /*49f00*/  LDL.LU R62, [R1+0x1408] ;  /* 0x00140800013e7983 */ /* 0x002ea80000300800 */
[----:B------:R-:W2:Y:S04]  /*49f10*/  LDL.LU R65, [R1+0x1404] ;  /* 0x0014040001417983 */ /* 0x000ea80000300800 */
[----:B------:R-:W2:Y:S04]  /*49f20*/  LDL.LU R71, [R1+0x1400] ;  /* 0x0014000001477983 */ /* 0x000ea80000300800 */
[----:B------:R-:W2:Y:S04]  /*49f30*/  LDL.LU R67, [R1+0x1380] ;  /* 0x0013800001437983 */ /* 0x000ea80000300800 */
[----:B------:R0:W-:Y:S04]  /*49f40*/  STS.U16 [R47+UR76+0x2b080], R72 ;  /* 0x02b080482f007988 */ /* 0x0001e8000800044c */
[----:B----4-:R-:W4:Y:S04]  /*49f50*/  LDL.LU R73, [R1+0x137c] ;  /* 0x00137c0001497983 */ /* 0x010f280000300800 */
[----:B------:R1:W-:Y:S04]  /*49f60*/  STS.U16 [R47+UR76+0x33080], R74 ;  /* 0x0330804a2f007988 */ /* 0x0003e8000800044c */
[----:B------:R1:W-:Y:S04]  /*49f70*/  STS.U16 [R47+UR76+0x3b080], R75 ;  /* 0x03b0804b2f007988 */ /* 0x0003e8000800044c */
[----:B------:R1:W-:Y:S04]  /*49f80*/  STS.U16 [R47+UR76+0x23480], R78 ;  /* 0x0234804e2f007988 */ /* 0x0003e8000800044c */
[----:B0-----:R-:W4:Y:S04]  /*49f90*/  LDL.LU R72, [R1+0x1378] ;  /* 0x0013780001487983 */ /* 0x001f280000300800 */
[----:B-1----:R-:W4:Y:S04]  /*49fa0*/  LDL.LU R74, [R1+0x1374] ;  /* 0x00137400014a7983 */ /* 0x002f280000300800 */
[----:B------:R-:W4:Y:S04]  /*49fb0*/  LDL.LU R75, [R1+0x1314] ;  /* 0x00131400014b7983 */ /* 0x000f280000300800 */
        /* <DEDUP_REMOVED lines=11> */
[----:B---3--:R0:W-:Y:S04]  /*4a070*/  STS.U16 [R47+UR76+0x33880], R85 ;  /* 0x033880552f007988 */ /* 0x0081e8000800044c */
[----:B0-----:R-:W3:Y:S04]  /*4a080*/  LDL.LU R85, [R1+0x12a8] ;  /* 0x0012a80001557983 */ /* 0x001ee80000300800 */
[----:B--2---:R0:W-:Y:S04]  /*4a090*/  STS.U16 [R47+UR76+0x3b880], R86 ;  /* 0x03b880562f007988 */ /* 0x0041e8000800044c */
[----:B0-----:R-:W2:Y:S04]  /*4a0a0*/  LDL.LU R86, [R1+0x1254] ;  /* 0x0012540001567983 */ /* 0x001ea80000300800 */
[----:B------:R0:W-:Y:S04]  /*4a0b0*/  STS.U16 [R47+UR76+0x23c80], R61 ;  /* 0x023c803d2f007988 */ /* 0x0001e8000800044c */
[----:B------:R-:W-:Y:S04]  /*4a0c0*/  STS.U16 [R47+UR76+0x2bc80], R31 ;  /* 0x02bc801f2f007988 */ /* 0x000fe8000800044c */
[----:B------:R-:W-:Y:S04]  /*4a0d0*/  STS.U16 [R47+UR76+0x33c80], R35 ;  /* 0x033c80232f007988 */ /* 0x000fe8000800044c */
[----:B------:R-:W-:Y:S01]  /*4a0e0*/  STS.U16 [R47+UR76+0x3bc80], R90 ;  /* 0x03bc805a2f007988 */ /* 0x000fe2000800044c */
[----:B0-----:R-:W-:-:S05]  /*4a0f0*/  LOP3.LUT R61, R0, 0x20, RZ, 0x3c, !PT ;  /* 0x00000020003d7812 */ /* 0x001fca00078e3cff */
        /* <DEDUP_REMOVED lines=10> */
[----:B------:R-:W-:Y:S04]  /*4a1a0*/  STL [R1+0x2314], R47 ;  /* 0x0023142f01007387 */ /* 0x000fe80000100800 */
[----:B------:R-:W-:Y:S04]  /*4a1b0*/  STS.U16 [R61+UR76+0x30900], R65 ;  /* 0x030900413d007988 */ /* 0x000fe8000800044c */
[----:B------:R0:W-:Y:S04]  /*4a1c0*/  STS.U16 [R61+UR76+0x38900], R71 ;  /* 0x038900473d007988 */ /* 0x0001e8000800044c */
[----:B------:R-:W2:Y:S04]  /*4a1d0*/  LDL.LU R28, [R1+0x1250] ;  /* 0x00125000011c7983 */ /* 0x000ea80000300800 */
[----:B------:R-:W-:Y:S04]  /*4a1e0*/  STS.U16 [R61+UR76+0x20d00], R67 ;  /* 0x020d00433d007988 */ /* 0x000fe8000800044c */
[----:B------:R-:W2:Y:S04]  /*4a1f0*/  LDL.LU R29, [R1+0x124c] ;  /* 0x00124c00011d7983 */ /* 0x000ea80000300800 */
[----:B----4-:R1:W-:Y:S04]  /*4a200*/  STS.U16 [R61+UR76+0x28d00], R73 ;  /* 0x028d00493d007988 */ /* 0x0103e8000800044c */
[----:B0-----:R-:W4:Y:S04]  /*4a210*/  LDL.LU R71, [R1+0x1248] ;  /* 0x0012480001477983 */ /* 0x001f280000300800 */
[----:B------:R0:W-:Y:S04]  /*4a220*/  STS.U16 [R61+UR76+0x30d00], R72 ;  /* 0x030d00483d007988 */ /* 0x0001e8000800044c */
[----:B-1----:R-:W4:Y:S04]  /*4a230*/  LDL.LU R73, [R1+0x11f4] ;  /* 0x0011f40001497983 */ /* 0x002f280000300800 */
        /* <DEDUP_REMOVED lines=28> */
[----:B---3--:R3:W-:Y:S04]  /*4a400*/  STS.U16 [R61+UR76+0x39500], R85 ;  /* 0x039500553d007988 */ /* 0x0087e8000800044c */
[----:B0-----:R-:W4:Y:S04]  /*4a410*/  LDL.LU R83, [R1+0x1010] ;  /* 0x0010100001537983 */ /* 0x001f280000300800 */
[----:B-1----:R-:W4:Y:S04]  /*4a420*/  LDL.LU R80, [R1+0x100c] ;  /* 0x00100c0001507983 */ /* 0x002f280000300800 */
[----:B------:R-:W4:Y:S04]  /*4a430*/  LDL.LU R81, [R1+0x1008] ;  /* 0x0010080001517983 */ /* 0x000f280000300800 */
[----:B------:R-:W4:Y:S04]  /*4a440*/  LDL.LU R79, [R1+0xfb4] ;  /* 0x000fb400014f7983 */ /* 0x000f280000300800 */
[----:B------:R-:W4:Y:S04]  /*4a450*/  LDL.LU R84, [R1+0xfb0] ;  /* 0x000fb00001547983 */ /* 0x000f280000300800 */
[----:B---3--:R-:W3:Y:S04]  /*4a460*/  LDL.LU R85, [R1+0xfac] ;  /* 0x000fac0001557983 */ /* 0x008ee80000300800 */
[----:B--2---:R0:W-:Y:S04]  /*4a470*/  STS.U16 [R61+UR76+0x21900], R86 ;  /* 0x021900563d007988 */ /* 0x0041e8000800044c */
[----:B0-----:R-:W2:Y:S04]  /*4a480*/  LDL.LU R86, [R1+0xfa8] ;  /* 0x000fa80001567983 */ /* 0x001ea80000300800 */
[----:B------:R0:W-:Y:S04]  /*4a490*/  STS.U16 [R61+UR76+0x29900], R28 ;  /* 0x0299001c3d007988 */ /* 0x0001e8000800044c */
[----:B------:R1:W-:Y:S04]  /*4a4a0*/  STS.U16 [R61+UR76+0x31900], R29 ;  /* 0x0319001d3d007988 */ /* 0x0003e8000800044c */
[----:B----4-:R4:W-:Y:S04]  /*4a4b0*/  STS.U16 [R61+UR76+0x39900], R71 ;  /* 0x039900473d007988 */ /* 0x0109e8000800044c */
[----:B0-----:R-:W2:Y:S04]  /*4a4c0*/  LDL.LU R28, [R1+0x24d4] ;  /* 0x0024d400011c7983 */ /* 0x001ea80000300800 */
[----:B-1----:R-:W2:Y:S04]  /*4a4d0*/  LDL.LU R29, [R1+0x24d0] ;  /* 0x0024d000011d7983 */ /* 0x002ea80000300800 */
[----:B------:R0:W-:Y:S04]  /*4a4e0*/  STS.U16 [R61+UR76+0x21d00], R73 ;  /* 0x021d00493d007988 */ /* 0x0001e8000800044c */
[----:B----4-:R-:W4:Y:S04]  /*4a4f0*/  LDL.LU R71, [R1+0x24cc] ;  /* 0x0024cc0001477983 */ /* 0x010f280000300800 */
[----:B0-----:R-:W4:Y:S04]  /*4a500*/  LDL.LU R73, [R1+0x24c8] ;  /* 0x0024c80001497983 */ /* 0x001f280000300800 */
        /* <DEDUP_REMOVED lines=8> */
[----:B------:R-:W-:Y:S04]  /*4a590*/  STS.U16 [R61+UR76+0x2a100], R58 ;  /* 0x02a1003a3d007988 */ /* 0x000fe8000800044c */
        /* <DEDUP_REMOVED lines=11> */
[----:B0-----:R-:W4:Y:S04]  /*4a650*/  LDL.LU R31, [R1+0xeec] ;  /* 0x000eec00011f7983 */ /* 0x001f280000300800 */
[----:B------:R0:W-:Y:S04]  /*4a660*/  STS.U16 [R61+UR76+0x2ad00], R63 ;  /* 0x02ad003f3d007988 */ /* 0x0001e8000800044c */
[----:B-1----:R-:W4:Y:S04]  /*4a670*/  LDL.LU R35, [R1+0xee8] ;  /* 0x000ee80001237983 */ /* 0x002f280000300800 */
[----:B------:R1:W-:Y:S04]  /*4a680*/  STS.U16 [R61+UR76+0x32d00], R62 ;  /* 0x032d003e3d007988 */ /* 0x0003e8000800044c */
        /* <DEDUP_REMOVED lines=15> */
[----:B---3--:R-:W-:Y:S04]  /*4a780*/  STS.U16 [R61+UR76+0x33500], R85 ;  /* 0x033500553d007988 */ /* 0x008fe8000800044c */
[----:B------:R-:W3:Y:S04]  /*4a790*/  LDL.LU R76, [R1+0x13fc] ;  /* 0x0013fc00014c7983 */ /* 0x000ee80000300800 */
[----:B0-----:R-:W3:Y:S04]  /*4a7a0*/  LDL.LU R63, [R1+0x13f8] ;  /* 0x0013f800013f7983 */ /* 0x001ee80000300800 */
[----:B-1----:R-:W3:Y:S04]  /*4a7b0*/  LDL.LU R62, [R1+0x13f4] ;  /* 0x0013f400013e7983 */ /* 0x002ee80000300800 */
[----:B------:R-:W3:Y:S04]  /*4a7c0*/  LDL.LU R65, [R1+0x13f0] ;  /* 0x0013f00001417983 */ /* 0x000ee80000300800 */
[----:B------:R-:W3:Y:S04]  /*4a7d0*/  LDL.LU R67, [R1+0x1370] ;  /* 0x0013700001437983 */ /* 0x000ee80000300800 */
[----:B------:R-:W3:Y:S04]  /*4a7e0*/  LDL.LU R83, [R1+0x136c] ;  /* 0x00136c0001537983 */ /* 0x000ee80000300800 */
[----:B--2---:R-:W-:Y:S04]  /*4a7f0*/  STS.U16 [R61+UR76+0x3b500], R86 ;  /* 0x03b500563d007988 */ /* 0x004fe8000800044c */
[----:B----4-:R-:W-:Y:S04]  /*4a800*/  STS.U16 [R61+UR76+0x23900], R78 ;  /* 0x0239004e3d007988 */ /* 0x010fe8000800044c */
[----:B------:R-:W-:Y:S04]  /*4a810*/  STS.U16 [R61+UR76+0x2b900], R75 ;  /* 0x02b9004b3d007988 */ /* 0x000fe8000800044c */
[----:B------:R-:W-:Y:S04]  /*4a820*/  STS.U16 [R61+UR76+0x33900], R74 ;  /* 0x0339004a3d007988 */ /* 0x000fe8000800044c */
[----:B------:R0:W-:Y:S04]  /*4a830*/  STS.U16 [R61+UR76+0x3b900], R72 ;  /* 0x03b900483d007988 */ /* 0x0001e8000800044c */
[----:B0-----:R-:W2:Y:S04]  /*4a840*/  LDL.LU R72, [R1+0x1368] ;  /* 0x0013680001487983 */ /* 0x001ea80000300800 */
[----:B------:R-:W4:Y:S04]  /*4a850*/  LDL.LU R75, [R1+0x1364] ;  /* 0x00136400014b7983 */ /* 0x000f280000300800 */
[----:B------:R-:W4:Y:S04]  /*4a860*/  LDL.LU R74, [R1+0x1304] ;  /* 0x00130400014a7983 */ /* 0x000f280000300800 */
        /* <DEDUP_REMOVED lines=8> */
[----:B0-----:R-:W4:Y:S01]  /*4a8f0*/  LDL.LU R71, [R1+0x1298] ;  /* 0x0012980001477983 */ /* 0x001f220000300800 */
[----:B------:R-:W-:-:S03]  /*4a900*/  LOP3.LUT R78, R0, 0x30, RZ, 0x3c, !PT ;  /* 0x00000030004e7812 */ /* 0x000fc600078e3cff */
[----:B------:R-:W-:Y:S04]  /*4a910*/  STS.U16 [R61+UR76+0x33d00], R31 ;  /* 0x033d001f3d007988 */ /* 0x000fe8000800044c */
[----:B------:R-:W-:Y:S04]  /*4a920*/  STS.U16 [R61+UR76+0x3bd00], R35 ;  /* 0x03bd00233d007988 */ /* 0x000fe8000800044c */
[----:B------:R-:W4:Y:S04]  /*4a930*/  LDL.LU R73, [R1+0x1244] ;  /* 0x0012440001497983 */ /* 0x000f280000300800 */
        /* <DEDUP_REMOVED lines=14> */
[----:B------:R-:W-:Y:S04]  /*4aa20*/  STL [R1+0x2318], R61 ;  /* 0x0023183d01007387 */ /* 0x000fe80000100800 */
[----:B--2---:R0:W-:Y:S04]  /*4aa30*/  STS.U16 [R78+UR76+0x30d80], R72 ;  /* 0x030d80484e007988 */ /* 0x0041e8000800044c */
[----:B----4-:R1:W-:Y:S04]  /*4aa40*/  STS.U16 [R78+UR76+0x38d80], R75 ;  /* 0x038d804b4e007988 */ /* 0x0103e8000800044c */
[----:B------:R2:W-:Y:S04]  /*4aa50*/  STS.U16 [R78+UR76+0x21180], R74 ;  /* 0x0211804a4e007988 */ /* 0x0005e8000800044c */
[----:B0-----:R-:W3:Y:S04]  /*4aa60*/  LDL.LU R72, [R1+0x1240] ;  /* 0x0012400001487983 */ /* 0x001ee80000300800 */
[----:B-1----:R-:W4:Y:S04]  /*4aa70*/  LDL.LU R75, [R1+0x123c] ;  /* 0x00123c00014b7983 */ /* 0x002f280000300800 */
[----:B--2---:R-:W2:Y:S04]  /*4aa80*/  LDL.LU R74, [R1+0x1238] ;  /* 0x00123800014a7983 */ /* 0x004ea80000300800 */
        /* <DEDUP_REMOVED lines=31> */
[----:B------:R0:W-:Y:S04]  /*4ac80*/  STS.U16 [R78+UR76+0x21980], R73 ;  /* 0x021980494e007988 */ /* 0x0001e8000800044c */
[----:B0-----:R-:W2:Y:S04]  /*4ac90*/  LDL.LU R73, [R1+0xfa4] ;  /* 0x000fa40001497983 */ /* 0x001ea80000300800 */
[----:B---3--:R0:W-:Y:S04]  /*4aca0*/  STS.U16 [R78+UR76+0x29980], R72 ;  /* 0x029980484e007988 */ /* 0x0081e8000800044c */
[----:B----4-:R1:W-:Y:S04]  /*4acb0*/  STS.U16 [R78+UR76+0x31980], R75 ;  /* 0x0319804b4e007988 */ /* 0x0103e8000800044c */
[----:B--2---:R2:W-:Y:S04]  /*4acc0*/  STS.U16 [R78+UR76+0x39980], R74 ;  /* 0x0399804a4e007988 */ /* 0x0045e8000800044c */
[----:B------:R3:W-:Y:S04]  /*4acd0*/  STS.U16 [R78+UR76+0x21d80], R31 ;  /* 0x021d801f4e007988 */ /* 0x0007e8000800044c */
[----:B------:R4:W-:Y:S04]  /*4ace0*/  STS.U16 [R78+UR76+0x29d80], R76 ;  /* 0x029d804c4e007988 */ /* 0x0009e8000800044c */
[----:B------:R-:W-:Y:S04]  /*4acf0*/  STS.U16 [R78+UR76+0x31d80], R58 ;  /* 0x031d803a4e007988 */ /* 0x000fe8000800044c */
[----:B------:R-:W-:Y:S04]  /*4ad00*/  STS.U16 [R78+UR76+0x39d80], R35 ;  /* 0x039d80234e007988 */ /* 0x000fe8000800044c */
[----:B------:R-:W-:Y:S04]  /*4ad10*/  STS.U16 [R78+UR76+0x22180], R90 ;  /* 0x0221805a4e007988 */ /* 0x000fe8000800044c */
[----:B0-----:R-:W2:Y:S04]  /*4ad20*/  LDL.LU R72, [R1+0xfa0] ;  /* 0x000fa00001487983 */ /* 0x001ea80000300800 */
[----:B-1----:R-:W2:Y:S04]  /*4ad30*/  LDL.LU R75, [R1+0xf9c] ;  /* 0x000f9c00014b7983 */ /* 0x002ea80000300800 */
[----:B--2---:R-:W2:Y:S04]  /*4ad40*/  LDL.LU R74, [R1+0xf98] ;  /* 0x000f9800014a7983 */ /* 0x004ea80000300800 */
[----:B---3--:R-:W3:Y:S04]  /*4ad50*/  LDL.LU R31, [R1+0x24b4] ;  /* 0x0024b400011f7983 */ /* 0x008ee80000300800 */
[----:B----4-:R-:W4:Y:S04]  /*4ad60*/  LDL.LU R76, [R1+0x24b0] ;  /* 0x0024b000014c7983 */ /* 0x010f280000300800 */
[----:B------:R0:W-:Y:S04]  /*4ad70*/  STS.U16 [R78+UR76+0x2a180], R91 ;  /* 0x02a1805b4e007988 */ /* 0x0001e8000800044c */
[----:B------:R1:W-:Y:S04]  /*4ad80*/  STS.U16 [R78+UR76+0x32180], R92 ;  /* 0x0321805c4e007988 */ /* 0x0003e8000800044c */
[----:B------:R1:W-:Y:S04]  /*4ad90*/  STS.U16 [R78+UR76+0x3a180], R82 ;  /* 0x03a180524e007988 */ /* 0x0003e8000800044c */
[----:B------:R1:W-:Y:S04]  /*4ada0*/  STS.U16 [R78+UR76+0x22580], R3 ;  /* 0x022580034e007988 */ /* 0x0003e8000800044c */
[----:B0-----:R-:W3:Y:S04]  /*4adb0*/  LDL.LU R91, [R1+0xf44] ;  /* 0x000f4400015b7983 */ /* 0x001ee80000300800 */
[----:B-1----:R-:W4:Y:S04]  /*4adc0*/  LDL.LU R92, [R1+0xf40] ;  /* 0x000f4000015c7983 */ /* 0x002f280000300800 */
        /* <DEDUP_REMOVED lines=32> */
[----:B------:R0:W-:Y:S01]  /*4afd0*/  STS.U16 [R78+UR76+0x23580], R73 ;  /* 0x023580494e007988 */ /* 0x0001e2000800044c */
[----:B------:R-:W-:-:S03]  /*4afe0*/  LOP3.LUT R58, R0, 0x40, RZ, 0x3c, !PT ;  /* 0x00000040003a7812 */ /* 0x000fc600078e3cff */
[----:B0-----:R-:W4:Y:S04]  /*4aff0*/  LDL.LU R73, [R1+0x12f4] ;  /* 0x0012f40001497983 */ /* 0x001f280000300800 */
[----:B------:R0:W-:Y:S04]  /*4b000*/  STS.U16 [R78+UR76+0x2b580], R72 ;  /* 0x02b580484e007988 */ /* 0x0001e8000800044c */
[----:B------:R1:W-:Y:S04]  /*4b010*/  STS.U16 [R78+UR76+0x33580], R75 ;  /* 0x0335804b4e007988 */ /* 0x0003e8000800044c */
[----:B--2---:R2:W-:Y:S04]  /*4b020*/  STS.U16 [R78+UR76+0x3b580], R74 ;  /* 0x03b5804a4e007988 */ /* 0x0045e8000800044c */
[----:B0-----:R-:W4:Y:S04]  /*4b030*/  LDL.LU R72, [R1+0x12f0] ;  /* 0x0012f00001487983 */ /* 0x001f280000300800 */
[----:B-1----:R-:W4:Y:S04]  /*4b040*/  LDL.LU R75, [R1+0x12ec] ;  /* 0x0012ec00014b7983 */ /* 0x002f280000300800 */
[----:B--2---:R-:W2:Y:S04]  /*4b050*/  LDL.LU R74, [R1+0x12e8] ;  /* 0x0012e800014a7983 */ /* 0x004ea80000300800 */
[----:B---3--:R-:W-:Y:S04]  /*4b060*/  STS.U16 [R78+UR76+0x23980], R91 ;  /* 0x0239805b4e007988 */ /* 0x008fe8000800044c */
[----:B----4-:R-:W-:Y:S04]  /*4b070*/  STS.U16 [R78+UR76+0x2b980], R92 ;  /* 0x02b9805c4e007988 */ /* 0x010fe8000800044c */
[----:B------:R-:W-:Y:S04]  /*4b080*/  STS.U16 [R78+UR76+0x33980], R82 ;  /* 0x033980524e007988 */ /* 0x000fe8000800044c */
[----:B------:R0:W-:Y:S04]  /*4b090*/  STS.U16 [R78+UR76+0x3b980], R76 ;  /* 0x03b9804c4e007988 */ /* 0x0001e8000800044c */
        /* <DEDUP_REMOVED lines=8> */
[----:B0-----:R-:W3:Y:S04]  /*4b120*/  LDL.LU R76, [R1+0x1294] ;  /* 0x00129400014c7983 */ /* 0x001ee80000300800 */
[----:B------:R-:W-:Y:S04]  /*4b130*/  STS.U16 [R58+UR76+0x20600], R63 ;  /* 0x0206003f3a007988 */ /* 0x000fe8000800044c */
[----:B------:R-:W-:Y:S04]  /*4b140*/  STS.U16 [R58+UR76+0x28600], R62 ;  /* 0x0286003e3a007988 */ /* 0x000fe8000800044c */
[----:B------:R-:W-:Y:S04]  /*4b150*/  STS.U16 [R58+UR76+0x30600], R65 ;  /* 0x030600413a007988 */ /* 0x000fe8000800044c */
[----:B------:R-:W-:Y:S04]  /*4b160*/  STL [R1+0x231c], R78 ;  /* 0x00231c4e01007387 */ /* 0x000fe80000100800 */
[----:B-1----:R-:W4:Y:S04]  /*4b170*/  LDL.LU R30, [R1+0x1290] ;  /* 0x00129000011e7983 */ /* 0x002f280000300800 */
[----:B------:R-:W4:Y:S04]  /*4b180*/  LDL.LU R33, [R1+0x128c] ;  /* 0x00128c0001217983 */ /* 0x000f280000300800 */
[----:B------:R-:W4:Y:S04]  /*4b190*/  LDL.LU R32, [R1+0x1288] ;  /* 0x0012880001207983 */ /* 0x000f280000300800 */
[----:B------:R-:W4:Y:S04]  /*4b1a0*/  LDL.LU R35, [R1+0x1234] ;  /* 0x0012340001237983 */ /* 0x000f280000300800 */
[----:B------:R-:W-:Y:S04]  /*4b1b0*/  STS.U16 [R58+UR76+0x38600], R67 ;  /* 0x038600433a007988 */ /* 0x000fe8000800044c */
[----:B------:R-:W-:Y:S04]  /*4b1c0*/  STS.U16 [R58+UR76+0x20a00], R83 ;  /* 0x020a00533a007988 */ /* 0x000fe8000800044c */
[----:B------:R-:W-:Y:S04]  /*4b1d0*/  STS.U16 [R58+UR76+0x28a00], R80 ;  /* 0x028a00503a007988 */ /* 0x000fe8000800044c */
[----:B------:R-:W-:Y:S04]  /*4b1e0*/  STS.U16 [R58+UR76+0x30a00], R81 ;  /* 0x030a00513a007988 */ /* 0x000fe8000800044c */
[----:B------:R0:W-:Y:S04]  /*4b1f0*/  STS.U16 [R58+UR76+0x38a00], R79 ;  /* 0x038a004f3a007988 */ /* 0x0001e8000800044c */
        /* <DEDUP_REMOVED lines=24> */
[----:B------:R0:W-:Y:S04]  /*4b380*/  STS.U16 [R58+UR76+0x21200], R73 ;  /* 0x021200493a007988 */ /* 0x0001e8000800044c */
[----:B------:R-:W4:Y:S04]  /*4b390*/  LDL.LU R81, [R1+0x1050] ;  /* 0x0010500001517983 */ /* 0x000f280000300800 */
[----:B0-----:R-:W4:Y:S04]  /*4b3a0*/  LDL.LU R73, [R1+0x104c] ;  /* 0x00104c0001497983 */ /* 0x001f280000300800 */
[----:B------:R0:W-:Y:S04]  /*4b3b0*/  STS.U16 [R58+UR76+0x29200], R72 ;  /* 0x029200483a007988 */ /* 0x0001e8000800044c */
[----:B------:R1:W-:Y:S04]  /*4b3c0*/  STS.U16 [R58+UR76+0x31200], R75 ;  /* 0x0312004b3a007988 */ /* 0x0003e8000800044c */
[----:B--2---:R2:W-:Y:S04]  /*4b3d0*/  STS.U16 [R58+UR76+0x39200], R74 ;  /* 0x0392004a3a007988 */ /* 0x0045e8000800044c */
[----:B0-----:R-:W4:Y:S04]  /*4b3e0*/  LDL.LU R72, [R1+0x1048] ;  /* 0x0010480001487983 */ /* 0x001f280000300800 */
[----:B-1----:R-:W4:Y:S04]  /*4b3f0*/  LDL.LU R75, [R1+0xff4] ;  /* 0x000ff400014b7983 */ /* 0x002f280000300800 */
[----:B--2---:R-:W2:Y:S04]  /*4b400*/  LDL.LU R74, [R1+0xff0] ;  /* 0x000ff000014a7983 */ /* 0x004ea80000300800 */
[----:B---3--:R0:W-:Y:S04]  /*4b410*/  STS.U16 [R58+UR76+0x21600], R76 ;  /* 0x0216004c3a007988 */ /* 0x0081e8000800044c */
[----:B----4-:R1:W-:Y:S04]  /*4b420*/  STS.U16 [R58+UR76+0x29600], R30 ;  /* 0x0296001e3a007988 */ /* 0x0103e8000800044c */
[----:B------:R3:W-:Y:S04]  /*4b430*/  STS.U16 [R58+UR76+0x31600], R33 ;  /* 0x031600213a007988 */ /* 0x0007e8000800044c */
[----:B------:R4:W-:Y:S04]  /*4b440*/  STS.U16 [R58+UR76+0x39600], R32 ;  /* 0x039600203a007988 */ /* 0x0009e8000800044c */
[----:B0-----:R-:W2:Y:S04]  /*4b450*/  LDL.LU R76, [R1+0xfec] ;  /* 0x000fec00014c7983 */ /* 0x001ea80000300800 */
[----:B------:R0:W-:Y:S04]  /*4b460*/  STS.U16 [R58+UR76+0x21a00], R35 ;  /* 0x021a00233a007988 */ /* 0x0001e8000800044c */
[----:B-1----:R-:W2:Y:S04]  /*4b470*/  LDL.LU R30, [R1+0x24ac] ;  /* 0x0024ac00011e7983 */ /* 0x002ea80000300800 */
[----:B---3--:R-:W3:Y:S04]  /*4b480*/  LDL.LU R33, [R1+0x24a8] ;  /* 0x0024a80001217983 */ /* 0x008ee80000300800 */
[----:B----4-:R-:W4:Y:S04]  /*4b490*/  LDL.LU R32, [R1+0x24a4] ;  /* 0x0024a40001207983 */ /* 0x010f280000300800 */
[----:B0-----:R-:W3:Y:S04]  /*4b4a0*/  LDL.LU R35, [R1+0x24a0] ;  /* 0x0024a00001237983 */ /* 0x001ee80000300800 */
[----:B------:R0:W-:Y:S04]  /*4b4b0*/  STS.U16 [R58+UR76+0x29a00], R79 ;  /* 0x029a004f3a007988 */ /* 0x0001e8000800044c */
[----:B------:R1:W-:Y:S04]  /*4b4c0*/  STS.U16 [R58+UR76+0x31a00], R34 ;  /* 0x031a00223a007988 */ /* 0x0003e8000800044c */
[----:B------:R0:W-:Y:S04]  /*4b4d0*/  STS.U16 [R58+UR76+0x39a00], R90 ;  /* 0x039a005a3a007988 */ /* 0x0001e8000800044c */
[----:B------:R0:W-:Y:S04]  /*4b4e0*/  STS.U16 [R58+UR76+0x21e00], R91 ;  /* 0x021e005b3a007988 */ /* 0x0001e8000800044c */
[----:B------:R1:W-:Y:S04]  /*4b4f0*/  STS.U16 [R58+UR76+0x29e00], R92 ;  /* 0x029e005c3a007988 */ /* 0x0003e8000800044c */
[----:B------:R1:W-:Y:S04]  /*4b500*/  STS.U16 [R58+UR76+0x31e00], R82 ;  /* 0x031e00523a007988 */ /* 0x0003e8000800044c */
[----:B0-----:R-:W3:Y:S04]  /*4b510*/  LDL.LU R79, [R1+0xfe8] ;  /* 0x000fe800014f7983 */ /* 0x001ee80000300800 */
[----:B-1----:R-:W4:Y:S04]  /*4b520*/  LDL.LU R34, [R1+0x249c] ;  /* 0x00249c0001227983 */ /* 0x002f280000300800 */
[----:B------:R-:W4:Y:S04]  /*4b530*/  LDL.LU R90, [R1+0x2498] ;  /* 0x00249800015a7983 */ /* 0x000f280000300800 */
[----:B------:R-:W4:Y:S04]  /*4b540*/  LDL.LU R91, [R1+0x2494] ;  /* 0x00249400015b7983 */ /* 0x000f280000300800 */
[----:B------:R-:W4:Y:S04]  /*4b550*/  LDL.LU R92, [R1+0x2490] ;  /* 0x00249000015c7983 */ /* 0x000f280000300800 */
[----:B------:R-:W4:Y:S04]  /*4b560*/  LDL.LU R82, [R1+0x248c] ;  /* 0x00248c0001527983 */ /* 0x000f280000300800 */
[----:B------:R0:W-:Y:S04]  /*4b570*/  STS.U16 [R58+UR76+0x39e00], R3 ;  /* 0x039e00033a007988 */ /* 0x0001e8000800044c */
        /* <DEDUP_REMOVED lines=27> */
[----:B------:R0:W-:Y:S04]  /*4b730*/  STS.U16 [R58+UR76+0x3ae00], R72 ;  /* 0x03ae00483a007988 */ /* 0x0001e8000800044c */
[----:B------:R1:W-:Y:S04]  /*4b740*/  STS.U16 [R58+UR76+0x23200], R75 ;  /* 0x0232004b3a007988 */ /* 0x0003e8000800044c */
[----:B--2---:R2:W-:Y:S04]  /*4b750*/  STS.U16 [R58+UR76+0x2b200], R74 ;  /* 0x02b2004a3a007988 */ /* 0x0045e8000800044c */
[----:B0-----:R-:W4:Y:S04]  /*4b760*/  LDL.LU R72, [R1+0x14b8] ;  /* 0x0014b80001487983 */ /* 0x001f280000300800 */
[----:B-1----:R-:W4:Y:S04]  /*4b770*/  LDL.LU R75, [R1+0x14b4] ;  /* 0x0014b400014b7983 */ /* 0x002f280000300800 */
[----:B--2---:R-:W2:Y:S04]  /*4b780*/  LDL.LU R74, [R1+0x14b0] ;  /* 0x0014b000014a7983 */ /* 0x004ea80000300800 */
[----:B------:R0:W-:Y:S04]  /*4b790*/  STS.U16 [R58+UR76+0x33200], R76 ;  /* 0x0332004c3a007988 */ /* 0x0001e8000800044c */
[----:B0-----:R-:W2:Y:S04]  /*4b7a0*/  LDL.LU R76, [R1+0x144c] ;  /* 0x00144c00014c7983 */ /* 0x001ea80000300800 */
[----:B---3--:R-:W-:Y:S04]  /*4b7b0*/  STS.U16 [R58+UR76+0x3b200], R79 ;  /* 0x03b2004f3a007988 */ /* 0x008fe8000800044c */
[----:B----4-:R-:W-:Y:S04]  /*4b7c0*/  STS.U16 [R58+UR76+0x23600], R71 ;  /* 0x023600473a007988 */ /* 0x010fe8000800044c */
[----:B------:R-:W-:Y:S04]  /*4b7d0*/  STS.U16 [R58+UR76+0x2b600], R86 ;  /* 0x02b600563a007988 */ /* 0x000fe8000800044c */
[----:B------:R-:W-:Y:S04]  /*4b7e0*/  STS.U16 [R58+UR76+0x33600], R85 ;  /* 0x033600553a007988 */ /* 0x000fe8000800044c */
[----:B------:R-:W-:Y:S04]  /*4b7f0*/  STS.U16 [R58+UR76+0x3b600], R84 ;  /* 0x03b600543a007988 */ /* 0x000fe8000800044c */
[----:B------:R-:W-:Y:S04]  /*4b800*/  STS.U16 [R58+UR76+0x23a00], R66 ;  /* 0x023a00423a007988 */ /* 0x000fe8000800044c */
[----:B------:R0:W-:Y:S04]  /*4b810*/  STS.U16 [R58+UR76+0x2ba00], R64 ;  /* 0x02ba00403a007988 */ /* 0x0001e8000800044c */
        /* <DEDUP_REMOVED lines=12> */
[----:B------:R-:W4:Y:S04]  /*4b8e0*/  LDL.LU R84, [R1+0x1348] ;  /* 0x0013480001547983 */ /* 0x000f280000300800 */
[----:B------:R-:W4:Y:S01]  /*4b8f0*/  LDL.LU R86, [R1+0x1344] ;  /* 0x0013440001567983 */ /* 0x000f220000300800 */
[----:B------:R-:W-:-:S03]  /*4b900*/  LOP3.LUT R60, R0, 0x50, RZ, 0x3c, !PT ;  /* 0x00000050003c7812 */ /* 0x000fc600078e3cff */
[----:B------:R-:W-:Y:S04]  /*4b910*/  STS.U16 [R58+UR76+0x2be00], R70 ;  /* 0x02be00463a007988 */ /* 0x000fe8000800044c */
[----:B------:R-:W-:Y:S04]  /*4b920*/  STL [R1+0x2320], R58 ;  /* 0x0023203a01007387 */ /* 0x000fe80000100800 */
[----:B------:R0:W-:Y:S04]  /*4b930*/  STS.U16 [R58+UR76+0x33e00], R69 ;  /* 0x033e00453a007988 */ /* 0x0001e8000800044c */
[----:B------:R-:W4:Y:S04]  /*4b940*/  LDL.LU R79, [R1+0x12e4] ;  /* 0x0012e400014f7983 */ /* 0x000f280000300800 */
        /* <DEDUP_REMOVED lines=15> */
[----:B---3--:R0:W-:Y:S04]  /*4ba40*/  STS.U16 [R60+UR76+0x28680], R64 ;  /* 0x028680403c007988 */ /* 0x0081e8000800044c */
[----:B----4-:R1:W-:Y:S04]  /*4ba50*/  STS.U16 [R60+UR76+0x30680], R67 ;  /* 0x030680433c007988 */ /* 0x0103e8000800044c */
[----:B------:R3:W-:Y:S04]  /*4ba60*/  STS.U16 [R60+UR76+0x38680], R66 ;  /* 0x038680423c007988 */ /* 0x0007e8000800044c */
[----:B------:R4:W-:Y:S04]  /*4ba70*/  STS.U16 [R60+UR76+0x20a80], R83 ;  /* 0x020a80533c007988 */ /* 0x0009e8000800044c */
[----:B------:R0:W-:Y:S04]  /*4ba80*/  STS.U16 [R60+UR76+0x28a80], R80 ;  /* 0x028a80503c007988 */ /* 0x0001e8000800044c */
[----:B------:R-:W-:Y:S04]  /*4ba90*/  STS.U16 [R60+UR76+0x30a80], R81 ;  /* 0x030a80513c007988 */ /* 0x000fe8000800044c */
[----:B------:R3:W-:Y:S04]  /*4baa0*/  STS.U16 [R60+UR76+0x38a80], R85 ;  /* 0x038a80553c007988 */ /* 0x0007e8000800044c */
[----:B0-----:R-:W2:Y:S04]  /*4bab0*/  LDL.LU R64, [R1+0x121c] ;  /* 0x00121c0001407983 */ /* 0x001ea80000300800 */
[----:B-1----:R-:W2:Y:S04]  /*4bac0*/  LDL.LU R67, [R1+0x1218] ;  /* 0x0012180001437983 */ /* 0x002ea80000300800 */
[----:B---3--:R-:W3:Y:S04]  /*4bad0*/  LDL.LU R66, [R1+0x11c4] ;  /* 0x0011c40001427983 */ /* 0x008ee80000300800 */
[----:B----4-:R-:W4:Y:S04]  /*4bae0*/  LDL.LU R83, [R1+0x11c0] ;  /* 0x0011c00001537983 */ /* 0x010f280000300800 */
        /* <DEDUP_REMOVED lines=31> */
[----:B------:R0:W-:Y:S04]  /*4bce0*/  STS.U16 [R60+UR76+0x31a80], R64 ;  /* 0x031a80403c007988 */ /* 0x0001e8000800044c */
[----:B------:R1:W-:Y:S04]  /*4bcf0*/  STS.U16 [R60+UR76+0x39a80], R67 ;  /* 0x039a80433c007988 */ /* 0x0003e8000800044c */
[----:B---3--:R3:W-:Y:S04]  /*4bd00*/  STS.U16 [R60+UR76+0x21e80], R66 ;  /* 0x021e80423c007988 */ /* 0x0087e8000800044c */
[----:B----4-:R4:W-:Y:S04]  /*4bd10*/  STS.U16 [R60+UR76+0x29e80], R83 ;  /* 0x029e80533c007988 */ /* 0x0109e8000800044c */
[----:B------:R0:W-:Y:S04]  /*4bd20*/  STS.U16 [R60+UR76+0x31e80], R80 ;  /* 0x031e80503c007988 */ /* 0x0001e8000800044c */
[----:B------:R3:W-:Y:S04]  /*4bd30*/  STS.U16 [R60+UR76+0x39e80], R85 ;  /* 0x039e80553c007988 */ /* 0x0007e8000800044c */
[----:B0-----:R-:W2:Y:S04]  /*4bd40*/  LDL.LU R64, [R1+0x245c] ;  /* 0x00245c0001407983 */ /* 0x001ea80000300800 */
[----:B-1----:R-:W2:Y:S04]  /*4bd50*/  LDL.LU R67, [R1+0x2458] ;  /* 0x0024580001437983 */ /* 0x002ea80000300800 */
[----:B---3--:R-:W3:Y:S04]  /*4bd60*/  LDL.LU R66, [R1+0x2454] ;  /* 0x0024540001427983 */ /* 0x008ee80000300800 */
[----:B----4-:R-:W4:Y:S04]  /*4bd70*/  LDL.LU R83, [R1+0x2450] ;  /* 0x0024500001537983 */ /* 0x010f280000300800 */
[----:B------:R-:W2:Y:S04]  /*4bd80*/  LDL.LU R80, [R1+0x244c] ;  /* 0x00244c0001507983 */ /* 0x000ea80000300800 */
        /* <DEDUP_REMOVED lines=9> */
[----:B--2---:R0:W-:Y:S04]  /*4be20*/  STS.U16 [R60+UR76+0x22680], R86 ;  /* 0x022680563c007988 */ /* 0x0041e8000800044c */
[----:B------:R1:W-:Y:S04]  /*4be30*/  STS.U16 [R60+UR76+0x2a680], R84 ;  /* 0x02a680543c007988 */ /* 0x0003e8000800044c */
[----:B------:R2:W-:Y:S04]  /*4be40*/  STS.U16 [R60+UR76+0x32680], R3 ;  /* 0x032680033c007988 */ /* 0x0005e8000800044c */
[----:B------:R0:W-:Y:S04]  /*4be50*/  STS.U16 [R60+UR76+0x3a680], R2 ;  /* 0x03a680023c007988 */ /* 0x0001e8000800044c */
[----:B------:R1:W-:Y:S04]  /*4be60*/  STS.U16 [R60+UR76+0x22a80], R85 ;  /* 0x022a80553c007988 */ /* 0x0003e8000800044c */
[----:B------:R2:W-:Y:S04]  /*4be70*/  STS.U16 [R60+UR76+0x2aa80], R81 ;  /* 0x02aa80513c007988 */ /* 0x0005e8000800044c */
[----:B0-----:R-:W3:Y:S04]  /*4be80*/  LDL.LU R86, [R1+0x14ac] ;  /* 0x0014ac0001567983 */ /* 0x001ee80000300800 */
[----:B-1----:R-:W3:Y:S04]  /*4be90*/  LDL.LU R84, [R1+0x14a8] ;  /* 0x0014a80001547983 */ /* 0x002ee80000300800 */
[----:B--2---:R-:W2:Y:S04]  /*4bea0*/  LDL.LU R3, [R1+0x14a4] ;  /* 0x0014a40001037983 */ /* 0x004ea80000300800 */
[----:B------:R-:W2:Y:S04]  /*4beb0*/  LDL.LU R2, [R1+0x14a0] ;  /* 0x0014a00001027983 */ /* 0x000ea80000300800 */
[----:B------:R-:W2:Y:S04]  /*4bec0*/  LDL.LU R85, [R1+0x143c] ;  /* 0x00143c0001557983 */ /* 0x000ea80000300800 */
[----:B------:R-:W2:Y:S04]  /*4bed0*/  LDL.LU R81, [R1+0x2434] ;  /* 0x0024340001517983 */ /* 0x000ea80000300800 */
[----:B------:R0:W-:Y:S04]  /*4bee0*/  STS.U16 [R60+UR76+0x32a80], R79 ;  /* 0x032a804f3c007988 */ /* 0x0001e8000800044c */
[----:B0-----:R-:W2:Y:S04]  /*4bef0*/  LDL.LU R79, [R1+0x2430] ;  /* 0x00243000014f7983 */ /* 0x001ea80000300800 */
        /* <DEDUP_REMOVED lines=8> */
[----:B-1----:R-:W3:Y:S04]  /*4bf80*/  LDL.LU R68, [R1+0x2428] ;  /* 0x0024280001447983 */ /* 0x002ee80000300800 */
[----:B------:R-:W3:Y:S04]  /*4bf90*/  LDL.LU R71, [R1+0x2424] ;  /* 0x0024240001477983 */ /* 0x000ee80000300800 */
[----:B------:R-:W3:Y:S04]  /*4bfa0*/  LDL.LU R70, [R1+0x2420] ;  /* 0x0024200001467983 */ /* 0x000ee80000300800 */
[----:B------:R-:W3:Y:S04]  /*4bfb0*/  LDL.LU R73, [R1+0x241c] ;  /* 0x00241c0001497983 */ /* 0x000ee80000300800 */
[----:B------:R-:W3:Y:S04]  /*4bfc0*/  LDL.LU R72, [R1+0x2418] ;  /* 0x0024180001487983 */ /* 0x000ee80000300800 */
[----:B------:R0:W-:Y:S04]  /*4bfd0*/  STS.U16 [R60+UR76+0x33280], R74 ;  /* 0x0332804a3c007988 */ /* 0x0001e8000800044c */
[----:B----4-:R-:W4:Y:S04]  /*4bfe0*/  LDL.LU R75, [R1+0x2414] ;  /* 0x00241400014b7983 */ /* 0x010f280000300800 */
[----:B------:R1:W-:Y:S04]  /*4bff0*/  STS.U16 [R60+UR76+0x3b280], R76 ;  /* 0x03b2804c3c007988 */ /* 0x0003e8000800044c */
[----:B0-----:R-:W3:Y:S04]  /*4c000*/  LDL.LU R74, [R1+0x2410] ;  /* 0x00241000014a7983 */ /* 0x001ee80000300800 */
[----:B-1----:R-:W3:Y:S04]  /*4c010*/  LDL.LU R76, [R1+0x240c] ;  /* 0x00240c00014c7983 */ /* 0x002ee80000300800 */
[----:B--2---:R0:W-:Y:S04]  /*4c020*/  STS.U16 [R60+UR76+0x23680], R79 ;  /* 0x0236804f3c007988 */ /* 0x0041e8000800044c */
        /* <DEDUP_REMOVED lines=8> */
[----:B--2---:R-:W2:Y:S04]  /*4c0b0*/  LDL.LU R80, [R1+0x2400] ;  /* 0x0024000001507983 */ /* 0x004ea80000300800 */
[----:B------:R-:W2:Y:S04]  /*4c0c0*/  LDL.LU R83, [R1+0x23fc] ;  /* 0x0023fc0001537983 */ /* 0x000ea80000300800 */
[----:B------:R-:W2:Y:S04]  /*4c0d0*/  LDL.LU R82, [R1+0x23f8] ;  /* 0x0023f80001527983 */ /* 0x000ea80000300800 */
[----:B------:R-:W2:Y:S04]  /*4c0e0*/  LDL.LU R92, [R1+0x23f4] ;  /* 0x0023f400015c7983 */ /* 0x000ea80000300800 */
[----:B------:R0:W-:Y:S04]  /*4c0f0*/  STS.U16 [R60+UR76+0x3ba80], R90 ;  /* 0x03ba805a3c007988 */ /* 0x0001e8000800044c */
[----:B------:R-:W2:Y:S04]  /*4c100*/  LDL.LU R91, [R1+0x23f0] ;  /* 0x0023f000015b7983 */ /* 0x000ea80000300800 */
[----:B------:R-:W-:Y:S04]  /*4c110*/  STS.U16 [R60+UR76+0x23e80], R77 ;  /* 0x023e804d3c007988 */ /* 0x000fe8000800044c */
[----:B------:R1:W-:Y:S04]  /*4c120*/  STS.U16 [R60+UR76+0x2be80], R89 ;  /* 0x02be80593c007988 */ /* 0x0003e8000800044c */
[----:B------:R1:W-:Y:S04]  /*4c130*/  STS.U16 [R60+UR76+0x33e80], R88 ;  /* 0x033e80583c007988 */ /* 0x0003e8000800044c */
[----:B------:R3:W-:Y:S04]  /*4c140*/  STS.U16 [R60+UR76+0x3be80], R87 ;  /* 0x03be80573c007988 */ /* 0x0007e8000800044c */
[----:B0-----:R-:W2:Y:S04]  /*4c150*/  LDL.LU R90, [R1+0x23ec] ;  /* 0x0023ec00015a7983 */ /* 0x001ea80000300800 */
[----:B-1----:R-:W2:Y:S01]  /*4c160*/  LDL.LU R89, [R1+0x23e8] ;  /* 0x0023e80001597983 */ /* 0x002ea20000300800 */
[----:B------:R-:W-:-:S03]  /*4c170*/  LOP3.LUT R77, R0, 0x60, RZ, 0x3c, !PT ;  /* 0x00000060004d7812 */ /* 0x000fc600078e3cff */
[----:B------:R-:W2:Y:S04]  /*4c180*/  LDL.LU R88, [R1+0x23e4] ;  /* 0x0023e40001587983 */ /* 0x000ea80000300800 */
[----:B---3--:R-:W3:Y:S04]  /*4c190*/  LDL.LU R87, [R1+0x23e0] ;  /* 0x0023e00001577983 */ /* 0x008ee80000300800 */
[----:B------:R0:W-:Y:S04]  /*4c1a0*/  STL [R1+0x2324], R60 ;  /* 0x0023243c01007387 */ /* 0x0001e80000100800 */
[----:B------:R1:W-:Y:S04]  /*4c1b0*/  STS.U16 [R77+UR76+0x20300], R86 ;  /* 0x020300564d007988 */ /* 0x0003e8000800044c */
[----:B------:R0:W-:Y:S04]  /*4c1c0*/  STS.U16 [R77+UR76+0x28300], R84 ;  /* 0x028300544d007988 */ /* 0x0001e8000800044c */
[----:B------:R0:W-:Y:S04]  /*4c1d0*/  STS.U16 [R77+UR76+0x30300], R3 ;  /* 0x030300034d007988 */ /* 0x0001e8000800044c */
[----:B------:R1:W-:Y:S04]  /*4c1e0*/  STS.U16 [R77+UR76+0x38300], R2 ;  /* 0x038300024d007988 */ /* 0x0003e8000800044c */
[----:B------:R1:W-:Y:S04]  /*4c1f0*/  STS.U16 [R77+UR76+0x20700], R85 ;  /* 0x020700554d007988 */ /* 0x0003e8000800044c */
[----:B0-----:R-:W2:Y:S04]  /*4c200*/  LDL.LU R60, [R1+0x1438] ;  /* 0x00143800013c7983 */ /* 0x001ea80000300800 */
[----:B-1----:R-:W3:Y:S04]  /*4c210*/  LDL.LU R86, [R1+0x23dc] ;  /* 0x0023dc0001567983 */ /* 0x002ee80000300800 */
[----:B------:R-:W3:Y:S04]  /*4c220*/  LDL.LU R84, [R1+0x23d8] ;  /* 0x0023d80001547983 */ /* 0x000ee80000300800 */
[----:B------:R-:W3:Y:S04]  /*4c230*/  LDL.LU R3, [R1+0x23d4] ;  /* 0x0023d40001037983 */ /* 0x000ee80000300800 */
[----:B------:R-:W3:Y:S04]  /*4c240*/  LDL.LU R2, [R1+0x23d0] ;  /* 0x0023d00001027983 */ /* 0x000ee80000300800 */
[----:B------:R-:W3:Y:S04]  /*4c250*/  LDL.LU R85, [R1+0x23cc] ;  /* 0x0023cc0001557983 */ /* 0x000ee80000300800 */
[----:B--2---:R-:W-:Y:S04]  /*4c260*/  STS.U16 [R77+UR76+0x28700], R60 ;  /* 0x0287003c4d007988 */ /* 0x004fe8000800044c */
[----:B---3--:R0:W-:Y:S04]  /*4c270*/  STS.U16 [R77+UR76+0x30700], R85 ;  /* 0x030700554d007988 */ /* 0x0081e8000800044c */
[----:B------:R-:W-:Y:S04]  /*4c280*/  STS.U16 [R77+UR76+0x38700], R2 ;  /* 0x038700024d007988 */ /* 0x000fe8000800044c */
[----:B------:R1:W-:Y:S04]  /*4c290*/  STS.U16 [R77+UR76+0x20b00], R3 ;  /* 0x020b00034d007988 */ /* 0x0003e8000800044c */
[----:B------:R2:W-:Y:S04]  /*4c2a0*/  STS.U16 [R77+UR76+0x28b00], R84 ;  /* 0x028b00544d007988 */ /* 0x0005e8000800044c */
[----:B------:R3:W-:Y:S04]  /*4c2b0*/  STS.U16 [R77+UR76+0x30b00], R86 ;  /* 0x030b00564d007988 */ /* 0x0007e8000800044c */
[----:B------:R1:W-:Y:S04]  /*4c2c0*/  STS.U16 [R77+UR76+0x38b00], R87 ;  /* 0x038b00574d007988 */ /* 0x0003e8000800044c */
[----:B------:R2:W-:Y:S04]  /*4c2d0*/  STS.U16 [R77+UR76+0x20f00], R88 ;  /* 0x020f00584d007988 */ /* 0x0005e8000800044c */
[----:B0-----:R-:W4:Y:S04]  /*4c2e0*/  LDL.LU R85, [R1+0x23c8] ;  /* 0x0023c80001557983 */ /* 0x001f280000300800 */
[----:B-1----:R-:W4:Y:S04]  /*4c2f0*/  LDL R3, [R1+0x1804] ;  /* 0x0018040001037983 */ /* 0x002f280000100800 */
[----:B------:R-:W4:Y:S04]  /*4c300*/  LDL R2, [R1+0x1808] ;  /* 0x0018080001027983 */ /* 0x000f280000100800 */
[----:B--2---:R-:W2:Y:S04]  /*4c310*/  LDL.LU R84, [R1+0x23c4] ;  /* 0x0023c40001547983 */ /* 0x004ea80000300800 */
[----:B---3--:R-:W3:Y:S04]  /*4c320*/  LDL R86, [R1+0x1838] ;  /* 0x0018380001567983 */ /* 0x008ee80000100800 */
[----:B------:R-:W3:Y:S04]  /*4c330*/  LDL R87, [R1+0x1834] ;  /* 0x0018340001577983 */ /* 0x000ee80000100800 */
[----:B------:R0:W-:Y:S04]  /*4c340*/  STS.U16 [R77+UR76+0x28f00], R89 ;  /* 0x028f00594d007988 */ /* 0x0001e8000800044c */
[----:B------:R-:W2:Y:S04]  /*4c350*/  LDL R88, [R1+0x1868] ;  /* 0x0018680001587983 */ /* 0x000ea80000100800 */
[----:B0-----:R-:W2:Y:S01]  /*4c360*/  LDL R89, [R1+0x1864] ;  /* 0x0018640001597983 */ /* 0x001ea20000100800 */
[----:B------:R-:W-:-:S02]  /*4c370*/  PRMT R58, RZ, 0x7610, R58 ;  /* 0x00007610ff3a7816 */ /* 0x000fc4000000003a */
[----:B------:R-:W-:Y:S02]  /*4c380*/  PRMT R78, RZ, 0x7610, R78 ;  /* 0x00007610ff4e7816 */ /* 0x000fe4000000004e */
[----:B------:R-:W-:Y:S01]  /*4c390*/  PRMT R61, RZ, 0x7610, R61 ;  /* 0x00007610ff3d7816 */ /* 0x000fe2000000003d */
[----:B------:R-:W-:Y:S04]  /*4c3a0*/  STS.U16 [R77+UR76+0x30f00], R90 ;  /* 0x030f005a4d007988 */ /* 0x000fe8000800044c */
[----:B------:R-:W-:Y:S04]  /*4c3b0*/  STS.U16 [R77+UR76+0x38f00], R91 ;  /* 0x038f005b4d007988 */ /* 0x000fe8000800044c */
[----:B------:R0:W-:Y:S04]  /*4c3c0*/  STS.U16 [R77+UR76+0x21300], R92 ;  /* 0x0213005c4d007988 */ /* 0x0001e8000800044c */
[----:B0-----:R-:W2:Y:S04]  /*4c3d0*/  LDL.LU R92, [R1+0x23c0] ;  /* 0x0023c000015c7983 */ /* 0x001ea80000300800 */
[----:B------:R-:W2:Y:S04]  /*4c3e0*/  LDL R91, [R1+0x1894] ;  /* 0x00189400015b7983 */ /* 0x000ea80000100800 */
[----:B------:R-:W2:Y:S04]  /*4c3f0*/  LDL R60, [R1+0x1898] ;  /* 0x00189800013c7983 */ /* 0x000ea80000100800 */
[----:B----4-:R-:W4:Y:S04]  /*4c400*/  @!P4 LDG.E.U16 R58, desc[UR6][R2.64] ;  /* 0x00000006023ac981 */ /* 0x010f28000c1e1500 */
[----:B---3--:R-:W3:Y:S04]  /*4c410*/  @!P4 LDG.E.U16 R78, desc[UR6][R86.64] ;  /* 0x00000006564ec981 */ /* 0x008ee8000c1e1500 */
[----:B------:R-:W3:Y:S04]  /*4c420*/  LDL R3, [R1+0x18c4] ;  /* 0x0018c40001037983 */ /* 0x000ee80000100800 */
[----:B------:R-:W3:Y:S04]  /*4c430*/  LDL R2, [R1+0x18c8] ;  /* 0x0018c80001027983 */ /* 0x000ee80000100800 */
[----:B--2---:R-:W2:Y:S01]  /*4c440*/  @!P4 LDG.E.U16 R61, desc[UR6][R88.64] ;  /* 0x00000006583dc981 */ /* 0x004ea2000c1e1500 */
[----:B------:R-:W-:-:S02]  /*4c450*/  PRMT R47, RZ, 0x7610, R47 ;  /* 0x00007610ff2f7816 */ /* 0x000fc4000000002f */
[----:B------:R-:W-:Y:S01]  /*4c460*/  PRMT R4, RZ, 0x7610, R4 ;  /* 0x00007610ff047816 */ /* 0x000fe20000000004 */
[----:B----4-:R0:W-:Y:S04]  /*4c470*/  STL [R1+0x2328], R58 ;  /* 0x0023283a01007387 */ /* 0x0101e80000100800 */
[----:B------:R-:W4:Y:S04]  /*4c480*/  LDL.LU.64 R86, [R1+0x23b8] ;  /* 0x0023b80001567983 */ /* 0x000f280000300a00 */
[----:B---3--:R1:W-:Y:S04]  /*4c490*/  STL [R1+0x232c], R78 ;  /* 0x00232c4e01007387 */ /* 0x0083e80000100800 */
[----:B------:R-:W3:Y:S04]  /*4c4a0*/  LDL.LU.64 R88, [R1+0x23b0] ;  /* 0x0023b00001587983 */ /* 0x000ee80000300a00 */
[----:B------:R-:W3:Y:S04]  /*4c4b0*/  LDL R90, [R1+0x18f4] ;  /* 0x0018f400015a7983 */ /* 0x000ee80000100800 */
[----:B0-----:R-:W4:Y:S04]  /*4c4c0*/  LDL R58, [R1+0x18f8] ;  /* 0x0018f800013a7983 */ /* 0x001f280000100800 */
[----:B--2---:R0:W-:Y:S04]  /*4c4d0*/  STL [R1+0x2330], R61 ;  /* 0x0023303d01007387 */ /* 0x0041e80000100800 */
[----:B------:R-:W2:Y:S01]  /*4c4e0*/  @!P4 LDG.E.U16 R4, desc[UR6][R2.64] ;  /* 0x000000060204c981 */ /* 0x000ea2000c1e1500 */
[----:B------:R-:W-:-:S03]  /*4c4f0*/  PRMT R5, RZ, 0x7610, R5 ;  /* 0x00007610ff057816 */ /* 0x000fc60000000005 */
[----:B-1----:R-:W2:Y:S01]  /*4c500*/  LDL R78, [R1+0x1928] ;  /* 0x00192800014e7983 */ /* 0x002ea20000100800 */
[----:B0-----:R-:W-:-:S05]  /*4c510*/  @!P4 IMAD.MOV.U32 R61, RZ, RZ, R91 ;  /* 0x000000ffff3dc224 */ /* 0x001fca00078e005b */
[----:B------:R-:W2:Y:S01]  /*4c520*/  @!P4 LDG.E.U16 R47, desc[UR6][R60.64] ;  /* 0x000000063c2fc981 */ /* 0x000ea2000c1e1500 */
[----:B---3--:R-:W-:Y:S02]  /*4c530*/  @!P4 IMAD.MOV.U32 R91, RZ, RZ, R90 ;  /* 0x000000ffff5bc224 */ /* 0x008fe400078e005a */
[----:B----4-:R-:W-:-:S05]  /*4c540*/  @!P4 IMAD.MOV.U32 R90, RZ, RZ, R58 ;  /* 0x000000ffff5ac224 */ /* 0x010fca00078e003a */
[----:B------:R-:W3:Y:S04]  /*4c550*/  @!P4 LDG.E.U16 R5, desc[UR6][R90.64] ;  /* 0x000000065a05c981 */ /* 0x000ee8000c1e1500 */
[----:B--2---:R-:W-:Y:S04]  /*4c560*/  STL [R1+0x2334], R47 ;  /* 0x0023342f01007387 */ /* 0x004fe80000100800 */
[----:B------:R-:W2:Y:S04]  /*4c570*/  LDL R3, [R1+0x1954] ;  /* 0x0019540001037983 */ /* 0x000ea80000100800 */
[----:B------:R-:W2:Y:S04]  /*4c580*/  LDL R2, [R1+0x1958] ;  /* 0x0019580001027983 */ /* 0x000ea80000100800 */
[----:B------:R-:W4:Y:S04]  /*4c590*/  LDL R61, [R1+0x1984] ;  /* 0x00198400013d7983 */ /* 0x000f280000100800 */
[----:B------:R-:W4:Y:S04]  /*4c5a0*/  LDL R60, [R1+0x1988] ;  /* 0x00198800013c7983 */ /* 0x000f280000100800 */
[----:B------:R0:W-:Y:S04]  /*4c5b0*/  STL [R1+0x2338], R4 ;  /* 0x0023380401007387 */ /* 0x0001e80000100800 */
[----:B0-----:R-:W4:Y:S04]  /*4c5c0*/  LDL R4, [R1+0x1924] ;  /* 0x0019240001047983 */ /* 0x001f280000100800 */
[----:B------:R-:W4:Y:S04]  /*4c5d0*/  LDL.LU.64 R90, [R1+0x23a8] ;  /* 0x0023a800015a7983 */ /* 0x000f280000300a00 */
[----:B------:R-:W4:Y:S04]  /*4c5e0*/  LDL R58, [R1+0x19b4] ;  /* 0x0019b400013a7983 */ /* 0x000f280000100800 */
[----:B------:R-:W4:Y:S01]  /*4c5f0*/  LDL R47, [R1+0x19b8] ;  /* 0x0019b800012f7983 */ /* 0x000f220000100800 */
[----:B------:R-:W-:-:S02]  /*4c600*/  PRMT R6, RZ, 0x7610, R6 ;  /* 0x00007610ff067816 */ /* 0x000fc40000000006 */
[----:B------:R-:W-:Y:S01]  /*4c610*/  PRMT R7, RZ, 0x7610, R7 ;  /* 0x00007610ff077816 */ /* 0x000fe20000000007 */
[----:B---3--:R4:W-:Y:S05]  /*4c620*/  STL [R1+0x233c], R5 ;  /* 0x00233c0501007387 */ /* 0x0089ea0000100800 */
[----:B--2---:R-:W2:Y:S01]  /*4c630*/  @!P4 LDG.E.U16 R7, desc[UR6][R2.64] ;  /* 0x000000060207c981 */ /* 0x004ea2000c1e1500 */
[----:B----4-:R-:W-:Y:S02]  /*4c640*/  @!P4 IMAD.MOV.U32 R5, RZ, RZ, R4 ;  /* 0x000000ffff05c224 */ /* 0x010fe400078e0004 */
[----:B------:R-:W-:-:S05]  /*4c650*/  @!P4 IMAD.MOV.U32 R4, RZ, RZ, R78 ;  /* 0x000000ffff04c224 */ /* 0x000fca00078e004e */
[----:B------:R-:W3:Y:S04]  /*4c660*/  @!P4 LDG.E.U16 R6, desc[UR6][R4.64] ;  /* 0x000000060406c981 */ /* 0x000ee8000c1e1500 */
[----:B------:R-:W4:Y:S04]  /*4c670*/  LDL R5, [R1+0x19e4] ;  /* 0x0019e40001057983 */ /* 0x000f280000100800 */
[----:B------:R-:W4:Y:S01]  /*4c680*/  LDL R4, [R1+0x19e8] ;  /* 0x0019e80001047983 */ /* 0x000f220000100800 */
[----:B------:R-:W-:Y:S02]  /*4c690*/  PRMT R8, RZ, 0x7610, R8 ;  /* 0x00007610ff087816 */ /* 0x000fe40000000008 */
[----:B------:R-:W-:-:S04]  /*4c6a0*/  PRMT R9, RZ, 0x7610, R9 ;  /* 0x00007610ff097816 */ /* 0x000fc80000000009 */
[----:B------:R0:W4:Y:S02]  /*4c6b0*/  @!P4 LDG.E.U16 R8, desc[UR6][R60.64] ;  /* 0x000000063c08c981 */ /* 0x000124000c1e1500 */
[----:B0-----:R-:W-:Y:S02]  /*4c6c0*/  @!P4 IMAD.MOV.U32 R60, RZ, RZ, R47 ;  /* 0x000000ffff3cc224 */ /* 0x001fe400078e002f */
[----:B------:R-:W-:-:S05]  /*4c6d0*/  @!P4 IMAD.MOV.U32 R61, RZ, RZ, R58 ;  /* 0x000000ffff3dc224 */ /* 0x000fca00078e003a */
[----:B------:R-:W4:Y:S01]  /*4c6e0*/  @!P4 LDG.E.U16 R9, desc[UR6][R60.64] ;  /* 0x000000063c09c981 */ /* 0x000f22000c1e1500 */
[----:B------:R-:W-:-:S03]  /*4c6f0*/  PRMT R10, RZ, 0x7610, R10 ;  /* 0x00007610ff0a7816 */ /* 0x000fc6000000000a */
[----:B---3--:R0:W-:Y:S04]  /*4c700*/  STL [R1+0x2340], R6 ;  /* 0x0023400601007387 */ /* 0x0081e80000100800 */
[----:B------:R-:W3:Y:S04]  /*4c710*/  LDL.LU.64 R2, [R1+0x23a0] ;  /* 0x0023a00001027983 */ /* 0x000ee80000300a00 */
[----:B--2---:R1:W-:Y:S04]  /*4c720*/  STL [R1+0x2344], R7 ;  /* 0x0023440701007387 */ /* 0x0043e80000100800 */
[----:B0-----:R-:W2:Y:S04]  /*4c730*/  LDL R6, [R1+0x1a10] ;  /* 0x001a100001067983 */ /* 0x001ea80000100800 */
[----:B-1----:R-:W2:Y:S04]  /*4c740*/  LDL R7, [R1+0x1a0c] ;  /* 0x001a0c0001077983 */ /* 0x002ea80000100800 */
[----:B----4-:R-:W4:Y:S01]  /*4c750*/  @!P4 LDG.E.U16 R10, desc[UR6][R4.64] ;  /* 0x00000006040ac981 */ /* 0x010f22000c1e1500 */
[----:B------:R-:W-:-:S03]  /*4c760*/  PRMT R11, RZ, 0x7610, R11 ;  /* 0x00007610ff0b7816 */ /* 0x000fc6000000000b */
[----:B------:R0:W-:Y:S04]  /*4c770*/  STL [R1+0x2348], R8 ;  /* 0x0023480801007387 */ /* 0x0001e80000100800 */
[----:B------:R-:W3:Y:S04]  /*4c780*/  LDL R60, [R1+0x1a34] ;  /* 0x001a3400013c7983 */ /* 0x000ee80000100800 */
[----:B0-----:R-:W3:Y:S04]  /*4c790*/  LDL R8, [R1+0x1a38] ;  /* 0x001a380001087983 */ /* 0x001ee80000100800 */
[----:B------:R3:W-:Y:S04]  /*4c7a0*/  STL [R1+0x234c], R9 ;  /* 0x00234c0901007387 */ /* 0x0007e80000100800 */
[----:B------:R-:W3:Y:S04]  /*4c7b0*/  LDL R58, [R1+0x1a5c] ;  /* 0x001a5c00013a7983 */ /* 0x000ee80000100800 */
[----:B------:R-:W3:Y:S04]  /*4c7c0*/  LDL R47, [R1+0x1a60] ;  /* 0x001a6000012f7983 */ /* 0x000ee80000100800 */
[----:B------:R-:W3:Y:S04]  /*4c7d0*/  LDL R5, [R1+0x1a84] ;  /* 0x001a840001057983 */ /* 0x000ee80000100800 */
[----:B------:R-:W3:Y:S04]  /*4c7e0*/  LDL R4, [R1+0x1a88] ;  /* 0x001a880001047983 */ /* 0x000ee80000100800 */
[----:B--2---:R-:W2:Y:S04]  /*4c7f0*/  @!P4 LDG.E.U16 R11, desc[UR6][R6.64] ;  /* 0x00000006060bc981 */ /* 0x004ea8000c1e1500 */
[----:B----4-:R0:W-:Y:S04]  /*4c800*/  STL [R1+0x2350], R10 ;  /* 0x0023500a01007387 */ /* 0x0101e80000100800 */
[----:B------:R-:W4:Y:S04]  /*4c810*/  LDL R7, [R1+0x1aac] ;  /* 0x001aac0001077983 */ /* 0x000f280000100800 */
[----:B------:R-:W4:Y:S01]  /*4c820*/  LDL R6, [R1+0x1ab0] ;  /* 0x001ab00001067983 */ /* 0x000f220000100800 */
[----:B------:R-:W-:-:S02]  /*4c830*/  PRMT R12, RZ, 0x7610, R12 ;  /* 0x00007610ff0c7816 */ /* 0x000fc4000000000c */
[----:B------:R-:W-:Y:S01]  /*4c840*/  PRMT R13, RZ, 0x7610, R13 ;  /* 0x00007610ff0d7816 */ /* 0x000fe2000000000d */
[----:B---3--:R-:W-:Y:S01]  /*4c850*/  @!P4 IMAD.MOV.U32 R9, RZ, RZ, R60 ;  /* 0x000000ffff09c224 */ /* 0x008fe200078e003c */
[----:B------:R-:W-:-:S04]  /*4c860*/  PRMT R14, RZ, 0x7610, R14 ;  /* 0x00007610ff0e7816 */ /* 0x000fc8000000000e */
[----:B------:R-:W3:Y:S01]  /*4c870*/  @!P4 LDG.E.U16 R12, desc[UR6][R8.64] ;  /* 0x00000006080cc981 */ /* 0x000ee2000c1e1500 */
[----:B0-----:R-:W-:Y:S01]  /*4c880*/  @!P4 IMAD.MOV.U32 R10, RZ, RZ, R47 ;  /* 0x000000ffff0ac224 */ /* 0x001fe200078e002f */
[----:B------:R-:W-:Y:S02]  /*4c890*/  PRMT R15, RZ, 0x7610, R15 ;  /* 0x00007610ff0f7816 */ /* 0x000fe4000000000f */
[----:B------:R-:W3:Y:S04]  /*4c8a0*/  @!P4 LDG.E.U16 R14, desc[UR6][R4.64] ;  /* 0x00000006040ec981 */ /* 0x000ee8000c1e1500 */
[----:B--2---:R0:W-:Y:S04]  /*4c8b0*/  STL [R1+0x2354], R11 ;  /* 0x0023540b01007387 */ /* 0x0041e80000100800 */
[----:B------:R-:W2:Y:S04]  /*4c8c0*/  LDL R9, [R1+0x180c] ;  /* 0x00180c0001097983 */ /* 0x000ea80000100800 */
[----:B------:R-:W2:Y:S01]  /*4c8d0*/  LDL R8, [R1+0x1810] ;  /* 0x0018100001087983 */ /* 0x000ea20000100800 */
[----:B0-----:R-:W-:-:S03]  /*4c8e0*/  @!P4 IMAD.MOV.U32 R11, RZ, RZ, R58 ;  /* 0x000000ffff0bc224 */ /* 0x001fc600078e003a */
[----:B----4-:R-:W4:Y:S04]  /*4c8f0*/  @!P4 LDG.E.U16 R15, desc[UR6][R6.64] ;  /* 0x00000006060fc981 */ /* 0x010f28000c1e1500 */
[----:B------:R-:W4:Y:S01]  /*4c900*/  @!P4 LDG.E.U16 R13, desc[UR6][R10.64] ;  /* 0x000000060a0dc981 */ /* 0x000f22000c1e1500 */
[----:B------:R-:W-:-:S03]  /*4c910*/  PRMT R16, RZ, 0x7610, R16 ;  /* 0x00007610ff107816 */ /* 0x000fc60000000010 */
[----:B---3--:R-:W-:Y:S04]  /*4c920*/  STL [R1+0x2358], R12 ;  /* 0x0023580c01007387 */ /* 0x008fe80000100800 */
[----:B--2---:R-:W2:Y:S04]  /*4c930*/  @!P4 LDG.E.U16 R16, desc[UR6][R8.64] ;  /* 0x000000060810c981 */ /* 0x004ea8000c1e1500 */
[----:B----4-:R0:W-:Y:S04]  /*4c940*/  STL [R1+0x235c], R13 ;  /* 0x00235c0d01007387 */ /* 0x0101e80000100800 */
[----:B------:R-:W3:Y:S04]  /*4c950*/  LDL R5, [R1+0x183c] ;  /* 0x00183c0001057983 */ /* 0x000ee80000100800 */
[----:B------:R-:W3:Y:S04]  /*4c960*/  LDL R4, [R1+0x1840] ;  /* 0x0018400001047983 */ /* 0x000ee80000100800 */
[----:B------:R-:W-:Y:S04]  /*4c970*/  STL [R1+0x2360], R14 ;  /* 0x0023600e01007387 */ /* 0x000fe80000100800 */
[----:B------:R-:W0:Y:S04]  /*4c980*/  LDL R7, [R1+0x186c] ;  /* 0x00186c0001077983 */ /* 0x000e280000100800 */
[----:B------:R-:W4:Y:S04]  /*4c990*/  LDL R6, [R1+0x1870] ;  /* 0x0018700001067983 */ /* 0x000f280000100800 */
[----:B------:R1:W-:Y:S04]  /*4c9a0*/  STL [R1+0x2364], R15 ;  /* 0x0023640f01007387 */ /* 0x0003e80000100800 */
[----:B------:R-:W4:Y:S04]  /*4c9b0*/  LDL R10, [R1+0x18a0] ;  /* 0x0018a000010a7983 */ /* 0x000f280000100800 */
[----:B------:R-:W4:Y:S01]  /*4c9c0*/  LDL R11, [R1+0x189c] ;  /* 0x00189c00010b7983 */ /* 0x000f220000100800 */
[----:B------:R-:W-:-:S03]  /*4c9d0*/  PRMT R17, RZ, 0x7610, R17 ;  /* 0x00007610ff117816 */ /* 0x000fc60000000011 */
[----:B------:R-:W4:Y:S04]  /*4c9e0*/  LDL R9, [R1+0x18cc] ;  /* 0x0018cc0001097983 */ /* 0x000f280000100800 */
[----:B------:R-:W4:Y:S01]  /*4c9f0*/  LDL R8, [R1+0x18d0] ;  /* 0x0018d00001087983 */ /* 0x000f220000100800 */
[----:B------:R-:W-:Y:S02]  /*4ca00*/  PRMT R18, RZ, 0x7610, R18 ;  /* 0x00007610ff127816 */ /* 0x000fe40000000012 */
[----:B------:R-:W-:Y:S01]  /*4ca10*/  PRMT R19, RZ, 0x7610, R19 ;  /* 0x00007610ff137816 */ /* 0x000fe20000000013 */
[----:B--2---:R-:W-:Y:S04]  /*4ca20*/  STL [R1+0x2368], R16 ;  /* 0x0023681001007387 */ /* 0x004fe80000100800 */
[----:B---3--:R-:W2:Y:S01]  /*4ca30*/  @!P4 LDG.E.U16 R17, desc[UR6][R4.64] ;  /* 0x000000060411c981 */ /* 0x008ea2000c1e1500 */
[----:B0-----:R-:W-:-:S02]  /*4ca40*/  @!P4 IMAD.MOV.U32 R13, RZ, RZ, R7 ;  /* 0x000000ffff0dc224 */ /* 0x001fc400078e0007 */
[----:B----4-:R-:W-:Y:S01]  /*4ca50*/  @!P4 IMAD.MOV.U32 R12, RZ, RZ, R6 ;  /* 0x000000ffff0cc224 */ /* 0x010fe200078e0006 */
[----:B------:R0:W3:Y:S04]  /*4ca60*/  @!P4 LDG.E.U16 R19, desc[UR6][R10.64] ;  /* 0x000000060a13c981 */ /* 0x0000e8000c1e1500 */
[----:B------:R-:W4:Y:S04]  /*4ca70*/  @!P4 LDG.E.U16 R18, desc[UR6][R12.64] ;  /* 0x000000060c12c981 */ /* 0x000f28000c1e1500 */
[----:B------:R-:W3:Y:S04]  /*4ca80*/  LDL R5, [R1+0x18fc] ;  /* 0x0018fc0001057983 */ /* 0x000ee80000100800 */
[----:B------:R-:W4:Y:S01]  /*4ca90*/  LDL R4, [R1+0x1900] ;  /* 0x0019000001047983 */ /* 0x000f220000100800 */
[----:B------:R-:W-:-:S02]  /*4caa0*/  PRMT R36, RZ, 0x7610, R36 ;  /* 0x00007610ff247816 */ /* 0x000fc40000000024 */
[----:B------:R-:W-:Y:S01]  /*4cab0*/  PRMT R37, RZ, 0x7610, R37 ;  /* 0x00007610ff257816 */ /* 0x000fe20000000025 */
[----:B0-----:R-:W-:Y:S02]  /*4cac0*/  @!P4 IMAD.MOV.U32 R10, RZ, RZ, R8 ;  /* 0x000000ffff0ac224 */ /* 0x001fe400078e0008 */
[----:B------:R-:W-:-:S05]  /*4cad0*/  @!P4 IMAD.MOV.U32 R11, RZ, RZ, R9 ;  /* 0x000000ffff0bc224 */ /* 0x000fca00078e0009 */
[----:B------:R3:W4:Y:S04]  /*4cae0*/  @!P4 LDG.E.U16 R36, desc[UR6][R10.64] ;  /* 0x000000060a24c981 */ /* 0x000728000c1e1500 */
[----:B--2---:R-:W-:Y:S04]  /*4caf0*/  STL [R1+0x236c], R17 ;  /* 0x00236c1101007387 */ /* 0x004fe80000100800 */
[----:B------:R-:W2:Y:S04]  /*4cb00*/  LDL R6, [R1+0x1930] ;  /* 0x0019300001067983 */ /* 0x000ea80000100800 */
[----:B------:R-:W2:Y:S01]  /*4cb10*/  LDL R7, [R1+0x192c] ;  /* 0x00192c0001077983 */ /* 0x000ea20000100800 */
[----:B---3--:R-:W-:-:S02]  /*4cb20*/  @!P4 IMAD.MOV.U32 R11, RZ, RZ, R5 ;  /* 0x000000ffff0bc224 */ /* 0x008fc400078e0005 */
[----:B----4-:R-:W-:Y:S01]  /*4cb30*/  @!P4 IMAD.MOV.U32 R10, RZ, RZ, R4 ;  /* 0x000000ffff0ac224 */ /* 0x010fe200078e0004 */
[----:B------:R-:W-:Y:S04]  /*4cb40*/  STL [R1+0x2370], R18 ;  /* 0x0023701201007387 */ /* 0x000fe80000100800 */
[----:B------:R-:W-:Y:S04]  /*4cb50*/  STL [R1+0x2374], R19 ;  /* 0x0023741301007387 */ /* 0x000fe80000100800 */
[----:B------:R-:W3:Y:S04]  /*4cb60*/  LDL R9, [R1+0x195c] ;  /* 0x00195c0001097983 */ /* 0x000ee80000100800 */
[----:B------:R-:W4:Y:S04]  /*4cb70*/  LDL R8, [R1+0x1960] ;  /* 0x0019600001087983 */ /* 0x000f280000100800 */
[----:B------:R-:W3:Y:S01]  /*4cb80*/  @!P4 LDG.E.U16 R37, desc[UR6][R10.64] ;  /* 0x000000060a25c981 */ /* 0x000ee2000c1e1500 */
[----:B------:R-:W-:-:S03]  /*4cb90*/  PRMT R38, RZ, 0x7610, R38 ;  /* 0x00007610ff267816 */ /* 0x000fc60000000026 */
[----:B------:R-:W-:Y:S04]  /*4cba0*/  STL [R1+0x2378], R36 ;  /* 0x0023782401007387 */ /* 0x000fe80000100800 */
[----:B------:R-:W4:Y:S04]  /*4cbb0*/  LDL R5, [R1+0x198c] ;  /* 0x00198c0001057983 */ /* 0x000f280000100800 */
[----:B------:R-:W4:Y:S01]  /*4cbc0*/  LDL R4, [R1+0x1990] ;  /* 0x0019900001047983 */ /* 0x000f220000100800 */
[----:B------:R-:W-:Y:S01]  /*4cbd0*/  PRMT R39, RZ, 0x7610, R39 ;  /* 0x00007610ff277816 */ /* 0x000fe20000000027 */
[----:B--2---:R-:W-:-:S02]  /*4cbe0*/  @!P4 IMAD.MOV.U32 R12, RZ, RZ, R6 ;  /* 0x000000ffff0cc224 */ /* 0x004fc400078e0006 */
[----:B------:R-:W-:-:S05]  /*4cbf0*/  @!P4 IMAD.MOV.U32 R13, RZ, RZ, R7 ;  /* 0x000000ffff0dc224 */ /* 0x000fca00078e0007 */
[----:B------:R4:W2:Y:S04]  /*4cc00*/  @!P4 LDG.E.U16 R38, desc[UR6][R12.64] ;  /* 0x000000060c26c981 */ /* 0x0008a8000c1e1500 */
[----:B---3--:R-:W-:Y:S04]  /*4cc10*/  STL [R1+0x237c], R37 ;  /* 0x00237c2501007387 */ /* 0x008fe80000100800 */
[----:B------:R-:W3:Y:S04]  /*4cc20*/  LDL R11, [R1+0x19bc] ;  /* 0x0019bc00010b7983 */ /* 0x000ee80000100800 */
[----:B------:R-:W3:Y:S01]  /*4cc30*/  LDL R10, [R1+0x19c0] ;  /* 0x0019c000010a7983 */ /* 0x000ee20000100800 */
[----:B----4-:R-:W-:-:S02]  /*4cc40*/  @!P4 IMAD.MOV.U32 R12, RZ, RZ, R8 ;  /* 0x000000ffff0cc224 */ /* 0x010fc400078e0008 */
[----:B------:R-:W-:Y:S01]  /*4cc50*/  @!P4 IMAD.MOV.U32 R13, RZ, RZ, R9 ;  /* 0x000000ffff0dc224 */ /* 0x000fe200078e0009 */
[----:B------:R-:W-:Y:S02]  /*4cc60*/  PRMT R40, RZ, 0x7610, R40 ;  /* 0x00007610ff287816 */ /* 0x000fe40000000028 */
[----:B------:R-:W-:Y:S01]  /*4cc70*/  PRMT R41, RZ, 0x7610, R41 ;  /* 0x00007610ff297816 */ /* 0x000fe20000000029 */
[----:B------:R-:W4:Y:S04]  /*4cc80*/  LDL R7, [R1+0x19ec] ;  /* 0x0019ec0001077983 */ /* 0x000f280000100800 */
[----:B------:R0:W4:Y:S04]  /*4cc90*/  @!P4 LDG.E.U16 R39, desc[UR6][R12.64] ;  /* 0x000000060c27c981 */ /* 0x000128000c1e1500 */
[----:B------:R-:W4:Y:S01]  /*4cca0*/  LDL R6, [R1+0x19f0] ;  /* 0x0019f00001067983 */ /* 0x000f220000100800 */
[----:B0-----:R-:W-:-:S02]  /*4ccb0*/  @!P4 IMAD.MOV.U32 R12, RZ, RZ, R4 ;  /* 0x000000ffff0cc224 */ /* 0x001fc400078e0004 */
[----:B------:R-:W-:-:S05]  /*4ccc0*/  @!P4 IMAD.MOV.U32 R13, RZ, RZ, R5 ;  /* 0x000000ffff0dc224 */ /* 0x000fca00078e0005 */
[----:B------:R-:W4:Y:S04]  /*4ccd0*/  @!P4 LDG.E.U16 R40, desc[UR6][R12.64] ;  /* 0x000000060c28c981 */ /* 0x000f28000c1e1500 */
[----:B--2---:R-:W-:Y:S04]  /*4cce0*/  STL [R1+0x2380], R38 ;  /* 0x0023802601007387 */ /* 0x004fe80000100800 */
[----:B------:R-:W2:Y:S04]  /*4ccf0*/  LDL R9, [R1+0x1a14] ;  /* 0x001a140001097983 */ /* 0x000ea80000100800 */
[----:B------:R-:W2:Y:S04]  /*4cd00*/  LDL R8, [R1+0x1a18] ;  /* 0x001a180001087983 */ /* 0x000ea80000100800 */
[----:B---3--:R0:W3:Y:S04]  /*4cd10*/  @!P4 LDG.E.U16 R41, desc[UR6][R10.64] ;  /* 0x000000060a29c981 */ /* 0x0080e8000c1e1500 */
[----:B----4-:R4:W-:Y:S04]  /*4cd20*/  STL [R1+0x2384], R39 ;  /* 0x0023842701007387 */ /* 0x0109e80000100800 */
[----:B------:R-:W4:Y:S04]  /*4cd30*/  LDL R5, [R1+0x1a3c] ;  /* 0x001a3c0001057983 */ /* 0x000f280000100800 */
[----:B------:R-:W4:Y:S01]  /*4cd40*/  LDL R4, [R1+0x1a40] ;  /* 0x001a400001047983 */ /* 0x000f220000100800 */
[----:B------:R-:W-:Y:S01]  /*4cd50*/  PRMT R42, RZ, 0x7610, R42 ;  /* 0x00007610ff2a7816 */ /* 0x000fe2000000002a */
[----:B0-----:R-:W-:-:S02]  /*4cd60*/  @!P4 IMAD.MOV.U32 R10, RZ, RZ, R6 ;  /* 0x000000ffff0ac224 */ /* 0x001fc400078e0006 */
[----:B------:R-:W-:Y:S01]  /*4cd70*/  @!P4 IMAD.MOV.U32 R11, RZ, RZ, R7 ;  /* 0x000000ffff0bc224 */ /* 0x000fe200078e0007 */
[----:B------:R-:W-:-:S04]  /*4cd80*/  PRMT R43, RZ, 0x7610, R43 ;  /* 0x00007610ff2b7816 */ /* 0x000fc8000000002b */
[----:B------:R-:W4:Y:S04]  /*4cd90*/  @!P4 LDG.E.U16 R42, desc[UR6][R10.64] ;  /* 0x000000060a2ac981 */ /* 0x000f28000c1e1500 */
[----:B------:R-:W-:Y:S01]  /*4cda0*/  STL [R1+0x2388], R40 ;  /* 0x0023882801007387 */ /* 0x000fe20000100800 */
[----:B------:R-:W-:-:S03]  /*4cdb0*/  PRMT R44, RZ, 0x7610, R44 ;  /* 0x00007610ff2c7816 */ /* 0x000fc6000000002c */
[----:B--2---:R4:W2:Y:S04]  /*4cdc0*/  @!P4 LDG.E.U16 R43, desc[UR6][R8.64] ;  /* 0x00000006082bc981 */ /* 0x0048a8000c1e1500 */
[----:B---3--:R0:W-:Y:S04]  /*4cdd0*/  STL [R1+0x238c], R41 ;  /* 0x00238c2901007387 */ /* 0x0081e80000100800 */
[----:B------:R-:W1:Y:S04]  /*4cde0*/  LDL R7, [R1+0x1a64] ;  /* 0x001a640001077983 */ /* 0x000e680000100800 */
[----:B------:R-:W3:Y:S01]  /*4cdf0*/  LDL R6, [R1+0x1a68] ;  /* 0x001a680001067983 */ /* 0x000ee20000100800 */
[----:B----4-:R-:W-:-:S02]  /*4ce00*/  @!P4 IMAD.MOV.U32 R9, RZ, RZ, R5 ;  /* 0x000000ffff09c224 */ /* 0x010fc400078e0005 */
[----:B------:R-:W-:-:S05]  /*4ce10*/  @!P4 IMAD.MOV.U32 R8, RZ, RZ, R4 ;  /* 0x000000ffff08c224 */ /* 0x000fca00078e0004 */
[----:B------:R-:W4:Y:S01]  /*4ce20*/  @!P4 LDG.E.U16 R44, desc[UR6][R8.64] ;  /* 0x00000006082cc981 */ /* 0x000f22000c1e1500 */
[----:B------:R-:W-:-:S03]  /*4ce30*/  PRMT R45, RZ, 0x7610, R45 ;  /* 0x00007610ff2d7816 */ /* 0x000fc6000000002d */
[----:B------:R-:W-:Y:S04]  /*4ce40*/  STL [R1+0x2390], R42 ;  /* 0x0023902a01007387 */ /* 0x000fe80000100800 */
[----:B------:R-:W4:Y:S04]  /*4ce50*/  LDL R13, [R1+0x1a8c] ;  /* 0x001a8c00010d7983 */ /* 0x000f280000100800 */
[----:B------:R-:W4:Y:S04]  /*4ce60*/  LDL R12, [R1+0x1a90] ;  /* 0x001a9000010c7983 */ /* 0x000f280000100800 */
[----:B--2---:R-:W-:Y:S04]  /*4ce70*/  STL [R1+0x2394], R43 ;  /* 0x0023942b01007387 */ /* 0x004fe80000100800 */
[----:B------:R-:W2:Y:S04]  /*4ce80*/  LDL R11, [R1+0x1ab4] ;  /* 0x001ab400010b7983 */ /* 0x000ea80000100800 */
[----:B------:R-:W2:Y:S04]  /*4ce90*/  LDL R10, [R1+0x1ab8] ;  /* 0x001ab800010a7983 */ /* 0x000ea80000100800 */
[----:B------:R-:W2:Y:S04]  /*4cea0*/  LDL R5, [R1+0x1814] ;  /* 0x0018140001057983 */ /* 0x000ea80000100800 */
[----:B------:R-:W2:Y:S01]  /*4ceb0*/  LDL R4, [R1+0x1818] ;  /* 0x0018180001047983 */ /* 0x000ea20000100800 */
[----:B-1----:R-:W-:-:S02]  /*4cec0*/  @!P4 IMAD.MOV.U32 R15, RZ, RZ, R7 ;  /* 0x000000ffff0fc224 */ /* 0x002fc400078e0007 */
[----:B---3--:R-:W-:-:S05]  /*4ced0*/  @!P4 IMAD.MOV.U32 R14, RZ, RZ, R6 ;  /* 0x000000ffff0ec224 */ /* 0x008fca00078e0006 */
[----:B------:R-:W3:Y:S04]  /*4cee0*/  @!P4 LDG.E.U16 R45, desc[UR6][R14.64] ;  /* 0x000000060e2dc981 */ /* 0x000ee8000c1e1500 */
[----:B----4-:R-:W-:Y:S04]  /*4cef0*/  STL [R1+0x2398], R44 ;  /* 0x0023982c01007387 */ /* 0x010fe80000100800 */
[----:B------:R-:W4:Y:S04]  /*4cf00*/  LDL R7, [R1+0x1844] ;  /* 0x0018440001077983 */ /* 0x000f280000100800 */
[----:B------:R-:W4:Y:S01]  /*4cf10*/  LDL R6, [R1+0x1848] ;  /* 0x0018480001067983 */ /* 0x000f220000100800 */
[----:B------:R-:W-:-:S03]  /*4cf20*/  PRMT R48, RZ, 0x7610, R48 ;  /* 0x00007610ff307816 */ /* 0x000fc60000000030 */
[----:B------:R-:W4:Y:S04]  /*4cf30*/  LDL R9, [R1+0x1874] ;  /* 0x0018740001097983 */ /* 0x000f280000100800 */
[----:B------:R-:W4:Y:S01]  /*4cf40*/  LDL R8, [R1+0x1878] ;  /* 0x0018780001087983 */ /* 0x000f220000100800 */
[----:B------:R-:W-:-:S03]  /*4cf50*/  PRMT R49, RZ, 0x7610, R49 ;  /* 0x00007610ff317816 */ /* 0x000fc60000000031 */
[----:B--2---:R1:W2:Y:S02]  /*4cf60*/  @!P4 LDG.E.U16 R48, desc[UR6][R10.64] ;  /* 0x000000060a30c981 */ /* 0x0042a4000c1e1500 */
[----:B-1----:R-:W-:Y:S02]  /*4cf70*/  @!P4 IMAD.MOV.U32 R10, RZ, RZ, R4 ;  /* 0x000000ffff0ac224 */ /* 0x002fe400078e0004 */
[----:B------:R-:W-:Y:S01]  /*4cf80*/  @!P4 IMAD.MOV.U32 R11, RZ, RZ, R5 ;  /* 0x000000ffff0bc224 */ /* 0x000fe200078e0005 */
[----:B---3--:R-:W-:Y:S04]  /*4cf90*/  STL [R1+0x239c], R45 ;  /* 0x00239c2d01007387 */ /* 0x008fe80000100800 */
[----:B------:R-:W3:Y:S04]  /*4cfa0*/  LDL R5, [R1+0x18a4] ;  /* 0x0018a40001057983 */ /* 0x000ee80000100800 */
[----:B------:R-:W2:Y:S01]  /*4cfb0*/  LDL R4, [R1+0x18a8] ;  /* 0x0018a80001047983 */ /* 0x000ea20000100800 */
[----:B------:R-:W-:-:S03]  /*4cfc0*/  PRMT R50, RZ, 0x7610, R50 ;  /* 0x00007610ff327816 */ /* 0x000fc60000000032 */
[----:B------:R1:W2:Y:S01]  /*4cfd0*/  @!P4 LDG.E.U16 R49, desc[UR6][R10.64] ;  /* 0x000000060a31c981 */ /* 0x0002a2000c1e1500 */
[----:B------:R-:W-:Y:S02]  /*4cfe0*/  PRMT R51, RZ, 0x7610, R51 ;  /* 0x00007610ff337816 */ /* 0x000fe40000000033 */
[----:B------:R-:W-:Y:S02]  /*4cff0*/  PRMT R52, RZ, 0x7610, R52 ;  /* 0x00007610ff347816 */ /* 0x000fe40000000034 */
[----:B------:R-:W-:Y:S02]  /*4d000*/  PRMT R55, RZ, 0x7610, R55 ;  /* 0x00007610ff377816 */ /* 0x000fe40000000037 */
[----:B------:R-:W-:Y:S02]  /*4d010*/  PRMT R56, RZ, 0x7610, R56 ;  /* 0x00007610ff387816 */ /* 0x000fe40000000038 */
[----:B------:R-:W-:Y:S01]  /*4d020*/  PRMT R53, RZ, 0x7610, R53 ;  /* 0x00007610ff357816 */ /* 0x000fe20000000035 */
[----:B----4-:R-:W-:-:S02]  /*4d030*/  @!P4 IMAD.MOV.U32 R15, RZ, RZ, R9 ;  /* 0x000000ffff0fc224 */ /* 0x010fc400078e0009 */
[----:B------:R-:W-:Y:S01]  /*4d040*/  @!P4 IMAD.MOV.U32 R14, RZ, RZ, R8 ;  /* 0x000000ffff0ec224 */ /* 0x000fe200078e0008 */
[----:B------:R-:W4:Y:S04]  /*4d050*/  LDL R9, [R1+0x1964] ;  /* 0x0019640001097983 */ /* 0x000f280000100800 */
[----:B------:R-:W4:Y:S01]  /*4d060*/  LDL R8, [R1+0x1968] ;  /* 0x0019680001087983 */ /* 0x000f220000100800 */
[----:B-1----:R-:W-:Y:S02]  /*4d070*/  @!P4 IMAD.MOV.U32 R10, RZ, RZ, R6 ;  /* 0x000000ffff0ac224 */ /* 0x002fe400078e0006 */
[----:B------:R-:W-:Y:S01]  /*4d080*/  @!P4 IMAD.MOV.U32 R11, RZ, RZ, R7 ;  /* 0x000000ffff0bc224 */ /* 0x000fe200078e0007 */
[----:B------:R-:W4:Y:S04]  /*4d090*/  LDL R6, [R1+0x18d8] ;  /* 0x0018d80001067983 */ /* 0x000f280000100800 */
[----:B------:R-:W4:Y:S04]  /*4d0a0*/  LDL R7, [R1+0x18d4] ;  /* 0x0018d40001077983 */ /* 0x000f280000100800 */
[----:B------:R-:W4:Y:S04]  /*4d0b0*/  @!P4 LDG.E.U16 R50, desc[UR6][R10.64] ;  /* 0x000000060a32c981 */ /* 0x000f28000c1e1500 */
        /* <DEDUP_REMOVED lines=8> */
[----:B------:R-:W-:Y:S01]  /*4d140*/  PRMT R62, RZ, 0x7610, R62 ;  /* 0x00007610ff3e7816 */ /* 0x000fe2000000003e */
[----:B------:R-:W4:Y:S04]  /*4d150*/  LDL R11, [R1+0x1934] ;  /* 0x00193400010b7983 */ /* 0x000f280000100800 */
[----:B------:R-:W4:Y:S01]  /*4d160*/  LDL R10, [R1+0x1938] ;  /* 0x00193800010a7983 */ /* 0x000f220000100800 */
        /* <DEDUP_REMOVED lines=8> */
[----:B------:R-:W4:Y:S01]  /*4d1f0*/  @!P4 LDG.E.U16 R46, desc[UR6][R12.64] ;  /* 0x000000060c2ec981 */ /* 0x000f22000c1e1500 */
        /* <DEDUP_REMOVED lines=8> */
[----:B------:R-:W-:Y:S01]  /*4d280*/  PRMT R67, RZ, 0x7610, R67 ;  /* 0x00007610ff437816 */ /* 0x000fe20000000043 */
[----:B------:R-:W4:Y:S04]  /*4d290*/  LDL R13, [R1+0x1904] ;  /* 0x00190400010d7983 */ /* 0x000f280000100800 */
[----:B------:R-:W4:Y:S01]  /*4d2a0*/  LDL R12, [R1+0x1908] ;  /* 0x00190800010c7983 */ /* 0x000f220000100800 */
        /* <DEDUP_REMOVED lines=19> */
[----:B------:R-:W-:Y:S01]  /*4d3e0*/  PRMT R26, RZ, 0x7610, R26 ;  /* 0x00007610ff1a7816 */ /* 0x000fe2000000001a */
[----:B------:R-:W4:Y:S04]  /*4d3f0*/  LDL R39, [R1+0x191c] ;  /* 0x00191c0001277983 */ /* 0x000f280000100800 */
[----:B------:R-:W4:Y:S04]  /*4d400*/  LDL R38, [R1+0x1920] ;  /* 0x0019200001267983 */ /* 0x000f280000100800 */
[----:B------:R-:W4:Y:S04]  /*4d410*/  LDL R37, [R1+0x194c] ;  /* 0x00194c0001257983 */ /* 0x000f280000100800 */
[----:B------:R-:W4:Y:S04]  /*4d420*/  LDL R36, [R1+0x1950] ;  /* 0x0019500001247983 */ /* 0x000f280000100800 */
[----:B------:R-:W4:Y:S04]  /*4d430*/  LDL R19, [R1+0x197c] ;  /* 0x00197c0001137983 */ /* 0x000f280000100800 */
[----:B------:R-:W4:Y:S04]  /*4d440*/  LDL R18, [R1+0x1980] ;  /* 0x0019800001127983 */ /* 0x000f280000100800 */
[----:B------:R-:W4:Y:S04]  /*4d450*/  LDL R17, [R1+0x19ac] ;  /* 0x0019ac0001117983 */ /* 0x000f280000100800 */
[----:B------:R-:W4:Y:S01]  /*4d460*/  LDL R16, [R1+0x19b0] ;  /* 0x0019b00001107983 */ /* 0x000f220000100800 */
[----:B---3--:R-:W-:-:S02]  /*4d470*/  @!P4 IMAD.MOV.U32 R15, RZ, RZ, R5 ;  /* 0x000000ffff0fc224 */ /* 0x008fc400078e0005 */
[----:B--2---:R-:W-:Y:S01]  /*4d480*/  @!P4 IMAD.MOV.U32 R14, RZ, RZ, R4 ;  /* 0x000000ffff0ec224 */ /* 0x004fe200078e0004 */
[----:B------:R-:W2:Y:S04]  /*4d490*/  LDL R5, [R1+0x1994] ;  /* 0x0019940001057983 */ /* 0x000ea80000100800 */
[----:B------:R-:W3:Y:S04]  /*4d4a0*/  LDL R4, [R1+0x1998] ;  /* 0x0019980001047983 */ /* 0x000ee80000100800 */
[----:B------:R4:W3:Y:S02]  /*4d4b0*/  @!P4 LDG.E.U16 R52, desc[UR6][R14.64] ;  /* 0x000000060e34c981 */ /* 0x0008e4000c1e1500 */
[----:B----4-:R-:W-:-:S02]  /*4d4c0*/  @!P4 IMAD.MOV.U32 R14, RZ, RZ, R6 ;  /* 0x000000ffff0ec224 */ /* 0x010fc400078e0006 */
[----:B------:R-:W-:Y:S01]  /*4d4d0*/  @!P4 IMAD.MOV.U32 R15, RZ, RZ, R7 ;  /* 0x000000ffff0fc224 */ /* 0x000fe200078e0007 */
[----:B------:R-:W4:Y:S04]  /*4d4e0*/  LDL R6, [R1+0x19c8] ;  /* 0x0019c80001067983 */ /* 0x000f280000100800 */
[----:B------:R-:W4:Y:S04]  /*4d4f0*/  LDL R7, [R1+0x19c4] ;  /* 0x0019c40001077983 */ /* 0x000f280000100800 */
[----:B------:R-:W4:Y:S04]  /*4d500*/  @!P4 LDG.E.U16 R53, desc[UR6][R14.64] ;  /* 0x000000060e35c981 */ /* 0x000f28000c1e1500 */
[----:B------:R1:W4:Y:S02]  /*4d510*/  @!P4 LDG.E.U16 R55, desc[UR6][R10.64] ;  /* 0x000000060a37c981 */ /* 0x000324000c1e1500 */
[----:B-1----:R-:W-:-:S02]  /*4d520*/  @!P4 IMAD.MOV.U32 R10, RZ, RZ, R8 ;  /* 0x000000ffff0ac224 */ /* 0x002fc400078e0008 */
[----:B------:R-:W-:Y:S01]  /*4d530*/  @!P4 IMAD.MOV.U32 R11, RZ, RZ, R9 ;  /* 0x000000ffff0bc224 */ /* 0x000fe200078e0009 */
[----:B------:R-:W4:Y:S04]  /*4d540*/  LDL R8, [R1+0x19f8] ;  /* 0x0019f80001087983 */ /* 0x000f280000100800 */
[----:B------:R-:W4:Y:S04]  /*4d550*/  LDL R9, [R1+0x19f4] ;  /* 0x0019f40001097983 */ /* 0x000f280000100800 */
[----:B------:R2:W4:Y:S04]  /*4d560*/  @!P4 LDG.E.U16 R56, desc[UR6][R10.64] ;  /* 0x000000060a38c981 */ /* 0x000528000c1e1500 */
[----:B------:R-:W4:Y:S04]  /*4d570*/  @!P4 LDG.E.U16 R54, desc[UR6][R12.64] ;  /* 0x000000060c36c981 */ /* 0x000f28000c1e1500 */
[----:B------:R-:W4:Y:S04]  /*4d580*/  LDL R13, [R1+0x1a44] ;  /* 0x001a4400010d7983 */ /* 0x000f280000100800 */
[----:B------:R-:W4:Y:S01]  /*4d590*/  LDL R12, [R1+0x1a48] ;  /* 0x001a4800010c7983 */ /* 0x000f220000100800 */
[----:B--2---:R-:W-:-:S02]  /*4d5a0*/  @!P4 IMAD.MOV.U32 R11, RZ, RZ, R5 ;  /* 0x000000ffff0bc224 */ /* 0x004fc400078e0005 */
[----:B---3--:R-:W-:Y:S01]  /*4d5b0*/  @!P4 IMAD.MOV.U32 R10, RZ, RZ, R4 ;  /* 0x000000ffff0ac224 */ /* 0x008fe200078e0004 */
[----:B------:R-:W2:Y:S04]  /*4d5c0*/  LDL R5, [R1+0x1a1c] ;  /* 0x001a1c0001057983 */ /* 0x000ea80000100800 */
[----:B------:R-:W3:Y:S04]  /*4d5d0*/  LDL R4, [R1+0x1a20] ;  /* 0x001a200001047983 */ /* 0x000ee80000100800 */
[----:B------:R-:W3:Y:S04]  /*4d5e0*/  @!P4 LDG.E.U16 R57, desc[UR6][R10.64] ;  /* 0x000000060a39c981 */ /* 0x000ee8000c1e1500 */
[----:B------:R-:W3:Y:S01]  /*4d5f0*/  LDL R11, [R1+0x1a6c] ;  /* 0x001a6c00010b7983 */ /* 0x000ee20000100800 */
[----:B----4-:R-:W-:-:S02]  /*4d600*/  @!P4 IMAD.MOV.U32 R14, RZ, RZ, R6 ;  /* 0x000000ffff0ec224 */ /* 0x010fc400078e0006 */
[----:B------:R-:W-:Y:S01]  /*4d610*/  @!P4 IMAD.MOV.U32 R15, RZ, RZ, R7 ;  /* 0x000000ffff0fc224 */ /* 0x000fe200078e0007 */
[----:B------:R-:W4:Y:S04]  /*4d620*/  LDL R10, [R1+0x1a70] ;  /* 0x001a7000010a7983 */ /* 0x000f280000100800 */
[----:B------:R-:W4:Y:S04]  /*4d630*/  LDL R7, [R1+0x1a94] ;  /* 0x001a940001077983 */ /* 0x000f280000100800 */
[----:B------:R-:W4:Y:S04]  /*4d640*/  LDL R6, [R1+0x1a98] ;  /* 0x001a980001067983 */ /* 0x000f280000100800 */
        /* <DEDUP_REMOVED lines=14> */
[----:B----4-:R1:W4:Y:S02]  /*4d730*/  @!P4 LDG.E.U16 R35, desc[UR6][R10.64] ;  /* 0x000000060a23c981 */ /* 0x010324000c1e1500 */
[----:B-1----:R-:W-:-:S02]  /*4d740*/  @!P4 IMAD.MOV.U32 R10, RZ, RZ, R6 ;  /* 0x000000ffff0ac224 */ /* 0x002fc400078e0006 */
[----:B------:R-:W-:Y:S01]  /*4d750*/  @!P4 IMAD.MOV.U32 R11, RZ, RZ, R7 ;  /* 0x000000ffff0bc224 */ /* 0x000fe200078e0007 */
[----:B------:R-:W4:Y:S04]  /*4d760*/  LDL R6, [R1+0x1850] ;  /* 0x0018500001067983 */ /* 0x000f280000100800 */
[----:B------:R-:W4:Y:S04]  /*4d770*/  LDL R7, [R1+0x184c] ;  /* 0x00184c0001077983 */ /* 0x000f280000100800 */
[----:B------:R1:W4:Y:S02]  /*4d780*/  @!P4 LDG.E.U16 R34, desc[UR6][R10.64] ;  /* 0x000000060a22c981 */ /* 0x000324000c1e1500 */
[----:B-1----:R-:W-:-:S02]  /*4d790*/  @!P4 IMAD.MOV.U32 R10, RZ, RZ, R8 ;  /* 0x000000ffff0ac224 */ /* 0x002fc400078e0008 */
[----:B------:R-:W-:Y:S01]  /*4d7a0*/  @!P4 IMAD.MOV.U32 R11, RZ, RZ, R9 ;  /* 0x000000ffff0bc224 */ /* 0x000fe200078e0009 */
[----:B------:R-:W4:Y:S04]  /*4d7b0*/  LDL R8, [R1+0x1880] ;  /* 0x0018800001087983 */ /* 0x000f280000100800 */
[----:B------:R-:W4:Y:S04]  /*4d7c0*/  LDL R9, [R1+0x187c] ;  /* 0x00187c0001097983 */ /* 0x000f280000100800 */
[----:B------:R-:W4:Y:S04]  /*4d7d0*/  @!P4 LDG.E.U16 R63, desc[UR6][R10.64] ;  /* 0x000000060a3fc981 */ /* 0x000f28000c1e1500 */
[----:B------:R-:W4:Y:S04]  /*4d7e0*/  LDL R11, [R1+0x18dc] ;  /* 0x0018dc00010b7983 */ /* 0x000f280000100800 */
[----:B------:R-:W4:Y:S04]  /*4d7f0*/  LDL R10, [R1+0x18e0] ;  /* 0x0018e000010a7983 */ /* 0x000f280000100800 */
[----:B------:R-:W4:Y:S04]  /*4d800*/  @!P4 LDG.E.U16 R67, desc[UR6][R12.64] ;  /* 0x000000060c43c981 */ /* 0x000f28000c1e1500 */
[----:B------:R-:W4:Y:S04]  /*4d810*/  LDL R13, [R1+0x19fc] ;  /* 0x0019fc00010d7983 */ /* 0x000f280000100800 */
[----:B------:R-:W4:Y:S01]  /*4d820*/  LDL R12, [R1+0x1a00] ;  /* 0x001a0000010c7983 */ /* 0x000f220000100800 */
[----:B--2---:R-:W-:-:S02]  /*4d830*/  @!P4 IMAD.MOV.U32 R15, RZ, RZ, R5 ;  /* 0x000000ffff0fc224 */ /* 0x004fc400078e0005 */
[----:B---3--:R-:W-:Y:S01]  /*4d840*/  @!P4 IMAD.MOV.U32 R14, RZ, RZ, R4 ;  /* 0x000000ffff0ec224 */ /* 0x008fe200078e0004 */
[----:B------:R-:W2:Y:S04]  /*4d850*/  LDL R5, [R1+0x190c] ;  /* 0x00190c0001057983 */ /* 0x000ea80000100800 */
[----:B------:R-:W3:Y:S04]  /*4d860*/  LDL R4, [R1+0x1910] ;  /* 0x0019100001047983 */ /* 0x000ee80000100800 */
[----:B------:R4:W3:Y:S02]  /*4d870*/  @!P4 LDG.E.U16 R62, desc[UR6][R14.64] ;  /* 0x000000060e3ec981 */ /* 0x0008e4000c1e1500 */
[----:B----4-:R-:W-:-:S02]  /*4d880*/  @!P4 IMAD.MOV.U32 R14, RZ, RZ, R6 ;  /* 0x000000ffff0ec224 */ /* 0x010fc400078e0006 */
        /* <DEDUP_REMOVED lines=22> */
[----:B------:R-:W4:Y:S01]  /*4d9f0*/  @!P4 LDG.E.U16 R68, desc[UR6][R10.64] ;  /* 0x000000060a44c981 */ /* 0x000f22000c1e1500 */
[----:B------:R-:W-:-:S02]  /*4da00*/  @!P4 IMAD.MOV.U32 R14, RZ, RZ, R8 ;  /* 0x000000ffff0ec224 */ /* 0x000fc400078e0008 */
[----:B------:R-:W-:Y:S01]  /*4da10*/  @!P4 IMAD.MOV.U32 R15, RZ, RZ, R9 ;  /* 0x000000ffff0fc224 */ /* 0x000fe200078e0009 */
[----:B------:R-:W4:Y:S04]  /*4da20*/  LDL R11, [R1+0x1a24] ;  /* 0x001a2400010b7983 */ /* 0x000f280000100800 */
[----:B------:R-:W4:Y:S04]  /*4da30*/  LDL R10, [R1+0x1a28] ;  /* 0x001a2800010a7983 */ /* 0x000f280000100800 */
        /* <DEDUP_REMOVED lines=30> */
[----:B------:R-:W3:Y:S04]  /*4dc20*/  LDL R11, [R1+0x1884] ;  /* 0x00188400010b7983 */ /* 0x000ee80000100800 */
[----:B------:R-:W3:Y:S01]  /*4dc30*/  LDL R10, [R1+0x1888] ;  /* 0x00188800010a7983 */ /* 0x000ee20000100800 */
        /* <DEDUP_REMOVED lines=9> */
[----:B------:R2:W4:Y:S01]  /*4dcd0*/  @!P4 LDG.E.U16 R81, desc[UR6][R14.64] ;  /* 0x000000060e51c981 */ /* 0x000522000c1e1500 */
[----:B------:R-:W-:-:S03]  /*4dce0*/  PRMT R21, RZ, 0x7610, R21 ;  /* 0x00007610ff157816 */ /* 0x000fc60000000015 */
[----:B------:R-:W4:Y:S01]  /*4dcf0*/  @!P4 LDG.E.U16 R23, desc[UR6][R12.64] ;  /* 0x000000060c17c981 */ /* 0x000f22000c1e1500 */
[----:B--2---:R-:W-:Y:S02]  /*4dd00*/  @!P4 IMAD.MOV.U32 R15, RZ, RZ, R5 ;  /* 0x000000ffff0fc224 */ /* 0x004fe400078e0005 */
[----:B---3--:R-:W-:Y:S01]  /*4dd10*/  @!P4 IMAD.MOV.U32 R14, RZ, RZ, R4 ;  /* 0x000000ffff0ec224 */ /* 0x008fe200078e0004 */
[----:B------:R-:W2:Y:S04]  /*4dd20*/  LDL R5, [R1+0x1914] ;  /* 0x0019140001057983 */ /* 0x000ea80000100800 */
[----:B------:R-:W3:Y:S04]  /*4dd30*/  LDL R4, [R1+0x1918] ;  /* 0x0019180001047983 */ /* 0x000ee80000100800 */
[----:B------:R-:W3:Y:S04]  /*4dd40*/  @!P4 LDG.E.U16 R80, desc[UR6][R14.64] ;  /* 0x000000060e50c981 */ /* 0x000ee8000c1e1500 */
        /* <DEDUP_REMOVED lines=28> */
[----:B------:R2:W4:Y:S02]  /*4df10*/  @!P4 LDG.E.U16 R92, desc[UR6][R10.64] ;  /* 0x000000060a5cc981 */ /* 0x000524000c1e1500 */
        /* <DEDUP_REMOVED lines=10> */
[----:B------:R-:W4:Y:S04]  /*4dfc0*/  LDL R11, [R1+0x182c] ;  /* 0x00182c00010b7983 */ /* 0x000f280000100800 */
[----:B------:R-:W4:Y:S01]  /*4dfd0*/  LDL R10, [R1+0x1830] ;  /* 0x00183000010a7983 */ /* 0x000f220000100800 */
[----:B------:R-:W-:-:S02]  /*4dfe0*/  @!P4 IMAD.MOV.U32 R14, RZ, RZ, R8 ;  /* 0x000000ffff0ec224 */ /* 0x000fc400078e0008 */
[----:B------:R-:W-:Y:S01]  /*4dff0*/  @!P4 IMAD.MOV.U32 R15, RZ, RZ, R9 ;  /* 0x000000ffff0fc224 */ /* 0x000fe200078e0009 */
[----:B------:R-:W4:Y:S04]  /*4e000*/  LDL R8, [R1+0x1860] ;  /* 0x0018600001087983 */ /* 0x000f280000100800 */
[----:B------:R-:W4:Y:S04]  /*4e010*/  LDL R9, [R1+0x185c] ;  /* 0x00185c0001097983 */ /* 0x000f280000100800 */
        /* <DEDUP_REMOVED lines=11> */
[----:B------:R-:W4:Y:S04]  /*4e0d0*/  @!P4 LDG.E.U16 R22, desc[UR6][R10.64] ;  /* 0x000000060a16c981 */ /* 0x000f28000c1e1500 */
[----:B------:R2:W4:Y:S02]  /*4e0e0*/  @!P4 LDG.E.U16 R27, desc[UR6][R8.64] ;  /* 0x00000006081bc981 */ /* 0x000524000c1e1500 */
[----:B--2---:R-:W-:-:S02]  /*4e0f0*/  @!P4 IMAD.MOV.U32 R9, RZ, RZ, R5 ;  /* 0x000000ffff09c224 */ /* 0x004fc400078e0005 */
[----:B---3--:R-:W-:Y:S01]  /*4e100*/  @!P4 IMAD.MOV.U32 R8, RZ, RZ, R4 ;  /* 0x000000ffff08c224 */ /* 0x008fe200078e0004 */
[----:B------:R-:W0:Y:S04]  /*4e110*/  LDL R5, [R1+0x18ec] ;  /* 0x0018ec0001057983 */ /* 0x000e280000100800 */
[----:B------:R-:W2:Y:S04]  /*4e120*/  LDL R4, [R1+0x18f0] ;  /* 0x0018f00001047983 */ /* 0x000ea80000100800 */
[----:B------:R-:W3:Y:S04]  /*4e130*/  LDL.LU R15, [R1+0x1690] ;  /* 0x00169000010f7983 */ /* 0x000ee80000300800 */
[----:B------:R-:W2:Y:S04]  /*4e140*/  LDL.LU R14, [R1+0x168c] ;  /* 0x00168c00010e7983 */ /* 0x000ea80000300800 */
[----:B------:R-:W2:Y:S04]  /*4e150*/  LDL.LU R13, [R1+0x1688] ;  /* 0x00168800010d7983 */ /* 0x000ea80000300800 */
[----:B------:R-:W2:Y:S04]  /*4e160*/  LDL.LU R12, [R1+0x1674] ;  /* 0x00167400010c7983 */ /* 0x000ea80000300800 */
[----:B------:R-:W2:Y:S04]  /*4e170*/  LDL.LU R11, [R1+0x1670] ;  /* 0x00167000010b7983 */ /* 0x000ea80000300800 */
[----:B------:R-:W2:Y:S04]  /*4e180*/  @!P4 LDG.E.U16 R26, desc[UR6][R8.64] ;  /* 0x00000006081ac981 */ /* 0x000ea8000c1e1500 */
[----:B------:R-:W2:Y:S04]  /*4e190*/  LDL.LU R10, [R1+0x166c] ;  /* 0x00166c00010a7983 */ /* 0x000ea80000300800 */
[----:B------:R-:W2:Y:S04]  /*4e1a0*/  LDL.LU R9, [R1+0x1668] ;  /* 0x0016680001097983 */ /* 0x000ea80000300800 */
[----:B------:R-:W2:Y:S04]  /*4e1b0*/  LDL.LU R8, [R1+0x1654] ;  /* 0x0016540001087983 */ /* 0x000ea80000300800 */
[----:B----4-:R-:W4:Y:S04]  /*4e1c0*/  @!P4 LDG.E.U16 R21, desc[UR6][R6.64] ;  /* 0x000000060615c981 */ /* 0x010f28000c1e1500 */
[----:B------:R-:W4:Y:S04]  /*4e1d0*/  LDL.LU R7, [R1+0x1650] ;  /* 0x0016500001077983 */ /* 0x000f280000300800 */
[----:B------:R-:W4:Y:S04]  /*4e1e0*/  LDL.LU R6, [R1+0x164c] ;  /* 0x00164c0001067983 */ /* 0x000f280000300800 */
[----:B------:R-:W4:Y:S04]  /*4e1f0*/  LDL.LU R58, [R1+0x1648] ;  /* 0x00164800013a7983 */ /* 0x000f280000300800 */
[----:B------:R-:W4:Y:S01]  /*4e200*/  LDL.LU R60, [R1+0x1634] ;  /* 0x00163400013c7983 */ /* 0x000f220000300800 */
[----:B0-----:R-:W-:-:S03]  /*4e210*/  @!P4 IMAD.MOV.U32 R41, RZ, RZ, R5 ;  /* 0x000000ffff29c224 */ /* 0x001fc600078e0005 */
[----:B---3--:R-:W-:Y:S04]  /*4e220*/  STS.U16 [R77+UR76+0x29300], R15 ;  /* 0x0293000f4d007988 */ /* 0x008fe8000800044c */
[----:B--2---:R-:W-:Y:S04]  /*4e230*/  STS.U16 [R77+UR76+0x31300], R14 ;  /* 0x0313000e4d007988 */ /* 0x004fe8000800044c */
[----:B------:R-:W-:Y:S01]  /*4e240*/  STS.U16 [R77+UR76+0x39300], R13 ;  /* 0x0393000d4d007988 */ /* 0x000fe2000800044c */
[----:B------:R-:W-:-:S03]  /*4e250*/  @!P4 IMAD.MOV.U32 R40, RZ, RZ, R4 ;  /* 0x000000ffff28c224 */ /* 0x000fc600078e0004 */
[----:B------:R-:W2:Y:S04]  /*4e260*/  LDL.LU R5, [R1+0x1630] ;  /* 0x0016300001057983 */ /* 0x000ea80000300800 */
[----:B------:R-:W-:Y:S04]  /*4e270*/  STS.U16 [R77+UR76+0x21700], R12 ;  /* 0x0217000c4d007988 */ /* 0x000fe8000800044c */
[----:B------:R-:W3:Y:S04]  /*4e280*/  LDL.LU R4, [R1+0x162c] ;  /* 0x00162c0001047983 */ /* 0x000ee80000300800 */
[----:B------:R-:W-:Y:S04]  /*4e290*/  STS.U16 [R77+UR76+0x29700], R11 ;  /* 0x0297000b4d007988 */ /* 0x000fe8000800044c */
[----:B------:R-:W-:Y:S04]  /*4e2a0*/  STS.U16 [R77+UR76+0x31700], R10 ;  /* 0x0317000a4d007988 */ /* 0x000fe8000800044c */
[----:B------:R-:W3:Y:S04]  /*4e2b0*/  LDL.LU R47, [R1+0x1628] ;  /* 0x00162800012f7983 */ /* 0x000ee80000300800 */
[----:B------:R-:W3:Y:S04]  /*4e2c0*/  LDL.LU R61, [R1+0x1614] ;  /* 0x00161400013d7983 */ /* 0x000ee80000300800 */
[----:B------:R-:W3:Y:S04]  /*4e2d0*/  LDL.LU R78, [R1+0x1610] ;  /* 0x00161000014e7983 */ /* 0x000ee80000300800 */
[----:B------:R-:W-:Y:S04]  /*4e2e0*/  STS.U16 [R77+UR76+0x39700], R9 ;  /* 0x039700094d007988 */ /* 0x000fe8000800044c */
[----:B------:R-:W-:Y:S04]  /*4e2f0*/  STS.U16 [R77+UR76+0x21b00], R8 ;  /* 0x021b00084d007988 */ /* 0x000fe8000800044c */
[----:B----4-:R-:W-:Y:S04]  /*4e300*/  STS.U16 [R77+UR76+0x29b00], R7 ;  /* 0x029b00074d007988 */ /* 0x010fe8000800044c */
[----:B------:R-:W-:Y:S04]  /*4e310*/  STS.U16 [R77+UR76+0x31b00], R6 ;  /* 0x031b00064d007988 */ /* 0x000fe8000800044c */
[----:B------:R0:W-:Y:S04]  /*4e320*/  STS.U16 [R77+UR76+0x39b00], R58 ;  /* 0x039b003a4d007988 */ /* 0x0001e8000800044c */
[----:B0-----:R-:W4:Y:S01]  /*4e330*/  LDL.LU R58, [R1+0x160c] ;  /* 0x00160c00013a7983 */ /* 0x001f220000300800 */
[----:B------:R-:W-:-:S02]  /*4e340*/  PRMT R20, RZ, 0x7610, R20 ;  /* 0x00007610ff147816 */ /* 0x000fc40000000014 */
[----:B------:R-:W-:Y:S01]  /*4e350*/  PRMT R25, RZ, 0x7610, R25 ;  /* 0x00007610ff197816 */ /* 0x000fe20000000019 */
[----:B------:R0:W-:Y:S01]  /*4e360*/  STS.U16 [R77+UR76+0x21f00], R60 ;  /* 0x021f003c4d007988 */ /* 0x0001e2000800044c */
[----:B------:R-:W-:Y:S02]  /*4e370*/  PRMT R24, RZ, 0x7610, R24 ;  /* 0x00007610ff187816 */ /* 0x000fe40000000018 */
[----:B------:R-:W-:Y:S01]  /*4e380*/  PRMT R29, RZ, 0x7610, R29 ;  /* 0x00007610ff1d7816 */ /* 0x000fe2000000001d */
[----:B------:R-:W4:Y:S04]  /*4e390*/  @!P4 LDG.E.U16 R20, desc[UR6][R40.64] ;  /* 0x000000062814c981 */ /* 0x000f28000c1e1500 */
[----:B------:R-:W4:Y:S01]  /*4e3a0*/  @!P4 LDG.E.U16 R25, desc[UR6][R38.64] ;  /* 0x000000062619c981 */ /* 0x000f22000c1e1500 */
[----:B------:R-:W-:-:S03]  /*4e3b0*/  PRMT R28, RZ, 0x7610, R28 ;  /* 0x00007610ff1c7816 */ /* 0x000fc6000000001c */
[----:B------:R-:W4:Y:S04]  /*4e3c0*/  @!P4 LDG.E.U16 R24, desc[UR6][R36.64] ;  /* 0x000000062418c981 */ /* 0x000f28000c1e1500 */
[----:B0-----:R-:W4:Y:S04]  /*4e3d0*/  LDL.LU R60, [R1+0x1608] ;  /* 0x00160800013c7983 */ /* 0x001f280000300800 */
[----:B------:R-:W4:Y:S04]  /*4e3e0*/  LDL.LU R43, [R1+0x15f4] ;  /* 0x0015f400012b7983 */ /* 0x000f280000300800 */
[----:B------:R-:W4:Y:S04]  /*4e3f0*/  LDL.LU R42, [R1+0x15f0] ;  /* 0x0015f000012a7983 */ /* 0x000f280000300800 */
[----:B------:R-:W4:Y:S04]  /*4e400*/  @!P4 LDG.E.U16 R29, desc[UR6][R18.64] ;  /* 0x00000006121dc981 */ /* 0x000f28000c1e1500 */
[----:B------:R-:W4:Y:S04]  /*4e410*/  LDL.LU R41, [R1+0x15ec] ;  /* 0x0015ec0001297983 */ /* 0x000f280000300800 */
[----:B------:R-:W4:Y:S04]  /*4e420*/  LDL.LU R40, [R1+0x15e8] ;  /* 0x0015e80001287983 */ /* 0x000f280000300800 */
[----:B------:R-:W4:Y:S04]  /*4e430*/  LDL.LU R39, [R1+0x15d4] ;  /* 0x0015d40001277983 */ /* 0x000f280000300800 */
[----:B------:R-:W4:Y:S04]  /*4e440*/  LDL.LU R38, [R1+0x15d0] ;  /* 0x0015d00001267983 */ /* 0x000f280000300800 */
[----:B------:R-:W4:Y:S04]  /*4e450*/  @!P4 LDG.E.U16 R28, desc[UR6][R16.64] ;  /* 0x00000006101cc981 */ /* 0x000f28000c1e1500 */
        /* <DEDUP_REMOVED lines=16> */
[----:B--2---:R0:W-:Y:S04]  /*4e560*/  STS.U16 [R77+UR76+0x29f00], R5 ;  /* 0x029f00054d007988 */ /* 0x0041e8000800044c */
[----:B---3--:R1:W-:Y:S04]  /*4e570*/  STS.U16 [R77+UR76+0x31f00], R4 ;  /* 0x031f00044d007988 */ /* 0x0083e8000800044c */
[----:B------:R2:W-:Y:S04]  /*4e580*/  STS.U16 [R77+UR76+0x39f00], R47 ;  /* 0x039f002f4d007988 */ /* 0x0005e8000800044c */
[----:B0-----:R-:W3:Y:S04]  /*4e590*/  LDL.LU R5, [R1+0x154c] ;  /* 0x00154c0001057983 */ /* 0x001ee80000300800 */
[----:B-1----:R-:W3:Y:S04]  /*4e5a0*/  LDL.LU R4, [R1+0x1548] ;  /* 0x0015480001047983 */ /* 0x002ee80000300800 */
[----:B------:R0:W-:Y:S04]  /*4e5b0*/  STS.U16 [R77+UR76+0x22300], R61 ;  /* 0x0223003d4d007988 */ /* 0x0001e8000800044c */
[----:B------:R1:W-:Y:S04]  /*4e5c0*/  STS.U16 [R77+UR76+0x2a300], R78 ;  /* 0x02a3004e4d007988 */ /* 0x0003e8000800044c */
[----:B--2---:R-:W2:Y:S04]  /*4e5d0*/  LDL.LU R47, [R1+0x1530] ;  /* 0x00153000012f7983 */ /* 0x004ea80000300800 */
[----:B0-----:R-:W2:Y:S04]  /*4e5e0*/  LDL.LU R61, [R1+0x152c] ;  /* 0x00152c00013d7983 */ /* 0x001ea80000300800 */
[----:B-1----:R-:W2:Y:S04]  /*4e5f0*/  LDL.LU R78, [R1+0x1528] ;  /* 0x00152800014e7983 */ /* 0x002ea80000300800 */
[----:B----4-:R0:W-:Y:S04]  /*4e600*/  STS.U16 [R77+UR76+0x32300], R58 ;  /* 0x0323003a4d007988 */ /* 0x0101e8000800044c */
[----:B0-----:R-:W4:Y:S04]  /*4e610*/  LDL.LU R58, [R1+0x16d0] ;  /* 0x0016d000013a7983 */ /* 0x001f280000300800 */
[----:B------:R0:W-:Y:S04]  /*4e620*/  STS.U16 [R77+UR76+0x3a300], R60 ;  /* 0x03a3003c4d007988 */ /* 0x0001e8000800044c */
[----:B------:R1:W-:Y:S04]  /*4e630*/  STS.U16 [R77+UR76+0x22700], R43 ;  /* 0x0227002b4d007988 */ /* 0x0003e8000800044c */
[----:B------:R0:W-:Y:S04]  /*4e640*/  STS.U16 [R77+UR76+0x2a700], R42 ;  /* 0x02a7002a4d007988 */ /* 0x0001e8000800044c */
[----:B------:R0:W-:Y:S04]  /*4e650*/  STS.U16 [R77+UR76+0x32700], R41 ;  /* 0x032700294d007988 */ /* 0x0001e8000800044c */
[----:B------:R1:W-:Y:S04]  /*4e660*/  STS.U16 [R77+UR76+0x3a700], R40 ;  /* 0x03a700284d007988 */ /* 0x0003e8000800044c */
[----:B------:R1:W-:Y:S04]  /*4e670*/  STS.U16 [R77+UR76+0x22b00], R39 ;  /* 0x022b00274d007988 */ /* 0x0003e8000800044c */
[----:B0-----:R-:W4:Y:S04]  /*4e680*/  LDL.LU R60, [R1+0x16cc] ;  /* 0x0016cc00013c7983 */ /* 0x001f280000300800 */
[----:B------:R-:W4:Y:S04]  /*4e690*/  LDL.LU R45, [R1+0x16c8] ;  /* 0x0016c800012d7983 */ /* 0x000f280000300800 */
[----:B------:R-:W4:Y:S04]  /*4e6a0*/  LDL.LU R44, [R1+0x16c4] ;  /* 0x0016c400012c7983 */ /* 0x000f280000300800 */
        /* <DEDUP_REMOVED lines=9> */
[----:B------:R1:W-:Y:S04]  /*4e740*/  STS.U16 [R77+UR76+0x2af00], R18 ;  /* 0x02af00124d007988 */ /* 0x0003e8000800044c */
[----:B------:R1:W-:Y:S04]  /*4e750*/  STS.U16 [R77+UR76+0x32f00], R17 ;  /* 0x032f00114d007988 */ /* 0x0003e8000800044c */
[----:B0-----:R-:W4:Y:S04]  /*4e760*/  LDL.LU R38, [R1+0x16ac] ;  /* 0x0016ac0001267983 */ /* 0x001f280000300800 */
[----:B-1----:R-:W4:Y:S04]  /*4e770*/  LDL.LU R37, [R1+0x16a8] ;  /* 0x0016a80001257983 */ /* 0x002f280000300800 */
[----:B------:R0:W-:Y:S04]  /*4e780*/  STS.U16 [R77+UR76+0x3af00], R16 ;  /* 0x03af00104d007988 */ /* 0x0001e8000800044c */
[----:B------:R-:W4:Y:S04]  /*4e790*/  LDL.LU R36, [R1+0x16a4] ;  /* 0x0016a40001247983 */ /* 0x000f280000300800 */
[----:B------:R1:W-:Y:S04]  /*4e7a0*/  STS.U16 [R77+UR76+0x23300], R15 ;  /* 0x0233000f4d007988 */ /* 0x0003e8000800044c */
[----:B------:R-:W4:Y:S04]  /*4e7b0*/  LDL.LU R19, [R1+0x16a0] ;  /* 0x0016a00001137983 */ /* 0x000f280000300800 */
[----:B------:R0:W-:Y:S04]  /*4e7c0*/  STS.U16 [R77+UR76+0x2b300], R14 ;  /* 0x02b3000e4d007988 */ /* 0x0001e8000800044c */
[----:B------:R0:W-:Y:S04]  /*4e7d0*/  STS.U16 [R77+UR76+0x33300], R13 ;  /* 0x0333000d4d007988 */ /* 0x0001e8000800044c */
[----:B------:R-:W4:Y:S04]  /*4e7e0*/  LDL.LU R18, [R1+0x169c] ;  /* 0x00169c0001127983 */ /* 0x000f280000300800 */
        /* <DEDUP_REMOVED lines=14> */
[----:B0-----:R-:W4:Y:S04]  /*4e8d0*/  LDL.LU R10, [R1+0x1660] ;  /* 0x00166000010a7983 */ /* 0x001f280000300800 */
[----:B-1----:R-:W4:Y:S04]  /*4e8e0*/  LDL.LU R9, [R1+0x165c] ;  /* 0x00165c0001097983 */ /* 0x002f280000300800 */
[----:B------:R-:W4:Y:S04]  /*4e8f0*/  LDL.LU R8, [R1+0x1658] ;  /* 0x0016580001087983 */ /* 0x000f280000300800 */
[----:B------:R-:W4:Y:S04]  /*4e900*/  LDL.LU R7, [R1+0x1644] ;  /* 0x0016440001077983 */ /* 0x000f280000300800 */
[----:B------:R-:W4:Y:S04]  /*4e910*/  LDL.LU R6, [R1+0x1640] ;  /* 0x0016400001067983 */ /* 0x000f280000300800 */
[----:B---3--:R0:W-:Y:S04]  /*4e920*/  STS.U16 [R77+UR76+0x33b00], R5 ;  /* 0x033b00054d007988 */ /* 0x0081e8000800044c */
[----:B------:R1:W-:Y:S04]  /*4e930*/  STS.U16 [R77+UR76+0x3bb00], R4 ;  /* 0x03bb00044d007988 */ /* 0x0003e8000800044c */
[----:B------:R3:W-:Y:S04]  /*4e940*/  STS.U16 [R77+UR76+0x23f00], R93 ;  /* 0x023f005d4d007988 */ /* 0x0007e8000800044c */
[----:B--2---:R2:W-:Y:S04]  /*4e950*/  STS.U16 [R77+UR76+0x2bf00], R47 ;  /* 0x02bf002f4d007988 */ /* 0x0045e8000800044c */
[----:B0-----:R-:W4:Y:S04]  /*4e960*/  LDL.LU R5, [R1+0x163c] ;  /* 0x00163c0001057983 */ /* 0x001f280000300800 */
[----:B-1----:R-:W4:Y:S01]  /*4e970*/  LDL.LU R4, [R1+0x1638] ;  /* 0x0016380001047983 */ /* 0x002f220000300800 */
[----:B---3--:R-:W-:-:S03]  /*4e980*/  LOP3.LUT R93, R0, 0x70, RZ, 0x3c, !PT ;  /* 0x00000070005d7812 */ /* 0x008fc600078e3cff */
[----:B------:R0:W-:Y:S04]  /*4e990*/  STS.U16 [R77+UR76+0x33f00], R61 ;  /* 0x033f003d4d007988 */ /* 0x0001e8000800044c */
[----:B--2---:R-:W2:Y:S04]  /*4e9a0*/  LDL.LU R47, [R1+0x1624] ;  /* 0x00162400012f7983 */ /* 0x004ea80000300800 */
[----:B------:R1:W-:Y:S04]  /*4e9b0*/  STS.U16 [R77+UR76+0x3bf00], R78 ;  /* 0x03bf004e4d007988 */ /* 0x0003e8000800044c */
[----:B0-----:R-:W3:Y:S04]  /*4e9c0*/  LDL.LU R61, [R1+0x1620] ;  /* 0x00162000013d7983 */ /* 0x001ee80000300800 */
[----:B-1----:R-:W3:Y:S04]  /*4e9d0*/  LDL.LU R78, [R1+0x161c] ;  /* 0x00161c00014e7983 */ /* 0x002ee80000300800 */
        /* <DEDUP_REMOVED lines=21> */
[----:B------:R0:W-:Y:S04]  /*4eb30*/  STS.U16 [R93+UR76+0x20f80], R19 ;  /* 0x020f80135d007988 */ /* 0x0001e8000800044c */
[----:B------:R-:W4:Y:S04]  /*4eb40*/  LDL.LU R38, [R1+0x15c4] ;  /* 0x0015c40001267983 */ /* 0x000f280000300800 */
[----:B------:R-:W4:Y:S04]  /*4eb50*/  LDL.LU R37, [R1+0x15c0] ;  /* 0x0015c00001257983 */ /* 0x000f280000300800 */
[----:B------:R-:W4:Y:S04]  /*4eb60*/  LDL.LU R36, [R1+0x15bc] ;  /* 0x0015bc0001247983 */ /* 0x000f280000300800 */
[----:B------:R1:W-:Y:S04]  /*4eb70*/  STS.U16 [R93+UR76+0x28f80], R18 ;  /* 0x028f80125d007988 */ /* 0x0003e8000800044c */
[----:B------:R1:W-:Y:S04]  /*4eb80*/  STS.U16 [R93+UR76+0x30f80], R17 ;  /* 0x030f80115d007988 */ /* 0x0003e8000800044c */
[----:B------:R1:W-:Y:S04]  /*4eb90*/  STS.U16 [R93+UR76+0x38f80], R16 ;  /* 0x038f80105d007988 */ /* 0x0003e8000800044c */
[----:B0-----:R-:W4:Y:S04]  /*4eba0*/  LDL.LU R19, [R1+0x15b8] ;  /* 0x0015b80001137983 */ /* 0x001f280000300800 */
[----:B------:R0:W-:Y:S04]  /*4ebb0*/  STS.U16 [R93+UR76+0x21380], R15 ;  /* 0x0213800f5d007988 */ /* 0x0001e8000800044c */
[----:B------:R0:W-:Y:S04]  /*4ebc0*/  STS.U16 [R93+UR76+0x29380], R14 ;  /* 0x0293800e5d007988 */ /* 0x0001e8000800044c */
[----:B-1----:R-:W4:Y:S04]  /*4ebd0*/  LDL.LU R18, [R1+0x15a4] ;  /* 0x0015a40001127983 */ /* 0x002f280000300800 */
[----:B------:R-:W4:Y:S04]  /*4ebe0*/  LDL.LU R17, [R1+0x15a0] ;  /* 0x0015a00001117983 */ /* 0x000f280000300800 */
[----:B------:R-:W4:Y:S04]  /*4ebf0*/  LDL.LU R16, [R1+0x159c] ;  /* 0x00159c0001107983 */ /* 0x000f280000300800 */
[----:B------:R1:W-:Y:S04]  /*4ec00*/  STS.U16 [R93+UR76+0x31380], R13 ;  /* 0x0313800d5d007988 */ /* 0x0003e8000800044c */
[----:B------:R1:W-:Y:S04]  /*4ec10*/  STS.U16 [R93+UR76+0x39380], R12 ;  /* 0x0393800c5d007988 */ /* 0x0003e8000800044c */
[----:B0-----:R-:W4:Y:S04]  /*4ec20*/  LDL.LU R15, [R1+0x1598] ;  /* 0x00159800010f7983 */ /* 0x001f280000300800 */
[----:B------:R-:W4:Y:S04]  /*4ec30*/  LDL.LU R14, [R1+0x1584] ;  /* 0x00158400010e7983 */ /* 0x000f280000300800 */
[----:B------:R0:W-:Y:S04]  /*4ec40*/  STS.U16 [R93+UR76+0x21780], R11 ;  /* 0x0217800b5d007988 */ /* 0x0001e8000800044c */
[----:B------:R0:W-:Y:S04]  /*4ec50*/  STS.U16 [R93+UR76+0x29780], R10 ;  /* 0x0297800a5d007988 */ /* 0x0001e8000800044c */
[----:B------:R0:W-:Y:S04]  /*4ec60*/  STS.U16 [R93+UR76+0x31780], R9 ;  /* 0x031780095d007988 */ /* 0x0001e8000800044c */
[----:B-1----:R-:W4:Y:S04]  /*4ec70*/  LDL.LU R13, [R1+0x1580] ;  /* 0x00158000010d7983 */ /* 0x002f280000300800 */
[----:B------:R-:W4:Y:S04]  /*4ec80*/  LDL.LU R12, [R1+0x157c] ;  /* 0x00157c00010c7983 */ /* 0x000f280000300800 */
[----:B------:R1:W-:Y:S04]  /*4ec90*/  STS.U16 [R93+UR76+0x39780], R8 ;  /* 0x039780085d007988 */ /* 0x0003e8000800044c */
[----:B0-----:R-:W4:Y:S04]  /*4eca0*/  LDL.LU R11, [R1+0x1578] ;  /* 0x00157800010b7983 */ /* 0x001f280000300800 */
[----:B------:R-:W4:Y:S04]  /*4ecb0*/  LDL.LU R10, [R1+0x1564] ;  /* 0x00156400010a7983 */ /* 0x000f280000300800 */
[----:B------:R-:W4:Y:S04]  /*4ecc0*/  LDL.LU R9, [R1+0x1560] ;  /* 0x0015600001097983 */ /* 0x000f280000300800 */
[----:B------:R0:W-:Y:S04]  /*4ecd0*/  STS.U16 [R93+UR76+0x21b80], R7 ;  /* 0x021b80075d007988 */ /* 0x0001e8000800044c */
[----:B------:R0:W-:Y:S04]  /*4ece0*/  STS.U16 [R93+UR76+0x29b80], R6 ;  /* 0x029b80065d007988 */ /* 0x0001e8000800044c */
[----:B-1----:R-:W4:Y:S04]  /*4ecf0*/  LDL.LU R8, [R1+0x155c] ;  /* 0x00155c0001087983 */ /* 0x002f280000300800 */
[----:B0-----:R-:W4:Y:S04]  /*4ed00*/  LDL.LU R7, [R1+0x1558] ;  /* 0x0015580001077983 */ /* 0x001f280000300800 */
[----:B------:R-:W4:Y:S04]  /*4ed10*/  LDL.LU R6, [R1+0x1544] ;  /* 0x0015440001067983 */ /* 0x000f280000300800 */
[----:B------:R0:W-:Y:S04]  /*4ed20*/  STS.U16 [R93+UR76+0x31b80], R5 ;  /* 0x031b80055d007988 */ /* 0x0001e8000800044c */
[----:B------:R1:W-:Y:S04]  /*4ed30*/  STS.U16 [R93+UR76+0x39b80], R4 ;  /* 0x039b80045d007988 */ /* 0x0003e8000800044c */
[----:B--2---:R2:W-:Y:S04]  /*4ed40*/  STS.U16 [R93+UR76+0x21f80], R47 ;  /* 0x021f802f5d007988 */ /* 0x0045e8000800044c */
[----:B0-----:R-:W4:Y:S04]  /*4ed50*/  LDL.LU R5, [R1+0x1540] ;  /* 0x0015400001057983 */ /* 0x001f280000300800 */
[----:B-1----:R-:W4:Y:S04]  /*4ed60*/  LDL.LU R4, [R1+0x153c] ;  /* 0x00153c0001047983 */ /* 0x002f280000300800 */
[----:B---3--:R0:W-:Y:S04]  /*4ed70*/  STS.U16 [R93+UR76+0x29f80], R61 ;  /* 0x029f803d5d007988 */ /* 0x0081e8000800044c */
        /* <DEDUP_REMOVED lines=39> */
[----:B0-----:R-:W4:Y:S04]  /*4eff0*/  LDL.LU R15, [R1+0x2364] ;  /* 0x00236400010f7983 */ /* 0x001f280000300800 */
[----:B------:R-:W4:Y:S04]  /*4f000*/  LDL.LU R14, [R1+0x2360] ;  /* 0x00236000010e7983 */ /* 0x000f280000300800 */
[----:B------:R0:W-:Y:S04]  /*4f010*/  STS.U16 [R93+UR76+0x33380], R12 ;  /* 0x0333800c5d007988 */ /* 0x0001e8000800044c */
[----:B------:R0:W-:Y:S04]  /*4f020*/  STS.U16 [R93+UR76+0x3b380], R11 ;  /* 0x03b3800b5d007988 */ /* 0x0001e8000800044c */
[----:B------:R0:W-:Y:S04]  /*4f030*/  STS.U16 [R93+UR76+0x23780], R10 ;  /* 0x0237800a5d007988 */ /* 0x0001e8000800044c */
[----:B------:R0:W-:Y:S04]  /*4f040*/  STS.U16 [R93+UR76+0x2b780], R9 ;  /* 0x02b780095d007988 */ /* 0x0001e8000800044c */
[----:B-1----:R-:W4:Y:S04]  /*4f050*/  LDL.LU R13, [R1+0x235c] ;  /* 0x00235c00010d7983 */ /* 0x002f280000300800 */
[----:B0-----:R-:W4:Y:S04]  /*4f060*/  LDL.LU R12, [R1+0x2358] ;  /* 0x00235800010c7983 */ /* 0x001f280000300800 */
[----:B------:R0:W-:Y:S04]  /*4f070*/  STS.U16 [R93+UR76+0x33780], R8 ;  /* 0x033780085d007988 */ /* 0x0001e8000800044c */
[----:B------:R-:W4:Y:S04]  /*4f080*/  LDL.LU R11, [R1+0x2354] ;  /* 0x00235400010b7983 */ /* 0x000f280000300800 */
[----:B------:R-:W4:Y:S04]  /*4f090*/  LDL.LU R10, [R1+0x2350] ;  /* 0x00235000010a7983 */ /* 0x000f280000300800 */
[----:B------:R-:W4:Y:S04]  /*4f0a0*/  LDL.LU R9, [R1+0x234c] ;  /* 0x00234c0001097983 */ /* 0x000f280000300800 */
[----:B------:R1:W-:Y:S04]  /*4f0b0*/  STS.U16 [R93+UR76+0x3b780], R7 ;  /* 0x03b780075d007988 */ /* 0x0003e8000800044c */
[----:B------:R1:W-:Y:S04]  /*4f0c0*/  STS.U16 [R93+UR76+0x23b80], R6 ;  /* 0x023b80065d007988 */ /* 0x0003e8000800044c */
[----:B0-----:R-:W4:Y:S04]  /*4f0d0*/  LDL.LU R8, [R1+0x2348] ;  /* 0x0023480001087983 */ /* 0x001f280000300800 */
[----:B-1----:R-:W4:Y:S04]  /*4f0e0*/  LDL.LU R7, [R1+0x2344] ;  /* 0x0023440001077983 */ /* 0x002f280000300800 */
[----:B------:R-:W4:Y:S04]  /*4f0f0*/  LDL.LU R6, [R1+0x2340] ;  /* 0x0023400001067983 */ /* 0x000f280000300800 */
[----:B------:R0:W-:Y:S04]  /*4f100*/  STS.U16 [R93+UR76+0x2bb80], R5 ;  /* 0x02bb80055d007988 */ /* 0x0001e8000800044c */
[----:B------:R1:W-:Y:S04]  /*4f110*/  STS.U16 [R93+UR76+0x33b80], R4 ;  /* 0x033b80045d007988 */ /* 0x0003e8000800044c */
[----:B--2---:R2:W-:Y:S04]  /*4f120*/  STS.U16 [R93+UR76+0x3bb80], R47 ;  /* 0x03bb802f5d007988 */ /* 0x0045e8000800044c */
[----:B0-----:R-:W4:Y:S04]  /*4f130*/  LDL.LU R5, [R1+0x233c] ;  /* 0x00233c0001057983 */ /* 0x001f280000300800 */
[----:B-1----:R-:W4:Y:S04]  /*4f140*/  LDL.LU R4, [R1+0x2338] ;  /* 0x0023380001047983 */ /* 0x002f280000300800 */
[----:B--2---:R-:W2:Y:S04]  /*4f150*/  LDL.LU R47, [R1+0x2334] ;  /* 0x00233400012f7983 */ /* 0x004ea80000300800 */
[----:B---3--:R0:W-:Y:S04]  /*4f160*/  STS.U16 [R93+UR76+0x23f80], R61 ;  /* 0x023f803d5d007988 */ /* 0x0081e8000800044c */
[----:B------:R1:W-:Y:S04]  /*4f170*/  STS.U16 [R93+UR76+0x2bf80], R78 ;  /* 0x02bf804e5d007988 */ /* 0x0003e8000800044c */
[----:B0-----:R-:W3:Y:S04]  /*4f180*/  LDL.LU R61, [R1+0x2330] ;  /* 0x00233000013d7983 */ /* 0x001ee80000300800 */
[----:B-1----:R-:W3:Y:S04]  /*4f190*/  LDL.LU R78, [R1+0x232c] ;  /* 0x00232c00014e7983 */ /* 0x002ee80000300800 */
[----:B----4-:R0:W-:Y:S04]  /*4f1a0*/  STS.U16 [R93+UR76+0x33f80], R58 ;  /* 0x033f803a5d007988 */ /* 0x0101e8000800044c */
[----:B0-----:R-:W4:Y:S04]  /*4f1b0*/  LDL.LU R58, [R1+0x2328] ;  /* 0x00232800013a7983 */ /* 0x001f280000300800 */
[----:B------:R0:W-:Y:S04]  /*4f1c0*/  STS.U16 [R93+UR76+0x3bf80], R60 ;  /* 0x03bf803c5d007988 */ /* 0x0001e8000800044c */
[----:B0-----:R-:W4:Y:S04]  /*4f1d0*/  LDL.LU R60, [R1+0x2324] ;  /* 0x00232400013c7983 */ /* 0x001f280000300800 */
[----:B--2---:R-:W-:Y:S04]  /*4f1e0*/  STS.U16 [R0+UR76+0x48c00], R47 ;  /* 0x048c002f00007988 */ /* 0x004fe8000800044c */
[----:B---3--:R-:W-:Y:S04]  /*4f1f0*/  STS.U16 [R0+UR76+0x48800], R61 ;  /* 0x0488003d00007988 */ /* 0x008fe8000800044c */
[----:B------:R-:W-:Y:S04]  /*4f200*/  STS.U16 [R0+UR76+0x48400], R78 ;  /* 0x0484004e00007988 */ /* 0x000fe8000800044c */
[----:B----4-:R0:W-:Y:S04]  /*4f210*/  STS.U16 [R0+UR76+0x48000], R58 ;  /* 0x0480003a00007988 */ /* 0x0101e8000800044c */
[----:B0-----:R-:W2:Y:S04]  /*4f220*/  LDL.LU R58, [R1+0x2320] ;  /* 0x00232000013a7983 */ /* 0x001ea80000300800 */
[----:B------:R-:W3:Y:S04]  /*4f230*/  LDL.LU R78, [R1+0x231c] ;  /* 0x00231c00014e7983 */ /* 0x000ee80000300800 */
[----:B------:R-:W4:Y:S04]  /*4f240*/  LDL.LU R61, [R1+0x2318] ;  /* 0x00231800013d7983 */ /* 0x000f280000300800 */
[----:B------:R-:W2:Y:S04]  /*4f250*/  LDL.LU R47, [R1+0x2314] ;  /* 0x00231400012f7983 */ /* 0x000ea80000300800 */
[----:B------:R0:W-:Y:S04]  /*4f260*/  STS.U16 [R0+UR76+0x49000], R4 ;  /* 0x0490000400007988 */ /* 0x0001e8000800044c */
[----:B------:R1:W-:Y:S04]  /*4f270*/  STS.U16 [R0+UR76+0x49400], R5 ;  /* 0x0494000500007988 */ /* 0x0003e8000800044c */
[----:B------:R0:W-:Y:S04]  /*4f280*/  STS.U16 [R0+UR76+0x49800], R6 ;  /* 0x0498000600007988 */ /* 0x0001e8000800044c */
[----:B------:R0:W-:Y:S04]  /*4f290*/  STS.U16 [R0+UR76+0x49c00], R7 ;  /* 0x049c000700007988 */ /* 0x0001e8000800044c */
[----:B------:R1:W-:Y:S04]  /*4f2a0*/  STS.U16 [R0+UR76+0x4a000], R8 ;  /* 0x04a0000800007988 */ /* 0x0003e8000800044c */
[----:B------:R1:W-:Y:S04]  /*4f2b0*/  STS.U16 [R0+UR76+0x4a400], R9 ;  /* 0x04a4000900007988 */ /* 0x0003e8000800044c */
[----:B0-----:R-:W5:Y:S04]  /*4f2c0*/  LDL.LU R4, [R1+0x2310] ;  /* 0x0023100001047983 */ /* 0x001f680000300800 */
[----:B-1----:R-:W5:Y:S04]  /*4f2d0*/  LDL.LU R5, [R1+0x230c] ;  /* 0x00230c0001057983 */ /* 0x002f680000300800 */
[----:B------:R-:W5:Y:S04]  /*4f2e0*/  LDL.LU R6, [R1+0x2308] ;  /* 0x0023080001067983 */ /* 0x000f680000300800 */
[----:B------:R-:W5:Y:S04]  /*4f2f0*/  LDL.LU R7, [R1+0x2304] ;  /* 0x0023040001077983 */ /* 0x000f680000300800 */
[----:B------:R-:W5:Y:S04]  /*4f300*/  LDL.LU R8, [R1+0x2300] ;  /* 0x0023000001087983 */ /* 0x000f680000300800 */
[----:B------:R-:W5:Y:S04]  /*4f310*/  LDL.LU R9, [R1+0x22fc] ;  /* 0x0022fc0001097983 */ /* 0x000f680000300800 */
        /* <DEDUP_REMOVED lines=12> */
[----:B--2---:R0:W-:Y:S04]  /*4f3e0*/  STS.U16 [R47+UR76+0x48080], R16 ;  /* 0x048080102f007988 */ /* 0x0041e8000800044c */
        /* <DEDUP_REMOVED lines=8> */
[----:B--2---:R-:W5:Y:S04]  /*4f470*/  LDL.LU R18, [R1+0x22d8] ;  /* 0x0022d80001127983 */ /* 0x004f680000300800 */
[----:B------:R-:W5:Y:S04]  /*4f480*/  LDL.LU R19, [R1+0x22d4] ;  /* 0x0022d40001137983 */ /* 0x000f680000300800 */
[----:B------:R-:W5:Y:S04]  /*4f490*/  LDL.LU R36, [R1+0x22d0] ;  /* 0x0022d00001247983 */ /* 0x000f680000300800 */
[----:B------:R-:W5:Y:S04]  /*4f4a0*/  LDL.LU R37, [R1+0x22cc] ;  /* 0x0022cc0001257983 */ /* 0x000f680000300800 */
[----:B------:R0:W-:Y:S04]  /*4f4b0*/  STS.U16 [R47+UR76+0x49c80], R39 ;  /* 0x049c80272f007988 */ /* 0x0001e8000800044c */
[----:B------:R-:W5:Y:S04]  /*4f4c0*/  LDL.LU R38, [R1+0x22c8] ;  /* 0x0022c80001267983 */ /* 0x000f680000300800 */
        /* <DEDUP_REMOVED lines=8> */
[----:B------:R0:W-:Y:S04]  /*4f550*/  STS.U16 [R47+UR76+0x4b480], R45 ;  /* 0x04b4802d2f007988 */ /* 0x0001e8000800044c */
[----:B------:R-:W5:Y:S04]  /*4f560*/  LDL.LU R42, [R1+0x22b8] ;  /* 0x0022b800012a7983 */ /* 0x000f680000300800 */
[----:B------:R-:W5:Y:S04]  /*4f570*/  LDL.LU R43, [R1+0x22b4] ;  /* 0x0022b400012b7983 */ /* 0x000f680000300800 */
[----:B------:R-:W5:Y:S04]  /*4f580*/  LDL.LU R44, [R1+0x22b0] ;  /* 0x0022b000012c7983 */ /* 0x000f680000300800 */
[----:B------:R1:W-:Y:S04]  /*4f590*/  STS.U16 [R47+UR76+0x4b880], R46 ;  /* 0x04b8802e2f007988 */ /* 0x0003e8000800044c */
[----:B------:R2:W-:Y:S04]  /*4f5a0*/  STS.U16 [R47+UR76+0x4bc80], R48 ;  /* 0x04bc80302f007988 */ /* 0x0005e8000800044c */
[----:B----4-:R4:W-:Y:S04]  /*4f5b0*/  STS.U16 [R61+UR76+0x48100], R49 ;  /* 0x048100313d007988 */ /* 0x0109e8000800044c */
[----:B------:R1:W-:Y:S04]  /*4f5c0*/  STS.U16 [R61+UR76+0x48500], R50 ;  /* 0x048500323d007988 */ /* 0x0003e8000800044c */
[----:B0-----:R-:W5:Y:S04]  /*4f5d0*/  LDL.LU R45, [R1+0x22ac] ;  /* 0x0022ac00012d7983 */ /* 0x001f680000300800 */
[----:B------:R0:W-:Y:S04]  /*4f5e0*/  STS.U16 [R61+UR76+0x48900], R51 ;  /* 0x048900333d007988 */ /* 0x0001e8000800044c */
[----:B-1----:R-:W5:Y:S04]  /*4f5f0*/  LDL.LU R46, [R1+0x22a8] ;  /* 0x0022a800012e7983 */ /* 0x002f680000300800 */
[----:B--2---:R-:W5:Y:S04]  /*4f600*/  LDL.LU R47, [R1+0x22a4] ;  /* 0x0022a400012f7983 */ /* 0x004f680000300800 */
[----:B------:R-:W5:Y:S04]  /*4f610*/  LDL.LU R48, [R1+0x22a0] ;  /* 0x0022a00001307983 */ /* 0x000f680000300800 */
[----:B------:R1:W-:Y:S04]  /*4f620*/  STS.U16 [R61+UR76+0x48d00], R52 ;  /* 0x048d00343d007988 */ /* 0x0003e8000800044c */
[----:B----4-:R-:W5:Y:S04]  /*4f630*/  LDL.LU R49, [R1+0x229c] ;  /* 0x00229c0001317983 */ /* 0x010f680000300800 */
[----:B------:R-:W5:Y:S04]  /*4f640*/  LDL.LU R50, [R1+0x2298] ;  /* 0x0022980001327983 */ /* 0x000f680000300800 */
[----:B------:R2:W-:Y:S04]  /*4f650*/  STS.U16 [R61+UR76+0x49100], R53 ;  /* 0x049100353d007988 */ /* 0x0005e8000800044c */
[----:B0-----:R-:W5:Y:S04]  /*4f660*/  LDL.LU R51, [R1+0x2294] ;  /* 0x0022940001337983 */ /* 0x001f680000300800 */
[----:B------:R0:W-:Y:S04]  /*4f670*/  STS.U16 [R61+UR76+0x49500], R54 ;  /* 0x049500363d007988 */ /* 0x0001e8000800044c */
[----:B------:R4:W-:Y:S04]  /*4f680*/  STS.U16 [R61+UR76+0x49900], R55 ;  /* 0x049900373d007988 */ /* 0x0009e8000800044c */
[----:B------:R0:W-:Y:S04]  /*4f690*/  STS.U16 [R61+UR76+0x49d00], R56 ;  /* 0x049d00383d007988 */ /* 0x0001e8000800044c */
[----:B------:R0:W-:Y:S04]  /*4f6a0*/  STS.U16 [R61+UR76+0x4a100], R57 ;  /* 0x04a100393d007988 */ /* 0x0001e8000800044c */
[----:B-1----:R-:W5:Y:S04]  /*4f6b0*/  LDL.LU R52, [R1+0x2290] ;  /* 0x0022900001347983 */ /* 0x002f680000300800 */
[----:B------:R1:W-:Y:S04]  /*4f6c0*/  STS.U16 [R61+UR76+0x4a500], R31 ;  /* 0x04a5001f3d007988 */ /* 0x0003e8000800044c */
[----:B--2---:R-:W5:Y:S04]  /*4f6d0*/  LDL.LU R53, [R1+0x228c] ;  /* 0x00228c0001357983 */ /* 0x004f680000300800 */
[----:B0-----:R-:W5:Y:S04]  /*4f6e0*/  LDL.LU R54, [R1+0x2288] ;  /* 0x0022880001367983 */ /* 0x001f680000300800 */
[----:B----4-:R-:W5:Y:S04]  /*4f6f0*/  LDL.LU R55, [R1+0x2284] ;  /* 0x0022840001377983 */ /* 0x010f680000300800 */
[----:B------:R0:W-:Y:S04]  /*4f700*/  STS.U16 [R61+UR76+0x4a900], R30 ;  /* 0x04a9001e3d007988 */ /* 0x0001e8000800044c */
[----:B------:R-:W5:Y:S04]  /*4f710*/  LDL.LU R56, [R1+0x2280] ;  /* 0x0022800001387983 */ /* 0x000f680000300800 */
[----:B------:R-:W5:Y:S04]  /*4f720*/  LDL.LU R57, [R1+0x227c] ;  /* 0x00227c0001397983 */ /* 0x000f680000300800 */
[----:B------:R2:W-:Y:S04]  /*4f730*/  STS.U16 [R61+UR76+0x4ad00], R33 ;  /* 0x04ad00213d007988 */ /* 0x0005e8000800044c */
[----:B-1----:R-:W4:Y:S04]  /*4f740*/  LDL.LU R31, [R1+0x2278] ;  /* 0x00227800011f7983 */ /* 0x002f280000300800 */
[----:B------:R1:W-:Y:S04]  /*4f750*/  STS.U16 [R61+UR76+0x4b100], R32 ;  /* 0x04b100203d007988 */ /* 0x0003e8000800044c */
[----:B------:R1:W-:Y:S04]  /*4f760*/  STS.U16 [R61+UR76+0x4b500], R35 ;  /* 0x04b500233d007988 */ /* 0x0003e8000800044c */
[----:B------:R1:W-:Y:S04]  /*4f770*/  STS.U16 [R61+UR76+0x4b900], R34 ;  /* 0x04b900223d007988 */ /* 0x0003e8000800044c */
[----:B0-----:R-:W4:Y:S04]  /*4f780*/  LDL.LU R30, [R1+0x2274] ;  /* 0x00227400011e7983 */ /* 0x001f280000300800 */
[----:B------:R0:W-:Y:S04]  /*4f790*/  STS.U16 [R61+UR76+0x4bd00], R63 ;  /* 0x04bd003f3d007988 */ /* 0x0001e8000800044c */
[----:B---3--:R3:W-:Y:S04]  /*4f7a0*/  STS.U16 [R78+UR76+0x48180], R62 ;  /* 0x0481803e4e007988 */ /* 0x0087e8000800044c */
[----:B--2---:R-:W2:Y:S04]  /*4f7b0*/  LDL.LU R33, [R1+0x2270] ;  /* 0x0022700001217983 */ /* 0x004ea80000300800 */
[----:B-1----:R-:W2:Y:S04]  /*4f7c0*/  LDL.LU R32, [R1+0x226c] ;  /* 0x00226c0001207983 */ /* 0x002ea80000300800 */
[----:B------:R-:W2:Y:S04]  /*4f7d0*/  LDL.LU R35, [R1+0x2268] ;  /* 0x0022680001237983 */ /* 0x000ea80000300800 */
[----:B------:R1:W-:Y:S04]  /*4f7e0*/  STS.U16 [R78+UR76+0x48580], R65 ;  /* 0x048580414e007988 */ /* 0x0003e8000800044c */
[----:B------:R-:W2:Y:S04]  /*4f7f0*/  LDL.LU R34, [R1+0x2264] ;  /* 0x0022640001227983 */ /* 0x000ea80000300800 */
[----:B0-----:R-:W2:Y:S04]  /*4f800*/  LDL.LU R61, [R1+0x2260] ;  /* 0x00226000013d7983 */ /* 0x001ea80000300800 */
[----:B------:R0:W-:Y:S04]  /*4f810*/  STS.U16 [R78+UR76+0x48980], R64 ;  /* 0x048980404e007988 */ /* 0x0001e8000800044c */
[----:B------:R-:W2:Y:S04]  /*4f820*/  LDL.LU R63, [R1+0x225c] ;  /* 0x00225c00013f7983 */ /* 0x000ea80000300800 */
[----:B------:R0:W-:Y:S04]  /*4f830*/  STS.U16 [R78+UR76+0x48d80], R67 ;  /* 0x048d80434e007988 */ /* 0x0001e8000800044c */
[----:B---3--:R-:W3:Y:S04]  /*4f840*/  LDL.LU R62, [R1+0x2258] ;  /* 0x00225800013e7983 */ /* 0x008ee80000300800 */
[----:B------:R0:W-:Y:S04]  /*4f850*/  STS.U16 [R78+UR76+0x49180], R66 ;  /* 0x049180424e007988 */ /* 0x0001e8000800044c */
[----:B-1----:R-:W2:Y:S04]  /*4f860*/  LDL.LU R65, [R1+0x2254] ;  /* 0x0022540001417983 */ /* 0x002ea80000300800 */
[----:B------:R1:W-:Y:S04]  /*4f870*/  STS.U16 [R78+UR76+0x49580], R69 ;  /* 0x049580454e007988 */ /* 0x0003e8000800044c */
[----:B------:R1:W-:Y:S04]  /*4f880*/  STS.U16 [R78+UR76+0x49980], R68 ;  /* 0x049980444e007988 */ /* 0x0003e8000800044c */
[----:B------:R1:W-:Y:S04]  /*4f890*/  STS.U16 [R78+UR76+0x49d80], R71 ;  /* 0x049d80474e007988 */ /* 0x0003e8000800044c */
[----:B0-----:R-:W2:Y:S04]  /*4f8a0*/  LDL.LU R64, [R1+0x2250] ;  /* 0x0022500001407983 */ /* 0x001ea80000300800 */
[----:B------:R-:W2:Y:S04]  /*4f8b0*/  LDL.LU R67, [R1+0x224c] ;  /* 0x00224c0001437983 */ /* 0x000ea80000300800 */
[----:B------:R0:W-:Y:S04]  /*4f8c0*/  STS.U16 [R78+UR76+0x4a180], R70 ;  /* 0x04a180464e007988 */ /* 0x0001e8000800044c */
[----:B------:R-:W2:Y:S04]  /*4f8d0*/  LDL.LU R66, [R1+0x2248] ;  /* 0x0022480001427983 */ /* 0x000ea80000300800 */
[----:B-1----:R-:W2:Y:S04]  /*4f8e0*/  LDL.LU R69, [R1+0x2244] ;  /* 0x0022440001457983 */ /* 0x002ea80000300800 */
[----:B------:R1:W-:Y:S04]  /*4f8f0*/  STS.U16 [R78+UR76+0x4a580], R73 ;  /* 0x04a580494e007988 */ /* 0x0003e8000800044c */
[----:B------:R0:W-:Y:S04]  /*4f900*/  STS.U16 [R78+UR76+0x4a980], R72 ;  /* 0x04a980484e007988 */ /* 0x0001e8000800044c */
[----:B------:R-:W2:Y:S04]  /*4f910*/  LDL.LU R68, [R1+0x2240] ;  /* 0x0022400001447983 */ /* 0x000ea80000300800 */
[----:B------:R-:W2:Y:S04]  /*4f920*/  LDL.LU R71, [R1+0x223c] ;  /* 0x00223c0001477983 */ /* 0x000ea80000300800 */
[----:B------:R1:W-:Y:S04]  /*4f930*/  STS.U16 [R78+UR76+0x4ad80], R75 ;  /* 0x04ad804b4e007988 */ /* 0x0003e8000800044c */
[----:B0-----:R-:W2:Y:S04]  /*4f940*/  LDL.LU R70, [R1+0x2238] ;  /* 0x0022380001467983 */ /* 0x001ea80000300800 */
[----:B------:R0:W-:Y:S04]  /*4f950*/  STS.U16 [R78+UR76+0x4b180], R74 ;  /* 0x04b1804a4e007988 */ /* 0x0001e8000800044c */
[----:B------:R0:W-:Y:S04]  /*4f960*/  STS.U16 [R78+UR76+0x4b580], R76 ;  /* 0x04b5804c4e007988 */ /* 0x0001e8000800044c */
[----:B------:R0:W-:Y:S04]  /*4f970*/  STS.U16 [R78+UR76+0x4b980], R79 ;  /* 0x04b9804f4e007988 */ /* 0x0001e8000800044c */
[----:B-1----:R-:W2:Y:S04]  /*4f980*/  LDL.LU R73, [R1+0x2234] ;  /* 0x0022340001497983 */ /* 0x002ea80000300800 */
[----:B------:R-:W2:Y:S04]  /*4f990*/  LDL.LU R72, [R1+0x2230] ;  /* 0x0022300001487983 */ /* 0x000ea80000300800 */
[----:B------:R1:W-:Y:S04]  /*4f9a0*/  STS.U16 [R78+UR76+0x4bd80], R81 ;  /* 0x04bd80514e007988 */ /* 0x0003e8000800044c */
[----:B------:R-:W2:Y:S04]  /*4f9b0*/  LDL.LU R75, [R1+0x222c] ;  /* 0x00222c00014b7983 */ /* 0x000ea80000300800 */
[----:B0-----:R-:W2:Y:S04]  /*4f9c0*/  LDL.LU R74, [R1+0x2228] ;  /* 0x00222800014a7983 */ /* 0x001ea80000300800 */
[----:B------:R0:W-:Y:S04]  /*4f9d0*/  STS.U16 [R58+UR76+0x48200], R80 ;  /* 0x048200503a007988 */ /* 0x0001e8000800044c */
[----:B------:R0:W-:Y:S04]  /*4f9e0*/  STS.U16 [R58+UR76+0x48600], R83 ;  /* 0x048600533a007988 */ /* 0x0001e8000800044c */
[----:B------:R-:W2:Y:S04]  /*4f9f0*/  LDL.LU R76, [R1+0x2224] ;  /* 0x00222400014c7983 */ /* 0x000ea80000300800 */
[----:B------:R-:W2:Y:S04]  /*4fa00*/  LDL.LU R79, [R1+0x2220] ;  /* 0x00222000014f7983 */ /* 0x000ea80000300800 */
[----:B------:R0:W-:Y:S04]  /*4fa10*/  STS.U16 [R58+UR76+0x48a00], R82 ;  /* 0x048a00523a007988 */ /* 0x0001e8000800044c */
[----:B-1----:R-:W4:Y:S04]  /*4fa20*/  LDL.LU R78, [R1+0x221c] ;  /* 0x00221c00014e7983 */ /* 0x002f280000300800 */
[----:B------:R1:W-:Y:S04]  /*4fa30*/  STS.U16 [R58+UR76+0x48e00], R85 ;  /* 0x048e00553a007988 */ /* 0x0003e8000800044c */
[----:B------:R-:W4:Y:S04]  /*4fa40*/  LDL.LU R81, [R1+0x2218] ;  /* 0x0022180001517983 */ /* 0x000f280000300800 */
[----:B------:R1:W-:Y:S04]  /*4fa50*/  STS.U16 [R58+UR76+0x49200], R84 ;  /* 0x049200543a007988 */ /* 0x0003e8000800044c */
[----:B------:R1:W-:Y:S04]  /*4fa60*/  STS.U16 [R58+UR76+0x49600], R87 ;  /* 0x049600573a007988 */ /* 0x0003e8000800044c */
[----:B0-----:R-:W4:Y:S04]  /*4fa70*/  LDL.LU R80, [R1+0x2214] ;  /* 0x0022140001507983 */ /* 0x001f280000300800 */
[----:B------:R-:W4:Y:S04]  /*4fa80*/  LDL.LU R83, [R1+0x2210] ;  /* 0x0022100001537983 */ /* 0x000f280000300800 */
[----:B------:R0:W-:Y:S04]  /*4fa90*/  STS.U16 [R58+UR76+0x49a00], R86 ;  /* 0x049a00563a007988 */ /* 0x0001e8000800044c */
[----:B------:R0:W-:Y:S04]  /*4faa0*/  STS.U16 [R58+UR76+0x49e00], R89 ;  /* 0x049e00593a007988 */ /* 0x0001e8000800044c */
[----:B------:R-:W4:Y:S04]  /*4fab0*/  LDL.LU R82, [R1+0x220c] ;  /* 0x00220c0001527983 */ /* 0x000f280000300800 */
[----:B-1----:R-:W4:Y:S04]  /*4fac0*/  LDL.LU R85, [R1+0x2208] ;  /* 0x0022080001557983 */ /* 0x002f280000300800 */
[----:B------:R1:W-:Y:S04]  /*4fad0*/  STS.U16 [R58+UR76+0x4a200], R88 ;  /* 0x04a200583a007988 */ /* 0x0003e8000800044c */
[----:B------:R-:W4:Y:S04]  /*4fae0*/  LDL.LU R84, [R1+0x2204] ;  /* 0x0022040001547983 */ /* 0x000f280000300800 */
[----:B------:R0:W-:Y:S04]  /*4faf0*/  STS.U16 [R58+UR76+0x4a600], R92 ;  /* 0x04a6005c3a007988 */ /* 0x0001e8000800044c */
[----:B------:R-:W4:Y:S04]  /*4fb00*/  LDL.LU R87, [R1+0x2200] ;  /* 0x0022000001577983 */ /* 0x000f280000300800 */
[----:B------:R1:W-:Y:S04]  /*4fb10*/  STS.U16 [R58+UR76+0x4aa00], R2 ;  /* 0x04aa00023a007988 */ /* 0x0003e8000800044c */
[----:B------:R1:W-:Y:S04]  /*4fb20*/  STS.U16 [R58+UR76+0x4ae00], R3 ;  /* 0x04ae00033a007988 */ /* 0x0003e8000800044c */
[----:B0-----:R-:W4:Y:S04]  /*4fb30*/  LDL.LU R86, [R1+0x21fc] ;  /* 0x0021fc0001567983 */ /* 0x001f280000300800 */
[----:B------:R-:W4:Y:S04]  /*4fb40*/  LDL.LU R89, [R1+0x21f8] ;  /* 0x0021f80001597983 */ /* 0x000f280000300800 */
[----:B------:R0:W-:Y:S04]  /*4fb50*/  STS.U16 [R58+UR76+0x4b200], R91 ;  /* 0x04b2005b3a007988 */ /* 0x0001e8000800044c */
[----:B------:R-:W-:Y:S04]  /*4fb60*/  STS.U16 [R58+UR76+0x4b600], R90 ;  /* 0x04b6005a3a007988 */ /* 0x000fe8000800044c */
[----:B-1----:R-:W4:Y:S04]  /*4fb70*/  LDL.LU R88, [R1+0x21f4] ;  /* 0x0021f40001587983 */ /* 0x002f280000300800 */
[----:B------:R-:W4:Y:S04]  /*4fb80*/  LDL.LU R92, [R1+0x21f0] ;  /* 0x0021f000015c7983 */ /* 0x000f280000300800 */
[----:B------:R-:W-:Y:S04]  /*4fb90*/  STS.U16 [R58+UR76+0x4ba00], R59 ;  /* 0x04ba003b3a007988 */ /* 0x000fe8000800044c */
        /* <DEDUP_REMOVED lines=8> */
[----:B0-----:R-:W4:Y:S04]  /*4fc20*/  LDL R91, [R1+0x1798] ;  /* 0x00179800015b7983 */ /* 0x001f280000100800 */
[----:B-1----:R-:W4:Y:S04]  /*4fc30*/  LDL R23, [R1+0x16e8] ;  /* 0x0016e80001177983 */ /* 0x002f280000100800 */
[----:B------:R-:W4:Y:S04]  /*4fc40*/  LDL R90, [R1+0x179c] ;  /* 0x00179c00015a7983 */ /* 0x000f280000100800 */
[----:B------:R-:W4:Y:S04]  /*4fc50*/  LDL R22, [R1+0x16ec] ;  /* 0x0016ec0001167983 */ /* 0x000f280000100800 */
[----:B------:R-:W4:Y:S04]  /*4fc60*/  LDL R27, [R1+0x16f0] ;  /* 0x0016f000011b7983 */ /* 0x000f280000100800 */
[----:B------:R-:W4:Y:S04]  /*4fc70*/  LDL R26, [R1+0x16f4] ;  /* 0x0016f400011a7983 */ /* 0x000f280000100800 */
[----:B------:R0:W-:Y:S04]  /*4fc80*/  STS.U16 [R60+UR76+0x49680], R25 ;  /* 0x049680193c007988 */ /* 0x0001e8000800044c */
[----:B------:R-:W4:Y:S04]  /*4fc90*/  LDL R21, [R1+0x16f8] ;  /* 0x0016f80001157983 */ /* 0x000f280000100800 */
[----:B------:R-:W4:Y:S04]  /*4fca0*/  LDL R20, [R1+0x16fc] ;  /* 0x0016fc0001147983 */ /* 0x000f280000100800 */
[----:B------:R1:W-:Y:S04]  /*4fcb0*/  STS.U16 [R60+UR76+0x49a80], R24 ;  /* 0x049a80183c007988 */ /* 0x0003e8000800044c */
[----:B0-----:R-:W4:Y:S04]  /*4fcc0*/  LDL R25, [R1+0x1700] ;  /* 0x0017000001197983 */ /* 0x001f280000100800 */
[----:B-1----:R-:W4:Y:S01]  /*4fcd0*/  LDL R24, [R1+0x1704] ;  /* 0x0017040001187983 */ /* 0x002f220000100800 */
[----:B---3--:R-:W-:-:S02]  /*4fce0*/  PRMT R62, RZ, 0x7610, R62 ;  /* 0x00007610ff3e7816 */ /* 0x008fc4000000003e */
[----:B--2---:R-:W-:Y:S02]  /*4fcf0*/  PRMT R79, RZ, 0x7610, R79 ;  /* 0x00007610ff4f7816 */ /* 0x004fe4000000004f */
[----:B----4-:R-:W-:Y:S02]  /*4fd00*/  PRMT R2, RZ, 0x7610, R2 ;  /* 0x00007610ff027816 */ /* 0x010fe40000000002 */
[----:B------:R-:W2:Y:S04]  /*4fd10*/  @!P4 LDG.E.U16 R62, desc[UR6][R22.64] ;  /* 0x00000006163ec981 */ /* 0x000ea8000c1e1500 */
[----:B------:R0:W3:Y:S04]  /*4fd20*/  @!P4 LDG.E.U16 R79, desc[UR6][R26.64] ;  /* 0x000000061a4fc981 */ /* 0x0000e8000c1e1500 */
[----:B------:R-:W4:Y:S04]  /*4fd30*/  LDL R23, [R1+0x1708] ;  /* 0x0017080001177983 */ /* 0x000f280000100800 */
[----:B------:R-:W4:Y:S01]  /*4fd40*/  LDL R22, [R1+0x170c] ;  /* 0x00170c0001167983 */ /* 0x000f220000100800 */
[----:B0-----:R-:W-:-:S02]  /*4fd50*/  @!P4 IMAD.MOV.U32 R26, RZ, RZ, R20 ;  /* 0x000000ffff1ac224 */ /* 0x001fc400078e0014 */
[----:B------:R-:W-:Y:S01]  /*4fd60*/  @!P4 IMAD.MOV.U32 R27, RZ, RZ, R21 ;  /* 0x000000ffff1bc224 */ /* 0x000fe200078e0015 */
[----:B------:R-:W2:Y:S04]  /*4fd70*/  LDL R20, [R1+0x1714] ;  /* 0x0017140001147983 */ /* 0x000ea80000100800 */
[----:B------:R-:W2:Y:S04]  /*4fd80*/  LDL R21, [R1+0x1710] ;  /* 0x0017100001157983 */ /* 0x000ea80000100800 */
[----:B------:R-:W3:Y:S04]  /*4fd90*/  @!P4 LDG.E.U16 R2, desc[UR6][R24.64] ;  /* 0x000000061802c981 */ /* 0x000ee8000c1e1500 */
[----:B------:R-:W3:Y:S04]  /*4fda0*/  LDL R25, [R1+0x1720] ;  /* 0x0017200001197983 */ /* 0x000ee80000100800 */
[----:B------:R-:W3:Y:S01]  /*4fdb0*/  LDL R24, [R1+0x1724] ;  /* 0x0017240001187983 */ /* 0x000ee20000100800 */
[----:B------:R-:W-:-:S02]  /*4fdc0*/  PRMT R63, RZ, 0x7610, R63 ;  /* 0x00007610ff3f7816 */ /* 0x000fc4000000003f */
[----:B------:R-:W-:Y:S02]  /*4fdd0*/  PRMT R64, RZ, 0x7610, R64 ;  /* 0x00007610ff407816 */ /* 0x000fe40000000040 */
[----:B------:R-:W-:Y:S02]  /*4fde0*/  PRMT R80, RZ, 0x7610, R80 ;  /* 0x00007610ff507816 */ /* 0x000fe40000000050 */
[----:B------:R-:W-:Y:S01]  /*4fdf0*/  PRMT R81, RZ, 0x7610, R81 ;  /* 0x00007610ff517816 */ /* 0x000fe20000000051 */
[----:B------:R-:W3:Y:S04]  /*4fe00*/  @!P4 LDG.E.U16 R63, desc[UR6][R26.64] ;  /* 0x000000061a3fc981 */ /* 0x000ee8000c1e1500 */
[----:B------:R-:W3:Y:S04]  /*4fe10*/  LDL R27, [R1+0x1728] ;  /* 0x00172800011b7983 */ /* 0x000ee80000100800 */
[----:B------:R-:W3:Y:S04]  /*4fe20*/  LDL R26, [R1+0x172c] ;  /* 0x00172c00011a7983 */ /* 0x000ee80000100800 */
[----:B----4-:R-:W4:Y:S04]  /*4fe30*/  @!P4 LDG.E.U16 R64, desc[UR6][R22.64] ;  /* 0x000000061640c981 */ /* 0x010f28000c1e1500 */
[----:B--2---:R-:W2:Y:S04]  /*4fe40*/  @!P4 LDG.E.U16 R80, desc[UR6][R20.64] ;  /* 0x000000061450c981 */ /* 0x004ea8000c1e1500 */
[----:B------:R-:W2:Y:S04]  /*4fe50*/  LDL R23, [R1+0x1730] ;  /* 0x0017300001177983 */ /* 0x000ea80000100800 */
[----:B------:R-:W4:Y:S04]  /*4fe60*/  LDL R22, [R1+0x1734] ;  /* 0x0017340001167983 */ /* 0x000f280000100800 */
[----:B------:R-:W4:Y:S04]  /*4fe70*/  LDL R21, [R1+0x1738] ;  /* 0x0017380001157983 */ /* 0x000f280000100800 */
[----:B------:R-:W4:Y:S04]  /*4fe80*/  LDL R20, [R1+0x173c] ;  /* 0x00173c0001147983 */ /* 0x000f280000100800 */
[----:B---3--:R-:W3:Y:S04]  /*4fe90*/  @!P4 LDG.E.U16 R81, desc[UR6][R24.64] ;  /* 0x000000061851c981 */ /* 0x008ee8000c1e1500 */
[----:B------:R-:W3:Y:S04]  /*4fea0*/  LDL R25, [R1+0x1740] ;  /* 0x0017400001197983 */ /* 0x000ee80000100800 */
[----:B------:R-:W3:Y:S01]  /*4feb0*/  LDL R24, [R1+0x1744] ;  /* 0x0017440001187983 */ /* 0x000ee20000100800 */
[----:B------:R-:W-:-:S02]  /*4fec0*/  PRMT R66, RZ, 0x7610, R66 ;  /* 0x00007610ff427816 */ /* 0x000fc40000000042 */
[----:B------:R-:W-:Y:S02]  /*4fed0*/  PRMT R82, RZ, 0x7610, R82 ;  /* 0x00007610ff527816 */ /* 0x000fe40000000052 */
[----:B------:R-:W-:Y:S02]  /*4fee0*/  PRMT R67, RZ, 0x7610, R67 ;  /* 0x00007610ff437816 */ /* 0x000fe40000000043 */
[----:B------:R-:W-:Y:S01]  /*4fef0*/  PRMT R83, RZ, 0x7610, R83 ;  /* 0x00007610ff537816 */ /* 0x000fe20000000053 */
[----:B------:R2:W3:Y:S02]  /*4ff00*/  @!P4 LDG.E.U16 R66, desc[UR6][R26.64] ;  /* 0x000000061a42c981 */ /* 0x0004e4000c1e1500 */
[----:B--2---:R-:W-:Y:S02]  /*4ff10*/  @!P4 IMAD.MOV.U32 R27, RZ, RZ, R23 ;  /* 0x000000ffff1bc224 */ /* 0x004fe400078e0017 */
[----:B----4-:R-:W-:Y:S01]  /*4ff20*/  @!P4 IMAD.MOV.U32 R26, RZ, RZ, R22 ;  /* 0x000000ffff1ac224 */ /* 0x010fe200078e0016 */
[----:B------:R-:W2:Y:S04]  /*4ff30*/  LDL R23, [R1+0x1748] ;  /* 0x0017480001177983 */ /* 0x000ea80000100800 */
[----:B------:R-:W2:Y:S04]  /*4ff40*/  LDL R22, [R1+0x174c] ;  /* 0x00174c0001167983 */ /* 0x000ea80000100800 */
[----:B------:R-:W4:Y:S04]  /*4ff50*/  @!P4 LDG.E.U16 R82, desc[UR6][R26.64] ;  /* 0x000000061a52c981 */ /* 0x000f28000c1e1500 */
[----:B------:R-:W4:Y:S04]  /*4ff60*/  @!P4 LDG.E.U16 R67, desc[UR6][R20.64] ;  /* 0x000000061443c981 */ /* 0x000f28000c1e1500 */
[----:B------:R-:W4:Y:S04]  /*4ff70*/  LDL R27, [R1+0x1760] ;  /* 0x00176000011b7983 */ /* 0x000f280000100800 */
[----:B------:R-:W4:Y:S04]  /*4ff80*/  LDL R21, [R1+0x1758] ;  /* 0x0017580001157983 */ /* 0x000f280000100800 */
[----:B------:R-:W4:Y:S04]  /*4ff90*/  LDL R20, [R1+0x175c] ;  /* 0x00175c0001147983 */ /* 0x000f280000100800 */
[----:B---3--:R-:W3:Y:S04]  /*4ffa0*/  @!P4 LDG.E.U16 R83, desc[UR6][R24.64] ;  /* 0x000000061853c981 */ /* 0x008ee8000c1e1500 */
[----:B------:R-:W3:Y:S04]  /*4ffb0*/  LDL R26, [R1+0x1764] ;  /* 0x00176400011a7983 */ /* 0x000ee80000100800 */
[----:B------:R-:W3:Y:S04]  /*4ffc0*/  LDL R25, [R1+0x1768] ;  /* 0x0017680001197983 */ /* 0x000ee80000100800 */
[----:B------:R-:W3:Y:S01]  /*4ffd0*/  LDL R24, [R1+0x176c] ;  /* 0x00176c0001187983 */ /* 0x000ee20000100800 */
[----:B------:R-:W-:-:S02]  /*4ffe0*/  PRMT R68, RZ, 0x7610, R68 ;  /* 0x00007610ff447816 */ /* 0x000fc40000000044 */
[----:B------:R-:W-:Y:S02]  /*4fff0*/  PRMT R69, RZ, 0x7610, R69 ;  /* 0x00007610ff457816 */ /* 0x000fe40000000045 */
[----:B------:R-:W-:Y:S01]  /*50000*/  PRMT R85, RZ, 0x7610, R85 ;  /* 0x00007610ff557816 */ /* 0x000fe20000000055 */
[----:B------:R0:W-:Y:S04]  /*50010*/  STS.U16 [R60+UR76+0x49e80], R29 ;  /* 0x049e801d3c007988 */ /* 0x0001e8000800044c */
[----:B------:R1:W-:Y:S04]  /*50020*/  STS.U16 [R60+UR76+0x4a280], R28 ;  /* 0x04a2801c3c007988 */ /* 0x0003e8000800044c */
[----:B0-----:R-:W3:Y:S04]  /*50030*/  LDL R29, [R1+0x1718] ;  /* 0x00171800011d7983 */ /* 0x001ee80000100800 */
[----:B-1----:R-:W3:Y:S04]  /*50040*/  LDL R28, [R1+0x171c] ;  /* 0x00171c00011c7983 */ /* 0x002ee80000100800 */
[----:B--2---:R-:W2:Y:S04]  /*50050*/  @!P4 LDG.E.U16 R68, desc[UR6][R22.64] ;  /* 0x000000061644c981 */ /* 0x004ea8000c1e1500 */
[----:B------:R-:W2:Y:S04]  /*50060*/  LDL R23, [R1+0x1770] ;  /* 0x0017700001177983 */ /* 0x000ea80000100800 */
[----:B------:R-:W2:Y:S04]  /*50070*/  LDL R22, [R1+0x1774] ;  /* 0x0017740001167983 */ /* 0x000ea80000100800 */
[----:B----4-:R-:W4:Y:S04]  /*50080*/  @!P4 LDG.E.U16 R69, desc[UR6][R20.64] ;  /* 0x000000061445c981 */ /* 0x010f28000c1e1500 */
[----:B---3--:R0:W3:Y:S04]  /*50090*/  @!P4 LDG.E.U16 R85, desc[UR6][R26.64] ;  /* 0x000000061a55c981 */ /* 0x0080e8000c1e1500 */
[----:B------:R-:W3:Y:S04]  /*500a0*/  LDL R21, [R1+0x19dc] ;  /* 0x0019dc0001157983 */ /* 0x000ee80000100800 */
[----:B------:R-:W3:Y:S01]  /*500b0*/  LDL R20, [R1+0x19e0] ;  /* 0x0019e00001147983 */ /* 0x000ee20000100800 */
[----:B0-----:R-:W-:-:S02]  /*500c0*/  @!P4 IMAD.MOV.U32 R27, RZ, RZ, R25 ;  /* 0x000000ffff1bc224 */ /* 0x001fc400078e0019 */
[----:B------:R-:W-:Y:S01]  /*500d0*/  @!P4 IMAD.MOV.U32 R26, RZ, RZ, R24 ;  /* 0x000000ffff1ac224 */ /* 0x000fe200078e0018 */
[----:B------:R-:W4:Y:S04]  /*500e0*/  LDL R25, [R1+0x1778] ;  /* 0x0017780001197983 */ /* 0x000f280000100800 */
[----:B------:R-:W4:Y:S01]  /*500f0*/  LDL R24, [R1+0x177c] ;  /* 0x00177c0001187983 */ /* 0x000f220000100800 */
[----:B------:R-:W-:Y:S02]  /*50100*/  PRMT R70, RZ, 0x7610, R70 ;  /* 0x00007610ff467816 */ /* 0x000fe40000000046 */
[----:B------:R-:W-:Y:S02]  /*50110*/  PRMT R86, RZ, 0x7610, R86 ;  /* 0x00007610ff567816 */ /* 0x000fe40000000056 */
[----:B------:R-:W-:-:S02]  /*50120*/  PRMT R30, RZ, 0x7610, R30 ;  /* 0x00007610ff1e7816 */ /* 0x000fc4000000001e */
[----:B------:R-:W-:Y:S02]  /*50130*/  PRMT R71, RZ, 0x7610, R71 ;  /* 0x00007610ff477816 */ /* 0x000fe40000000047 */
[----:B------:R-:W-:Y:S01]  /*50140*/  PRMT R65, RZ, 0x7610, R65 ;  /* 0x00007610ff417816 */ /* 0x000fe20000000041 */
[----:B------:R-:W4:Y:S05]  /*50150*/  @!P4 LDG.E.U16 R70, desc[UR6][R26.64] ;  /* 0x000000061a46c981 */ /* 0x000f2a000c1e1500 */
[----:B------:R-:W4:Y:S04]  /*50160*/  @!P4 LDG.E.U16 R65, desc[UR6][R28.64] ;  /* 0x000000061c41c981 */ /* 0x000f28000c1e1500 */
[----:B------:R-:W4:Y:S04]  /*50170*/  LDL R27, [R1+0x1790] ;  /* 0x00179000011b7983 */ /* 0x000f280000100800 */
[----:B------:R-:W4:Y:S04]  /*50180*/  LDL R26, [R1+0x1794] ;  /* 0x00179400011a7983 */ /* 0x000f280000100800 */
[----:B------:R-:W4:Y:S04]  /*50190*/  LDL R29, [R1+0x1750] ;  /* 0x00175000011d7983 */ /* 0x000f280000100800 */
[----:B------:R-:W4:Y:S04]  /*501a0*/  LDL R28, [R1+0x1754] ;  /* 0x00175400011c7983 */ /* 0x000f280000100800 */
[----:B--2---:R-:W2:Y:S04]  /*501b0*/  @!P4 LDG.E.U16 R86, desc[UR6][R22.64] ;  /* 0x000000061656c981 */ /* 0x004ea8000c1e1500 */
[----:B------:R-:W2:Y:S04]  /*501c0*/  LDL R23, [R1+0x1788] ;  /* 0x0017880001177983 */ /* 0x000ea80000100800 */
[----:B------:R-:W2:Y:S04]  /*501d0*/  LDL R22, [R1+0x178c] ;  /* 0x00178c0001167983 */ /* 0x000ea80000100800 */
[----:B---3--:R-:W3:Y:S04]  /*501e0*/  @!P4 LDG.E.U16 R30, desc[UR6][R20.64] ;  /* 0x00000006141ec981 */ /* 0x008ee8000c1e1500 */
[----:B----4-:R-:W4:Y:S04]  /*501f0*/  @!P4 LDG.E.U16 R71, desc[UR6][R24.64] ;  /* 0x000000061847c981 */ /* 0x010f28000c1e1500 */
[----:B------:R-:W3:Y:S04]  /*50200*/  LDL R21, [R1+0x17a0] ;  /* 0x0017a00001157983 */ /* 0x000ee80000100800 */
[----:B------:R-:W3:Y:S04]  /*50210*/  LDL R20, [R1+0x17a4] ;  /* 0x0017a40001147983 */ /* 0x000ee80000100800 */
[----:B------:R-:W4:Y:S04]  /*50220*/  LDL R25, [R1+0x17b8] ;  /* 0x0017b80001197983 */ /* 0x000f280000100800 */
[----:B------:R-:W4:Y:S01]  /*50230*/  LDL R24, [R1+0x17bc] ;  /* 0x0017bc0001187983 */ /* 0x000f220000100800 */
[----:B------:R-:W-:-:S02]  /*50240*/  PRMT R31, RZ, 0x7610, R31 ;  /* 0x00007610ff1f7816 */ /* 0x000fc4000000001f */
[----:B------:R-:W-:Y:S02]  /*50250*/  PRMT R72, RZ, 0x7610, R72 ;  /* 0x00007610ff487816 */ /* 0x000fe40000000048 */
[----:B------:R-:W-:Y:S02]  /*50260*/  PRMT R33, RZ, 0x7610, R33 ;  /* 0x00007610ff217816 */ /* 0x000fe40000000021 */
[----:B------:R-:W-:Y:S02]  /*50270*/  PRMT R84, RZ, 0x7610, R84 ;  /* 0x00007610ff547816 */ /* 0x000fe40000000054 */
[----:B------:R3:W4:Y:S04]  /*50280*/  @!P4 LDG.E.U16 R72, desc[UR6][R26.64] ;  /* 0x000000061a48c981 */ /* 0x000728000c1e1500 */
[----:B------:R-:W4:Y:S04]  /*50290*/  @!P4 LDG.E.U16 R84, desc[UR6][R28.64] ;  /* 0x000000061c54c981 */ /* 0x000f28000c1e1500 */
[----:B------:R-:W4:Y:S04]  /*502a0*/  LDL R29, [R1+0x1780] ;  /* 0x00178000011d7983 */ /* 0x000f280000100800 */
[----:B------:R-:W4:Y:S04]  /*502b0*/  LDL R28, [R1+0x1784] ;  /* 0x00178400011c7983 */ /* 0x000f280000100800 */
[----:B--2---:R-:W2:Y:S04]  /*502c0*/  @!P4 LDG.E.U16 R31, desc[UR6][R22.64] ;  /* 0x00000006161fc981 */ /* 0x004ea8000c1e1500 */
[----:B------:R-:W2:Y:S04]  /*502d0*/  LDL R23, [R1+0x17d0] ;  /* 0x0017d00001177983 */ /* 0x000ea80000100800 */
[----:B------:R-:W2:Y:S01]  /*502e0*/  LDL R22, [R1+0x17d4] ;  /* 0x0017d40001167983 */ /* 0x000ea20000100800 */
[----:B---3--:R-:W-:-:S02]  /*502f0*/  @!P4 IMAD.MOV.U32 R26, RZ, RZ, R20 ;  /* 0x000000ffff1ac224 */ /* 0x008fc400078e0014 */
[----:B------:R-:W-:Y:S01]  /*50300*/  @!P4 IMAD.MOV.U32 R27, RZ, RZ, R21 ;  /* 0x000000ffff1bc224 */ /* 0x000fe200078e0015 */
[----:B------:R-:W3:Y:S04]  /*50310*/  LDL R20, [R1+0x17ec] ;  /* 0x0017ec0001147983 */ /* 0x000ee80000100800 */
[----:B------:R-:W3:Y:S04]  /*50320*/  LDL R21, [R1+0x17e8] ;  /* 0x0017e80001157983 */ /* 0x000ee80000100800 */
[----:B----4-:R-:W4:Y:S04]  /*50330*/  @!P4 LDG.E.U16 R33, desc[UR6][R24.64] ;  /* 0x000000061821c981 */ /* 0x010f28000c1e1500 */
[----:B------:R-:W4:Y:S04]  /*50340*/  LDL R25, [R1+0x17a8] ;  /* 0x0017a80001197983 */ /* 0x000f280000100800 */
[----:B------:R-:W4:Y:S01]  /*50350*/  LDL R24, [R1+0x17ac] ;  /* 0x0017ac0001187983 */ /* 0x000f220000100800 */
[----:B------:R-:W-:-:S02]  /*50360*/  PRMT R34, RZ, 0x7610, R34 ;  /* 0x00007610ff227816 */ /* 0x000fc40000000022 */
[----:B------:R-:W-:Y:S02]  /*50370*/  PRMT R35, RZ, 0x7610, R35 ;  /* 0x00007610ff237816 */ /* 0x000fe40000000023 */
[----:B------:R-:W-:Y:S02]  /*50380*/  PRMT R73, RZ, 0x7610, R73 ;  /* 0x00007610ff497816 */ /* 0x000fe40000000049 */
[----:B------:R-:W-:Y:S02]  /*50390*/  PRMT R87, RZ, 0x7610, R87 ;  /* 0x00007610ff577816 */ /* 0x000fe40000000057 */
[----:B------:R-:W-:-:S06]  /*503a0*/  PRMT R32, RZ, 0x7610, R32 ;  /* 0x00007610ff207816 */ /* 0x000fcc0000000020 */
[----:B------:R-:W4:Y:S04]  /*503b0*/  @!P4 LDG.E.U16 R32, desc[UR6][R26.64] ;  /* 0x000000061a20c981 */ /* 0x000f28000c1e1500 */
[----:B------:R-:W4:Y:S04]  /*503c0*/  @!P4 LDG.E.U16 R87, desc[UR6][R28.64] ;  /* 0x000000061c57c981 */ /* 0x000f28000c1e1500 */
[----:B------:R-:W4:Y:S04]  /*503d0*/  LDL R27, [R1+0x17c0] ;  /* 0x0017c000011b7983 */ /* 0x000f280000100800 */
[----:B------:R-:W4:Y:S04]  /*503e0*/  LDL R29, [R1+0x16dc] ;  /* 0x0016dc00011d7983 */ /* 0x000f280000100800 */
[----:B------:R-:W4:Y:S04]  /*503f0*/  LDL R28, [R1+0x17fc] ;  /* 0x0017fc00011c7983 */ /* 0x000f280000100800 */
[----:B------:R-:W4:Y:S04]  /*50400*/  LDL R26, [R1+0x17c4] ;  /* 0x0017c400011a7983 */ /* 0x000f280000100800 */
[----:B--2---:R-:W2:Y:S04]  /*50410*/  @!P4 LDG.E.U16 R34, desc[UR6][R22.64] ;  /* 0x000000061622c981 */ /* 0x004ea8000c1e1500 */
[----:B---3--:R-:W3:Y:S04]  /*50420*/  @!P4 LDG.E.U16 R35, desc[UR6][R20.64] ;  /* 0x000000061423c981 */ /* 0x008ee8000c1e1500 */
[----:B------:R-:W2:Y:S04]  /*50430*/  LDL R23, [R1+0x17d8] ;  /* 0x0017d80001177983 */ /* 0x000ea80000100800 */
[----:B------:R-:W2:Y:S04]  /*50440*/  LDL R22, [R1+0x17dc] ;  /* 0x0017dc0001167983 */ /* 0x000ea80000100800 */
        /* <DEDUP_REMOVED lines=9> */
[----:B------:R-:W-:Y:S02]  /*504e0*/  PRMT R78, RZ, 0x7610, R78 ;  /* 0x00007610ff4e7816 */ /* 0x000fe4000000004e */
[----:B------:R-:W-:-:S06]  /*504f0*/  PRMT R88, RZ, 0x7610, R88 ;  /* 0x00007610ff587816 */ /* 0x000fcc0000000058 */
[----:B------:R-:W4:Y:S04]  /*50500*/  @!P4 LDG.E.U16 R88, desc[UR6][R90.64] ;  /* 0x000000065a58c981 */ /* 0x000f28000c1e1500 */
[----:B------:R-:W4:Y:S04]  /*50510*/  @!P4 LDG.E.U16 R61, desc[UR6][R28.64] ;  /* 0x000000061c3dc981 */ /* 0x000f28000c1e1500 */
[----:B------:R-:W4:Y:S04]  /*50520*/  @!P4 LDG.E.U16 R74, desc[UR6][R26.64] ;  /* 0x000000061a4ac981 */ /* 0x000f28000c1e1500 */
[----:B------:R-:W4:Y:S04]  /*50530*/  LDL R29, [R1+0x16d4] ;  /* 0x0016d400011d7983 */ /* 0x000f280000100800 */
[----:B------:R-:W4:Y:S04]  /*50540*/  LDL R27, [R1+0x16d8] ;  /* 0x0016d800011b7983 */ /* 0x000f280000100800 */
[----:B------:R-:W4:Y:S04]  /*50550*/  LDL R26, [R1+0x17f8] ;  /* 0x0017f800011a7983 */ /* 0x000f280000100800 */
[----:B------:R-:W4:Y:S04]  /*50560*/  LDL R28, [R1+0x16e4] ;  /* 0x0016e400011c7983 */ /* 0x000f280000100800 */
[----:B--2---:R3:W2:Y:S02]  /*50570*/  @!P4 LDG.E.U16 R75, desc[UR6][R22.64] ;  /* 0x00000006164bc981 */ /* 0x0046a4000c1e1500 */
[----:B---3--:R-:W-:-:S02]  /*50580*/  @!P4 IMAD.MOV.U32 R22, RZ, RZ, R20 ;  /* 0x000000ffff16c224 */ /* 0x008fc400078e0014 */
[----:B------:R-:W-:Y:S01]  /*50590*/  @!P4 IMAD.MOV.U32 R23, RZ, RZ, R21 ;  /* 0x000000ffff17c224 */ /* 0x000fe200078e0015 */
[----:B------:R-:W3:Y:S01]  /*505a0*/  LDL R20, [R1+0x17b4] ;  /* 0x0017b40001147983 */ /* 0x000ee20000100800 */
[----:B----4-:R-:W-:Y:S02]  /*505b0*/  @!P4 IMAD.MOV.U32 R59, RZ, RZ, R25 ;  /* 0x000000ffff3bc224 */ /* 0x010fe400078e0019 */
[----:B------:R-:W-:Y:S01]  /*505c0*/  @!P4 IMAD.MOV.U32 R58, RZ, RZ, R24 ;  /* 0x000000ffff3ac224 */ /* 0x000fe200078e0018 */
[----:B------:R-:W3:Y:S04]  /*505d0*/  LDL R21, [R1+0x17b0] ;  /* 0x0017b00001157983 */ /* 0x000ee80000100800 */
[----:B------:R-:W4:Y:S04]  /*505e0*/  @!P4 LDG.E.U16 R76, desc[UR6][R22.64] ;  /* 0x00000006164cc981 */ /* 0x000f28000c1e1500 */
[----:B------:R-:W2:Y:S04]  /*505f0*/  LDL R25, [R1+0x17e0] ;  /* 0x0017e00001197983 */ /* 0x000ea80000100800 */
[----:B------:R-:W2:Y:S04]  /*50600*/  LDL R24, [R1+0x17e4] ;  /* 0x0017e40001187983 */ /* 0x000ea80000100800 */
[----:B------:R-:W2:Y:S04]  /*50610*/  @!P4 LDG.E.U16 R78, desc[UR6][R58.64] ;  /* 0x000000063a4ec981 */ /* 0x000ea8000c1e1500 */
[----:B------:R-:W2:Y:S04]  /*50620*/  LDL R23, [R1+0x17c8] ;  /* 0x0017c80001177983 */ /* 0x000ea80000100800 */
[----:B------:R-:W2:Y:S04]  /*50630*/  LDL R22, [R1+0x17cc] ;  /* 0x0017cc0001167983 */ /* 0x000ea80000100800 */
[----:B------:R0:W5:Y:S04]  /*50640*/  LDL.LU.64 R58, [R1+0x21e0] ;  /* 0x0021e000013a7983 */ /* 0x0001680000300a00 */
[----:B------:R-:W2:Y:S01]  /*50650*/  LDL.LU.64 R90, [R1+0x21d8] ;  /* 0x0021d800015a7983 */ /* 0x000ea20000300a00 */
[----:B------:R-:W-:-:S02]  /*50660*/  PRMT R89, RZ, 0x7610, R89 ;  /* 0x00007610ff597816 */ /* 0x000fc40000000059 */
[----:B------:R-:W-:Y:S02]  /*50670*/  PRMT R92, RZ, 0x7610, R92 ;  /* 0x00007610ff5c7816 */ /* 0x000fe4000000005c */
[----:B------:R-:W-:Y:S01]  /*50680*/  PRMT R3, RZ, 0x7610, R3 ;  /* 0x00007610ff037816 */ /* 0x000fe20000000003 */
[----:B------:R1:W-:Y:S04]  /*50690*/  STS.U16 [R60+UR76+0x4a680], R30 ;  /* 0x04a6801e3c007988 */ /* 0x0003e8000800044c */
[----:B------:R0:W-:Y:S04]  /*506a0*/  STS.U16 [R60+UR76+0x4aa80], R31 ;  /* 0x04aa801f3c007988 */ /* 0x0001e8000800044c */
[----:B------:R0:W-:Y:S04]  /*506b0*/  STS.U16 [R60+UR76+0x4ae80], R32 ;  /* 0x04ae80203c007988 */ /* 0x0001e8000800044c */
[----:B------:R-:W4:Y:S04]  /*506c0*/  @!P4 LDG.E.U16 R92, desc[UR6][R26.64] ;  /* 0x000000061a5cc981 */ /* 0x000f28000c1e1500 */
[----:B------:R-:W4:Y:S04]  /*506d0*/  @!P4 LDG.E.U16 R3, desc[UR6][R28.64] ;  /* 0x000000061c03c981 */ /* 0x000f28000c1e1500 */
        /* <DEDUP_REMOVED lines=17> */
[----:B---3--:R-:W3:Y:S04]  /*507f0*/  @!P4 LDG.E.U16 R89, desc[UR6][R20.64] ;  /* 0x000000061459c981 */ /* 0x008ee8000c1e1500 */
[----:B------:R0:W5:Y:S01]  /*50800*/  LDL.LU.64 R20, [R1+0x21d0] ;  /* 0x0021d00001147983 */ /* 0x0001620000300a00 */
[----:B--2---:R-:W-:-:S02]  /*50810*/  PRMT R90, RZ, 0x7610, R90 ;  /* 0x00007610ff5a7816 */ /* 0x004fc4000000005a */
[----:B------:R-:W-:-:S04]  /*50820*/  PRMT R91, RZ, 0x7610, R91 ;  /* 0x00007610ff5b7816 */ /* 0x000fc8000000005b */
[----:B------:R-:W2:Y:S04]  /*50830*/  @!P4 LDG.E.U16 R90, desc[UR6][R22.64] ;  /* 0x00000006165ac981 */ /* 0x000ea8000c1e1500 */
[----:B------:R-:W2:Y:S04]  /*50840*/  @!P4 LDG.E.U16 R91, desc[UR6][R24.64] ;  /* 0x00000006185bc981 */ /* 0x000ea8000c1e1500 */
[----:B------:R0:W5:Y:S04]  /*50850*/  LDL.LU.64 R22, [R1+0x21c8] ;  /* 0x0021c80001167983 */ /* 0x0001680000300a00 */
[----:B------:R0:W5:Y:S04]  /*50860*/  LDL.LU.64 R24, [R1+0x21c0] ;  /* 0x0021c00001187983 */ /* 0x0001680000300a00 */
[----:B------:R0:W5:Y:S04]  /*50870*/  LDL.LU.64 R26, [R1+0x21b8] ;  /* 0x0021b800011a7983 */ /* 0x0001680000300a00 */
[----:B------:R0:W5:Y:S04]  /*50880*/  LDL.LU.64 R28, [R1+0x21b0] ;  /* 0x0021b000011c7983 */ /* 0x0001680000300a00 */
[----:B-1----:R1:W5:Y:S04]  /*50890*/  LDL.LU R30, [R1+0x21ac] ;  /* 0x0021ac00011e7983 */ /* 0x0023680000300800 */
[----:B0-----:R1:W5:Y:S04]  /*508a0*/  LDL.LU R31, [R1+0x21a8] ;  /* 0x0021a800011f7983 */ /* 0x0013680000300800 */
[----:B------:R1:W5:Y:S04]  /*508b0*/  LDL.LU R32, [R1+0x21a4] ;  /* 0x0021a40001207983 */ /* 0x0003680000300800 */
        /* <DEDUP_REMOVED lines=18> */
[----:B------:R0:W-:Y:S04]  /*509e0*/  STS.U16 [R77+UR76+0x4b700], R75 ;  /* 0x04b7004b4d007988 */ /* 0x0001e8000800044c */
[----:B----4-:R4:W-:Y:S04]  /*509f0*/  STS.U16 [R77+UR76+0x4bb00], R76 ;  /* 0x04bb004c4d007988 */ /* 0x0109e8000800044c */
[----:B------:R0:W-:Y:S04]  /*50a00*/  STS.U16 [R77+UR76+0x4bf00], R78 ;  /* 0x04bf004e4d007988 */ /* 0x0001e8000800044c */
[----:B------:R1:W-:Y:S04]  /*50a10*/  STS.U16 [R93+UR76+0x48380], R79 ;  /* 0x0483804f5d007988 */ /* 0x0003e8000800044c */
[----:B------:R1:W-:Y:S04]  /*50a20*/  STS.U16 [R93+UR76+0x48780], R2 ;  /* 0x048780025d007988 */ /* 0x0003e8000800044c */
[----:B0-----:R0:W5:Y:S04]  /*50a30*/  LDL.LU R75, [R1+0x2158] ;  /* 0x00215800014b7983 */ /* 0x0011680000300800 */
[----:B----4-:R0:W5:Y:S04]  /*50a40*/  LDL.LU R76, [R1+0x2154] ;  /* 0x00215400014c7983 */ /* 0x0101680000300800 */
[----:B------:R0:W5:Y:S04]  /*50a50*/  LDL.LU R77, [R1+0x2150] ;  /* 0x00215000014d7983 */ /* 0x0001680000300800 */
[----:B------:R0:W5:Y:S04]  /*50a60*/  LDL.LU R78, [R1+0x214c] ;  /* 0x00214c00014e7983 */ /* 0x0001680000300800 */
[----:B-1----:R0:W5:Y:S04]  /*50a70*/  LDL.LU R79, [R1+0x2148] ;  /* 0x00214800014f7983 */ /* 0x0021680000300800 */
[----:B------:R-:W4:Y:S04]  /*50a80*/  LDL R2, [R1+0x1ad4] ;  /* 0x001ad40001027983 */ /* 0x000f280000100800 */
[----:B------:R1:W-:Y:S04]  /*50a90*/  STS.U16 [R93+UR76+0x48b80], R80 ;  /* 0x048b80505d007988 */ /* 0x0003e8000800044c */
[----:B------:R0:W-:Y:S04]  /*50aa0*/  STS.U16 [R93+UR76+0x48f80], R81 ;  /* 0x048f80515d007988 */ /* 0x0001e8000800044c */
[----:B------:R0:W-:Y:S04]  /*50ab0*/  STS.U16 [R93+UR76+0x49380], R82 ;  /* 0x049380525d007988 */ /* 0x0001e8000800044c */
[----:B------:R0:W-:Y:S04]  /*50ac0*/  STS.U16 [R93+UR76+0x49780], R83 ;  /* 0x049780535d007988 */ /* 0x0001e8000800044c */
[----:B------:R0:W-:Y:S04]  /*50ad0*/  STS.U16 [R93+UR76+0x49b80], R84 ;  /* 0x049b80545d007988 */ /* 0x0001e8000800044c */
[----:B------:R0:W-:Y:S04]  /*50ae0*/  STS.U16 [R93+UR76+0x49f80], R85 ;  /* 0x049f80555d007988 */ /* 0x0001e8000800044c */
[----:B-1----:R1:W5:Y:S04]  /*50af0*/  LDL.LU R80, [R1+0x2144] ;  /* 0x0021440001507983 */ /* 0x0023680000300800 */
[----:B0-----:R1:W5:Y:S04]  /*50b00*/  LDL.LU R81, [R1+0x2140] ;  /* 0x0021400001517983 */ /* 0x0013680000300800 */
[----:B------:R1:W5:Y:S04]  /*50b10*/  LDL.LU R82, [R1+0x213c] ;  /* 0x00213c0001527983 */ /* 0x0003680000300800 */
[----:B------:R1:W5:Y:S04]  /*50b20*/  LDL.LU R83, [R1+0x2138] ;  /* 0x0021380001537983 */ /* 0x0003680000300800 */
[----:B------:R1:W5:Y:S04]  /*50b30*/  LDL.LU R84, [R1+0x2134] ;  /* 0x0021340001547983 */ /* 0x0003680000300800 */
[----:B------:R1:W5:Y:S04]  /*50b40*/  LDL.LU R85, [R1+0x2130] ;  /* 0x0021300001557983 */ /* 0x0003680000300800 */
[----:B------:R0:W-:Y:S04]  /*50b50*/  STS.U16 [R93+UR76+0x4a380], R86 ;  /* 0x04a380565d007988 */ /* 0x0001e8000800044c */
[----:B------:R1:W-:Y:S04]  /*50b60*/  STS.U16 [R93+UR76+0x4a780], R87 ;  /* 0x04a780575d007988 */ /* 0x0003e8000800044c */
[----:B------:R1:W-:Y:S04]  /*50b70*/  STS.U16 [R93+UR76+0x4ab80], R88 ;  /* 0x04ab80585d007988 */ /* 0x0003e8000800044c */
[----:B0-----:R0:W5:Y:S04]  /*50b80*/  LDL.LU R86, [R1+0x212c] ;  /* 0x00212c0001567983 */ /* 0x0011680000300800 */
[----:B-1----:R0:W5:Y:S04]  /*50b90*/  LDL.LU R87, [R1+0x2128] ;  /* 0x0021280001577983 */ /* 0x0021680000300800 */
[----:B------:R0:W5:Y:S04]  /*50ba0*/  LDL.LU R88, [R1+0x2124] ;  /* 0x0021240001587983 */ /* 0x0001680000300800 */
[----:B---3--:R1:W-:Y:S04]  /*50bb0*/  STS.U16 [R93+UR76+0x4af80], R89 ;  /* 0x04af80595d007988 */ /* 0x0083e8000800044c */
[----:B-1----:R0:W5:Y:S04]  /*50bc0*/  LDL.LU R89, [R1+0x2120] ;  /* 0x0021200001597983 */ /* 0x0021680000300800 */
[----:B--2---:R1:W-:Y:S04]  /*50bd0*/  STS.U16 [R93+UR76+0x4b380], R90 ;  /* 0x04b3805a5d007988 */ /* 0x0043e8000800044c */
[----:B------:R2:W-:Y:S04]  /*50be0*/  STS.U16 [R93+UR76+0x4b780], R91 ;  /* 0x04b7805b5d007988 */ /* 0x0005e8000800044c */
[----:B------:R3:W-:Y:S04]  /*50bf0*/  STS.U16 [R93+UR76+0x4bb80], R92 ;  /* 0x04bb805c5d007988 */ /* 0x0007e8000800044c */
[----:B------:R0:W-:Y:S01]  /*50c00*/  STS.U16 [R93+UR76+0x4bf80], R3 ;  /* 0x04bf80035d007988 */ /* 0x0001e2000800044c */
[----:B------:R1:W-:Y:S06]  /*50c10*/  MEMBAR.ALL.CTA ;  /* 0x0000000000007992 */ /* 0x0003ec0000008000 */
[----:B-1----:R-:W1:Y:S04]  /*50c20*/  FENCE.VIEW.ASYNC.S ;  /* 0x00000000000073c6 */ /* 0x002e680000000000 */
[----:B------:R0:W5:Y:S04]  /*50c30*/  LDL.LU R90, [R1+0x211c] ;  /* 0x00211c00015a7983 */ /* 0x0001680000300800 */
[----:B--2---:R2:W5:Y:S04]  /*50c40*/  LDL.LU R91, [R1+0x2118] ;  /* 0x00211800015b7983 */ /* 0x0045680000300800 */
[----:B---3--:R2:W5:Y:S04]  /*50c50*/  LDL.LU R92, [R1+0x2114] ;  /* 0x00211400015c7983 */ /* 0x0085680000300800 */
[----:B0-----:R2:W5:Y:S04]  /*50c60*/  LDL.LU R93, [R1+0x2110] ;  /* 0x00211000015d7983 */ /* 0x0015680000300800 */
[----:B------:R2:W5:Y:S01]  /*50c70*/  LDL.LU R3, [R1+0x210c] ;  /* 0x00210c0001037983 */ /* 0x0005620000300800 */
[----:B----4-:R-:W-:-:S05]  /*50c80*/  LEA R2, R2, UR76, 0x3 ;  /* 0x0000004c02027c11 */ /* 0x010fca000f8e18ff */
[----:B------:R-:W-:-:S05]  /*50c90*/  VIADD R2, R2, 0x50000 ;  /* 0x0005000002027836 */ /* 0x000fca0000000000 */
[----:B------:R-:W-:Y:S02]  /*50ca0*/  R2UR UR4, R2 ;  /* 0x00000000020472ca */ /* 0x000fe400000e0000 */
[----:B------:R2:W5:Y:S01]  /*50cb0*/  LDL.LU R2, [R1+0x2108] ;  /* 0x0021080001027983 */ /* 0x0005620000300800 */
[----:B-1----:R-:W-:Y:S06]  /*50cc0*/  BAR.SYNC.DEFER_BLOCKING 0x0 ;  /* 0x0000000000007b1d */ /* 0x002fec0000010000 */
[----:B------:R-:W-:Y:S06]  /*50cd0*/  @P0 BRA `(.L_x_9) ;  /* 0x0000000400900947 */ /* 0x000fec0003800000 */
[----:B-----5:R0:W-:Y:S04]  /*50ce0*/  STL.64 [R1+0x2120], R6 ;  /* 0x0021200601007387 */ /* 0x0201e80000100a00 */
[----:B0-----:R-:W3:Y:S01]  /*50cf0*/  LDL R6, [R1+0x20fc] ;  /* 0x0020fc0001067983 */ /* 0x001ee20000100800 */
[----:B------:R-:W-:-:S03]  /*50d00*/  ELECT P1, URZ, PT ;  /* 0x0000000000ff782f */ /* 0x000fc60003820000 */
[----:B------:R0:W-:Y:S04]  /*50d10*/  STL [R1+0x211c], R5 ;  /* 0x00211c0501007387 */ /* 0x0001e80000100800 */
[----:B------:R1:W-:Y:S04]  /*50d20*/  STL [R1+0x2118], R4 ;  /* 0x0021180401007387 */ /* 0x0003e80000100800 */
[----:B------:R4:W-:Y:S02]  /*50d30*/  STL.64 [R1+0x2110], R2 ;  /* 0x0021100201007387 */ /* 0x0009e40000100a00 */
[----:B------:R-:W-:Y:S01]  /*50d40*/  @P1 IMAD.MOV.U32 R7, RZ, RZ, 0x40004040 ;  /* 0x40004040ff071424 */ /* 0x000fe200078e00ff */
[----:B0-----:R-:W-:Y:S01]  /*50d50*/  MOV.SPILL R5, UR73 ;  /* 0x0000004900057c02 */ /* 0x001fe20009000f00 */
[----:B------:R0:W-:Y:S01]  /*50d60*/  STL [R1+0x2108], R0 ;  /* 0x0021080001007387 */ /* 0x0001e20000100800 */
[----:B-1----:R-:W-:-:S02]  /*50d70*/  MOV.SPILL R4, UR72 ;  /* 0x0000004800047c02 */ /* 0x002fc40009000f00 */
[----:B------:R-:W-:Y:S01]  /*50d80*/  @P1 R2UR UR75, R7 ;  /* 0x00000000074b12ca */ /* 0x000fe200000e0000 */
[----:B------:R-:W-:Y:S01]  /*50d90*/  UMOV UR72, 0x0 ;  /* 0x0000000000487882 */ /* 0x000fe20000000000 */
[----:B------:R-:W-:Y:S01]  /*50da0*/  UMOV UR73, 0x8208490 ;  /* 0x0820849000497882 */ /* 0x000fe20000000000 */
[----:B----4-:R-:W-:Y:S02]  /*50db0*/  MOV.SPILL R2, UR6 ;  /* 0x0000000600027c02 */ /* 0x010fe40009000f00 */
[----:B0-----:R-:W-:Y:S01]  /*50dc0*/  MOV.SPILL R0, UR7 ;  /* 0x0000000700007c02 */ /* 0x001fe20009000f00 */
[----:B------:R-:W-:Y:S02]  /*50dd0*/  UIADD3.64 UR6, UPT, UPT, UR8, 0x100, URZ ;  /* 0x0000010008067897 */ /* 0x000fe4000fffe0ff */
[----:B------:R-:W-:Y:S01]  /*50de0*/  UIADD3 UR77, UPT, UPT, UR5, 0x80, URZ ;  /* 0x00000080054d7890 */ /* 0x000fe2000fffe0ff */
[----:B------:R-:W-:Y:S01]  /*50df0*/  IMAD.MOV.U32 R3, RZ, RZ, RZ ;  /* 0x000000ffff037224 */ /* 0x000fe200078e00ff */
[----:B---3--:R-:W-:-:S13]  /*50e00*/  R2UR UR74, R6 ;  /* 0x00000000064a72ca */ /* 0x008fda00000e0000 */
[----:B------:R-:W-:-:S05]  /*50e10*/  IMAD.U32 R6, RZ, RZ, UR74 ;  /* 0x0000004aff067e24 */ /* 0x000fca000f8e00ff */
[----:B------:R-:W-:Y:S02]  /*50e20*/  @P1 R2UR UR74, R6 ;  /* 0x00000000064a12ca */ /* 0x000fe400000e0000 */
[----:B------:R0:W5:Y:S11]  /*50e30*/  LDL.LU.64 R6, [R1+0x2120] ;  /* 0x0021200001067983 */ /* 0x0001760000300a00 */
[----:B------:R1:W-:Y:S02]  /*50e40*/  UTCHMMA gdesc[UR74], gdesc[UR12], tmem[UR5], tmem[UR72], idesc[UR73], UPT ;  /* 0x00ff480c4a0075ea */ /* 0x0003e4000b800005 */
[----:B-1----:R-:W-:Y:S01]  /*50e50*/  UIADD3.64 UR72, UPT, UPT, UR8, 0x80, URZ ;  /* 0x0000008008487897 */ /* 0x002fe2000fffe0ff */
[----:B------:R-:W-:Y:S01]  /*50e60*/  UMOV UR74, 0x0 ;  /* 0x00000000004a7882 */ /* 0x000fe20000000000 */
[----:B------:R-:W-:-:S02]  /*50e70*/  UMOV UR75, 0x8208490 ;  /* 0x08208490004b7882 */ /* 0x000fc40000000000 */
[----:B------:R-:W-:Y:S05]  /*50e80*/  UTCHMMA gdesc[UR8], gdesc[UR10], tmem[UR5], tmem[UR74], idesc[UR75], UPT ;  /* 0x00ff4a0a080075ea */ /* 0x000fea000b800005 */
[----:B------:R1:W-:Y:S01]  /*50e90*/  UTCHMMA gdesc[UR72], gdesc[UR14], tmem[UR5], tmem[UR74], idesc[UR75], UPT ;  /* 0x00ff4a0e480075ea */ /* 0x0003e2000b800005 */
[----:B------:R3:W-:Y:S01]  /*50ea0*/  UTCHMMA gdesc[UR6], gdesc[UR16], tmem[UR5], tmem[UR74], idesc[UR75], UPT ;  /* 0x00ff4a10060075ea */ /* 0x0007e2000b800005 */
[----:B-1----:R-:W-:Y:S02]  /*50eb0*/  UIADD3.64 UR72, UPT, UPT, UR8, 0x180, URZ ;  /* 0x0000018008487897 */ /* 0x002fe4000fffe0ff */
[----:B---3--:R-:W-:-:S07]  /*50ec0*/  UIADD3.64 UR6, UPT, UPT, UR8, 0x200, URZ ;  /* 0x0000020008067897 */ /* 0x008fce000fffe0ff */
[----:B------:R1:W-:Y:S02]  /*50ed0*/  UTCHMMA gdesc[UR72], gdesc[UR18], tmem[UR5], tmem[UR74], idesc[UR75], UPT ;  /* 0x00ff4a12480075ea */ /* 0x0003e4000b800005 */
[----:B------:R3:W-:Y:S01]  /*50ee0*/  UTCHMMA gdesc[UR6], gdesc[UR20], tmem[UR5], tmem[UR74], idesc[UR75], UPT ;  /* 0x00ff4a14060075ea */ /* 0x0007e2000b800005 */
[----:B-1----:R-:W-:Y:S02]  /*50ef0*/  UIADD3.64 UR72, UPT, UPT, UR8, 0x280, URZ ;  /* 0x0000028008487897 */ /* 0x002fe4000fffe0ff */
[----:B---3--:R-:W-:-:S07]  /*50f00*/  UIADD3.64 UR6, UPT, UPT, UR8, 0x300, URZ ;  /* 0x0000030008067897 */ /* 0x008fce000fffe0ff */
[----:B------:R1:W-:Y:S02]  /*50f10*/  UTCHMMA gdesc[UR72], gdesc[UR22], tmem[UR5], tmem[UR74], idesc[UR75], UPT ;  /* 0x00ff4a16480075ea */ /* 0x0003e4000b800005 */
[----:B------:R3:W-:Y:S01]  /*50f20*/  UTCHMMA gdesc[UR6], gdesc[UR24], tmem[UR5], tmem[UR74], idesc[UR75], UPT ;  /* 0x00ff4a18060075ea */ /* 0x0007e2000b800005 */
[----:B-1----:R-:W-:Y:S01]  /*50f30*/  R2UR.FILL UR73, R5 ;  /* 0x00000000054972ca */ /* 0x002fe200004e0000 */
[----:B---3--:R-:W-:Y:S01]  /*50f40*/  UIADD3 UR74, UPT, UPT, UR5, 0x80, URZ ;  /* 0x00000080054a7890 */ /* 0x008fe2000fffe0ff */
[----:B------:R-:W-:Y:S01]  /*50f50*/  R2UR.FILL UR72, R4 ;  /* 0x00000000044872ca */ /* 0x000fe200004e0000 */
[----:B------:R-:W-:Y:S01]  /*50f60*/  UIADD3 UR75, UPT, UPT, UR5, 0x80, URZ ;  /* 0x00000080054b7890 */ /* 0x000fe2000fffe0ff */
[----:B------:R0:W5:Y:S01]  /*50f70*/  LDL.LU R5, [R1+0x211c] ;  /* 0x00211c0001057983 */ /* 0x0001620000300800 */
[----:B------:R-:W-:Y:S01]  /*50f80*/  UMOV UR6, 0x0 ;  /* 0x0000000000067882 */ /* 0x000fe20000000000 */
[----:B------:R-:W-:Y:S02]  /*50f90*/  UMOV UR7, 0x8208490 ;  /* 0x0820849000077882 */ /* 0x000fe40000000000 */
[----:B------:R0:W5:Y:S02]  /*50fa0*/  LDL.LU R4, [R1+0x2118] ;  /* 0x0021180001047983 */ /* 0x0001640000300800 */
[----:B------:R1:W-:Y:S02]  /*50fb0*/  UTCHMMA gdesc[UR26], gdesc[UR12], tmem[UR74], tmem[UR6], idesc[UR7], UPT ;  /* 0x00ff060c1a0075ea */ /* 0x0003e4000b80004a */
[----:B------:R3:W-:Y:S01]  /*50fc0*/  UTCHMMA gdesc[UR28], gdesc[UR10], tmem[UR75], tmem[UR6], idesc[UR7], UPT ;  /* 0x00ff060a1c0075ea */ /* 0x0007e2000b80004b */
[----:B-1----:R-:W-:Y:S01]  /*50fd0*/  UMOV UR74, 0x0 ;  /* 0x00000000004a7882 */ /* 0x002fe20000000000 */
[----:B---3--:R-:W-:-:S02]  /*50fe0*/  UMOV UR75, 0x8208490 ;  /* 0x08208490004b7882 */ /* 0x008fc40000000000 */
[----:B------:R1:W-:Y:S02]  /*50ff0*/  UTCHMMA gdesc[UR30], gdesc[UR14], tmem[UR77], tmem[UR74], idesc[UR75], UPT ;  /* 0x00ff4a0e1e0075ea */ /* 0x0003e4000b80004d */
[----:B-1----:R-:W-:Y:S02]  /*51000*/  UIADD3 UR74, UPT, UPT, UR5, 0x80, URZ ;  /* 0x00000080054a7890 */ /* 0x002fe4000fffe0ff */
[----:B------:R-:W-:-:S07]  /*51010*/  UIADD3 UR75, UPT, UPT, UR5, 0x80, URZ ;  /* 0x00000080054b7890 */ /* 0x000fce000fffe0ff */
[----:B------:R-:W-:Y:S02]  /*51020*/  UTCHMMA gdesc[UR32], gdesc[UR16], tmem[UR74], tmem[UR6], idesc[UR7], UPT ;  /* 0x00ff0610200075ea */ /* 0x000fe4000b80004a */
[----:B------:R-:W-:Y:S01]  /*51030*/  UTCHMMA gdesc[UR34], gdesc[UR18], tmem[UR75], tmem[UR6], idesc[UR7], UPT ;  /* 0x00ff0612220075ea */ /* 0x000fe2000b80004b */
[----:B------:R1:W-:Y:S01]  /*51040*/  UTCHMMA gdesc[UR36], gdesc[UR20], tmem[UR74], tmem[UR6], idesc[UR7], UPT ;  /* 0x00ff0614240075ea */ /* 0x0003e2000b80004a */
[----:B------:R3:W-:Y:S01]  /*51050*/  UTCHMMA gdesc[UR38], gdesc[UR22], tmem[UR75], tmem[UR6], idesc[UR7], UPT ;  /* 0x00ff0616260075ea */ /* 0x0007e2000b80004b */
[----:B-1----:R-:W-:Y:S01]  /*51060*/  UMOV UR74, 0x0 ;  /* 0x00000000004a7882 */ /* 0x002fe20000000000 */
[----:B---3--:R-:W-:Y:S02]  /*51070*/  UMOV UR75, 0x8208490 ;  /* 0x08208490004b7882 */ /* 0x008fe40000000000 */
[----:B------:R1:W-:Y:S02]  /*51080*/  UTCHMMA gdesc[UR40], gdesc[UR24], tmem[UR77], tmem[UR74], idesc[UR75], UPT ;  /* 0x00ff4a18280075ea */ /* 0x0003e4000b80004d */
[----:B-1----:R-:W-:-:S02]  /*51090*/  UIADD3 UR74, UPT, UPT, UR5, 0x100, URZ ;  /* 0x00000100054a7890 */ /* 0x002fc4000fffe0ff */
[----:B------:R-:W-:Y:S02]  /*510a0*/  UIADD3 UR75, UPT, UPT, UR5, 0x100, URZ ;  /* 0x00000100054b7890 */ /* 0x000fe4000fffe0ff */
[----:B------:R-:W-:-:S05]  /*510b0*/  UIADD3 UR77, UPT, UPT, UR5, 0x100, URZ ;  /* 0x00000100054d7890 */ /* 0x000fca000fffe0ff */
        /* <DEDUP_REMOVED lines=11> */
[----:B------:R1:W-:Y:S01]  /*51170*/  UTCHMMA gdesc[UR54], gdesc[UR22], tmem[UR75], tmem[UR6], idesc[UR7], UPT ;  /* 0x00ff0616360075ea */ /* 0x0003e2000b80004b */
[----:B------:R3:W-:Y:S01]  /*51180*/  UTCHMMA gdesc[UR56], gdesc[UR24], tmem[UR74], tmem[UR6], idesc[UR7], UPT ;  /* 0x00ff0618380075ea */ /* 0x0007e2000b80004a */
[----:B-1----:R-:W-:Y:S01]  /*51190*/  UIADD3 UR75, UPT, UPT, UR5, 0x180, URZ ;  /* 0x00000180054b7890 */ /* 0x002fe2000fffe0ff */
[----:B---3--:R-:W-:-:S08]  /*511a0*/  UMOV UR74, 0x0 ;  /* 0x00000000004a7882 */ /* 0x008fd00000000000 */
[----:B------:R1:W-:Y:S02]  /*511b0*/  UTCHMMA gdesc[UR58], gdesc[UR12], tmem[UR75], tmem[UR6], idesc[UR7], UPT ;  /* 0x00ff060c3a0075ea */ /* 0x0003e4000b80004b */
[----:B-1----:R-:W-:Y:S02]  /*511c0*/  UMOV UR75, 0x8208490 ;  /* 0x08208490004b7882 */ /* 0x002fe40000000000 */
        /* <DEDUP_REMOVED lines=10> */
[----:B-1----:R-:W-:-:S09]  /*51270*/  UIADD3 UR74, UPT, UPT, UR5, 0x180, URZ ;  /* 0x00000180054a7890 */ /* 0x002fd2000fffe0ff */
[----:B------:R1:W-:Y:S02]  /*51280*/  UTCHMMA gdesc[UR72], gdesc[UR24], tmem[UR74], tmem[UR6], idesc[UR7], UPT ;  /* 0x00ff0618480075ea */ /* 0x0003e4000b80004a */
[----:B-1----:R-:W-:Y:S01]  /*51290*/  R2UR.FILL UR6, R2 ;  /* 0x00000000020672ca */ /* 0x002fe200004e0000 */
[----:B------:R-:W-:Y:S01]  /*512a0*/  IMAD.U32 R2, RZ, RZ, UR4 ;  /* 0x00000004ff027e24 */ /* 0x000fe2000f8e00ff */
[----:B------:R-:W-:-:S04]  /*512b0*/  R2UR.FILL UR7, R0 ;  /* 0x00000000000772ca */ /* 0x000fc800004e0000 */
[----:B------:R-:W-:Y:S02]  /*512c0*/  @P1 MOV R0, R2 ;  /* 0x0000000200001202 */ /* 0x000fe40000000f00 */
[----:B------:R0:W5:Y:S02]  /*512d0*/  LDL.LU.64 R2, [R1+0x2110] ;  /* 0x0021100001027983 */ /* 0x0001640000300a00 */
[----:B------:R-:W-:Y:S02]  /*512e0*/  @P1 R2UR UR74, R0 ;  /* 0x00000000004a12ca */ /* 0x000fe400000e0000 */
[----:B------:R0:W5:Y:S11]  /*512f0*/  LDL.LU R0, [R1+0x2108] ;  /* 0x0021080001007983 */ /* 0x0001760000300800 */
[----:B------:R0:W-:Y:S01]  /*51300*/  UTCBAR [UR74], URZ ;  /* 0x000000ff4a0073e9 */ /* 0x0001e200080000ff */
[----:B------:R-:W-:Y:S01]  /*51310*/  NOP ;  /* 0x0000000000007918 */ /* 0x000fe20000000000 */
.L_x_9:
[----:B-----5:R1:W-:Y:S04]  /*51320*/  STL [R1+0x2118], R5 ;  /* 0x0021180501007387 */ /* 0x0203e80000100800 */
[----:B-1----:R-:W3:Y:S04]  /*51330*/  LDL R5, [R1+0x2100] ;  /* 0x0021000001057983 */ /* 0x002ee80000100800 */
[----:B------:R1:W-:Y:S04]  /*51340*/  STL [R1+0x2114], R4 ;  /* 0x0021140401007387 */ /* 0x0003e80000100800 */
[----:B-1----:R-:W3:Y:S04]  /*51350*/  LDL R4, [R1+0x56c] ;  /* 0x00056c0001047983 */ /* 0x002ee80000100800 */
[----:B------:R1:W-:Y:S04]  /*51360*/  STL [R1+0x2110], R3 ;  /* 0x0021100301007387 */ /* 0x0003e80000100800 */
[----:B-1----:R-:W4:Y:S04]  /*51370*/  LDL.LU R3, [R1+0x1ad8] ;  /* 0x001ad80001037983 */ /* 0x002f280000300800 */
[----:B------:R1:W-:Y:S04]  /*51380*/  STL [R1+0x210c], R2 ;  /* 0x00210c0201007387 */ /* 0x0003e80000100800 */
[----:B-12---:R-:W2:Y:S04]  /*51390*/  LDL.LU R2, [R1+0x1ad4] ;  /* 0x001ad40001027983 */ /* 0x006ea80000300800 */
[----:B------:R1:W-:Y:S01]  /*513a0*/  STL [R1+0x2108], R0 ;  /* 0x0021080001007387 */ /* 0x0003e20000100800 */
[----:B---3--:R-:W-:-:S03]  /*513b0*/  ISETP.NE.U32.AND P3, PT, R4, R5, PT ;  /* 0x000000050400720c */ /* 0x008fc60003f65070 */
[----:B------:R3:W5:Y:S04]  /*513c0*/  LDL.LU R5, [R1+0x2118] ;  /* 0x0021180001057983 */ /* 0x0007680000300800 */
[----:B------:R3:W5:Y:S04]  /*513d0*/  LDL.LU R4, [R1+0x2114] ;  /* 0x0021140001047983 */ /* 0x0007680000300800 */
[----:B----4-:R4:W-:Y:S01]  /*513e0*/  STL [R1+0xeac], R3 ;  /* 0x000eac0301007387 */ /* 0x0109e20000100800 */
[----:B--2---:R-:W-:-:S05]  /*513f0*/  VIADD R2, R2, 0x1 ;  /* 0x0000000102027836 */ /* 0x004fca0000000000 */
[----:B------:R-:W-:-:S04]  /*51400*/  ISETP.GT.AND P1, PT, R2, 0x1, PT ;  /* 0x000000010200780c */ /* 0x000fc80003f24270 */
[----:B-1----:R-:W-:Y:S02]  /*51410*/  SEL R0, RZ, 0x1, !P1 ;  /* 0x00000001ff007807 */ /* 0x002fe40004800000 */
[----:B------:R-:W-:Y:S02]  /*51420*/  SEL R2, R2, RZ, !P1 ;  /* 0x000000ff02027207 */ /* 0x000fe40004800000 */
[----:B------:R-:W-:Y:S02]  /*51430*/  LOP3.LUT R0, R3, R0, RZ, 0x3c, !PT ;  /* 0x0000000003007212 */ /* 0x000fe400078e3cff */
[----:B----4-:R3:W5:Y:S04]  /*51440*/  LDL.LU R3, [R1+0x2110] ;  /* 0x0021100001037983 */ /* 0x0107680000300800 */
[----:B------:R1:W-:Y:S04]  /*51450*/  STL [R1+0x1ad4], R2 ;  /* 0x001ad40201007387 */ /* 0x0003e80000100800 */
[----:B-1----:R3:W5:Y:S04]  /*51460*/  LDL.LU R2, [R1+0x210c] ;  /* 0x00210c0001027983 */ /* 0x0027680000300800 */
[----:B------:R1:W-:Y:S04]  /*51470*/  STL [R1+0x1ad8], R0 ;  /* 0x001ad80001007387 */ /* 0x0003e80000100800 */
[----:B-1----:R3:W5:Y:S01]  /*51480*/  LDL.LU R0, [R1+0x2108] ;  /* 0x0021080001007983 */ /* 0x0027620000300800 */
[----:B------:R-:W-:Y:S05]  /*51490*/  @P3 BRA `(.L_x_10) ;  /* 0xfffffcf800e03947 */ /* 0x000fea000383ffff */
.L_x_7:
[----:B------:R-:W4:Y:S02]  /*514a0*/  LDC R93, c[0x0][0x3a0] ;  /* 0x0000e800ff5d7b82 */ /* 0x000f240000000800 */
[----:B----4-:R-:W-:-:S05]  /*514b0*/  VIADD R93, R93, 0x7f ;  /* 0x0000007f5d5d7836 */ /* 0x010fca0000000000 */
[----:B------:R-:W-:-:S13]  /*514c0*/  ISETP.GE.AND P0, PT, R93, 0x80, PT ;  /* 0x000000805d00780c */ /* 0x000fda0003f06270 */
[----:B------:R-:W-:Y:S05]  /*514d0*/  @!P0 BRA `(.L_x_11) ;  /* 0x0000000000108947 */ /* 0x000fea0003800000 */
[----:B------:R-:W4:Y:S02]  /*514e0*/  LDL.LU R93, [R1+0xeac] ;  /* 0x000eac00015d7983 */ /* 0x000f240000300800 */
[----:B----45:R-:W-:-:S04]  /*514f0*/  IMAD.U32 R0, R93, -0x80000000, RZ ;  /* 0x800000005d007824 */ /* 0x030fc800078e00ff */
[----:B------:R-:W4:Y:S02]  /*51500*/  SYNCS.PHASECHK.TRANS64.TRYWAIT P0, [UR4], R0 ;  /* 0x00000000ff0075a7 */ /* 0x000f240008001104 */
[----:B----4-:R-:W-:Y:S05]  /*51510*/  @!P0 BRA `(.L_x_12) ;  /* 0x0000012c00788947 */ /* 0x010fea0003800000 */
.L_x_11:
[----:B-----5:R-:W4:Y:S04]  /*51520*/  LDL.LU R2, [R1+0x2104] ;  /* 0x0021040001027983 */ /* 0x020f280000300800 */
        /* <DEDUP_REMOVED lines=36> */
[----:B------:R-:W-:Y:S06]  /*51770*/  BAR.SYNC.DEFER_BLOCKING 0x0 ;  /* 0x0000000000007b1d */ /* 0x000fec0000010000 */
[----:B------:R-:W-:Y:S04]  /*51780*/  STL [R1+0x22bc], R93 ;  /* 0x0022bc5d01007387 */ /* 0x000fe80000100800 */
[----:B------:R-:W-:Y:S04]  /*51790*/  STL [R1+0x22a8], R91 ;  /* 0x0022a85b01007387 */ /* 0x000fe80000100800 */
[----:B------:R-:W-:Y:S04]  /*517a0*/  STL [R1+0x22a0], R89 ;  /* 0x0022a05901007387 */ /* 0x000fe80000100800 */
[----:B------:R-:W-:Y:S04]  /*517b0*/  STL [R1+0x2298], R87 ;  /* 0x0022985701007387 */ /* 0x000fe80000100800 */
[----:B------:R-:W-:Y:S01]  /*517c0*/  STL [R1+0x2290], R86 ;  /* 0x0022905601007387 */ /* 0x000fe20000100800 */
[----:B------:R-:W0:Y:S03]  /*517d0*/  @!P2 SYNCS.CCTL.IV [UR76+0x50000] ;  /* 0x05000000ff00a9b1 */ /* 0x000e26000800004c */
        /* <DEDUP_REMOVED lines=19> */
[----:B------:R1:W-:Y:S01]  /*51910*/  STL [R1+0x21cc], R68 ;  /* 0x0021cc4401007387 */ /* 0x0003e20000100800 */
[----:B0-----:R-:W-:Y:S06]  /*51920*/  BAR.SYNC.DEFER_BLOCKING 0x0 ;  /* 0x0000000000007b1d */ /* 0x001fec0000010000 */
[----:B------:R-:W0:Y:S01]  /*51930*/  @!P2 SYNCS.CCTL.IV [UR76+0x50008] ;  /* 0x05000800ff00a9b1 */ /* 0x000e22000800004c */
[----:B----4-:R-:W-:-:S13]  /*51940*/  R2UR UR4, R2 ;  /* 0x00000000020472ca */ /* 0x010fda00000e0000 */
[----:B-1----:R-:W1:Y:S02]  /*51950*/  LDTM.x64 R24, tmem[UR4] ;  /* 0x00000004001879ee */ /* 0x002e640008340000 */
[----:B-1----:R-:W-:Y:S01]  /*51960*/  STL.64 [R1+0x200], R24 ;  /* 0x0002001801007387 */ /* 0x002fe20000100a00 */
        /* <DEDUP_REMOVED lines=8> */
[----:B------:R1:W-:Y:S04]  /*519f0*/  STL.64 [R1+0x240], R40 ;  /* 0x0002402801007387 */ /* 0x0003e80000100a00 */
[----:B------:R-:W-:Y:S04]  /*51a00*/  STL.64 [R1+0x248], R42 ;  /* 0x0002482a01007387 */ /* 0x000fe80000100a00 */
[----:B------:R-:W-:Y:S04]  /*51a10*/  STL.64 [R1+0x250], R44 ;  /* 0x0002502c01007387 */ /* 0x000fe80000100a00 */
[----:B------:R-:W-:Y:S01]  /*51a20*/  STL.64 [R1+0x258], R46 ;  /* 0x0002582e01007387 */ /* 0x000fe20000100a00 */
[----:B-1----:R-:W-:-:S03]  /*51a30*/  IMAD.MOV.U32 R40, RZ, RZ, R81 ;  /* 0x000000ffff287224 */ /* 0x002fc600078e0051 */
[----:B------:R-:W-:Y:S04]  /*51a40*/  STL.64 [R1+0x260], R48 ;  /* 0x0002603001007387 */ /* 0x000fe80000100a00 */
[----:B------:R-:W-:Y:S04]  /*51a50*/  STL.64 [R1+0x268], R50 ;  /* 0x0002683201007387 */ /* 0x000fe80000100a00 */
[----:B------:R-:W-:Y:S04]  /*51a60*/  STL.64 [R1+0x270], R52 ;  /* 0x0002703401007387 */ /* 0x000fe80000100a00 */
[----:B------:R-:W-:Y:S04]  /*51a70*/  STL.64 [R1+0x278], R54 ;  /* 0x0002783601007387 */ /* 0x000fe80000100a00 */
[----:B------:R-:W-:Y:S04]  /*51a80*/  STL.64 [R1+0x280], R56 ;  /* 0x0002803801007387 */ /* 0x000fe80000100a00 */
[----:B------:R1:W-:Y:S04]  /*51a90*/  STL.64 [R1+0x288], R58 ;  /* 0x0002883a01007387 */ /* 0x0003e80000100a00 */
[----:B------:R4:W-:Y:S04]  /*51aa0*/  STL.64 [R1+0x290], R60 ;  /* 0x0002903c01007387 */ /* 0x0009e80000100a00 */
        /* <DEDUP_REMOVED lines=12> */
[----:B------:R3:W-:Y:S04]  /*51b70*/  STL.64 [R1+0x2f8], R86 ;  /* 0x0002f85601007387 */ /* 0x0007e80000100a00 */
[----:B-1----:R-:W3:Y:S04]  /*51b80*/  LDL.LU R58, [R1+0x2e0] ;  /* 0x0002e000013a7983 */ /* 0x002ee80000300800 */
        /* <DEDUP_REMOVED lines=11> */
[----:B--2---:R-:W2:Y:S04]  /*51c40*/  LDL.LU R77, [R1+0x2b0] ;  /* 0x0002b000014d7983 */ /* 0x004ea80000300800 */
        /* <DEDUP_REMOVED lines=27> */
[----:B---3--:R-:W3:Y:S04]  /*51e00*/  LDL.LU R87, [R1+0x208] ;  /* 0x0002080001577983 */ /* 0x008ee80000300800 */
[----:B------:R-:W3:Y:S04]  /*51e10*/  LDL.LU R86, [R1+0x204] ;  /* 0x0002040001567983 */ /* 0x000ee80000300800 */
[----:B--2---:R-:W-:Y:S04]  /*51e20*/  STL [R1+0x240c], R77 ;  /* 0x00240c4d01007387 */ /* 0x004fe80000100800 */
        /* <DEDUP_REMOVED lines=36> */
[----:B------:R-:W-:Y:S04]  /*52070*/  STL [R1+0x22dc], R0 ;  /* 0x0022dc0001007387 */ /* 0x000fe80000100800 */
[----:B------:R-:W-:Y:S01]  /*52080*/  STL [R1+0x22c4], R93 ;  /* 0x0022c45d01007387 */ /* 0x000fe20000100800 */
[----:B-1----:R-:W1:Y:S03]  /*52090*/  LDTM.x64 R4, tmem[UR4+0x40] ;  /* 0x00004004000479ee */ /* 0x002e660008340000 */
[----:B------:R-:W-:Y:S04]  /*520a0*/  STL [R1+0x22b4], R91 ;  /* 0x0022b45b01007387 */ /* 0x000fe80000100800 */
[----:B------:R-:W-:Y:S04]  /*520b0*/  STL [R1+0x22ac], R89 ;  /* 0x0022ac5901007387 */ /* 0x000fe80000100800 */
[----:B---3--:R-:W-:Y:S04]  /*520c0*/  STL [R1+0x22a4], R87 ;  /* 0x0022a45701007387 */ /* 0x008fe80000100800 */
[----:B------:R-:W-:Y:S04]  /*520d0*/  STL [R1+0x229c], R86 ;  /* 0x00229c5601007387 */ /* 0x000fe80000100800 */
[----:B-1----:R-:W-:Y:S01]  /*520e0*/  STL [R1+0x14c], R23 ;  /* 0x00014c1701007387 */ /* 0x002fe20000100800 */
[----:B------:R-:W-:-:S02]  /*520f0*/  IMAD.MOV.U32 R88, RZ, RZ, R20 ;  /* 0x000000ffff587224 */ /* 0x000fc400078e0014 */
[----:B------:R-:W-:Y:S01]  /*52100*/  IMAD.MOV.U32 R83, RZ, RZ, R17 ;  /* 0x000000ffff537224 */ /* 0x000fe200078e0011 */
[----:B------:R-:W-:Y:S01]  /*52110*/  STL [R1+0x154], R25 ;  /* 0x0001541901007387 */ /* 0x000fe20000100800 */
[----:B------:R-:W-:Y:S02]  /*52120*/  IMAD.MOV.U32 R80, RZ, RZ, R14 ;  /* 0x000000ffff507224 */ /* 0x000fe400078e000e */
[----:B------:R-:W-:Y:S01]  /*52130*/  IMAD.MOV.U32 R75, RZ, RZ, R11 ;  /* 0x000000ffff4b7224 */ /* 0x000fe200078e000b */
[----:B------:R-:W-:Y:S01]  /*52140*/  STL.64 [R1+0x158], R26 ;  /* 0x0001581a01007387 */ /* 0x000fe20000100a00 */
[----:B------:R-:W-:Y:S02]  /*52150*/  IMAD.MOV.U32 R72, RZ, RZ, R8 ;  /* 0x000000ffff487224 */ /* 0x000fe400078e0008 */
[----:B------:R-:W-:Y:S01]  /*52160*/  IMAD.MOV.U32 R69, RZ, RZ, R5 ;  /* 0x000000ffff457224 */ /* 0x000fe200078e0005 */
[----:B------:R-:W-:Y:S01]  /*52170*/  STL.64 [R1+0x160], R28 ;  /* 0x0001601c01007387 */ /* 0x000fe20000100a00 */
        /* <DEDUP_REMOVED lines=11> */
[----:B------:R-:W-:Y:S01]  /*52230*/  STL.64 [R1+0x180], R36 ;  /* 0x0001802401007387 */ /* 0x000fe20000100a00 */
        /* <DEDUP_REMOVED lines=22> */
[----:B-1----:R-:W2:Y:S04]  /*523a0*/  LDL.LU R65, [R1+0x24c8] ;  /* 0x0024c80001417983 */ /* 0x002ea80000300800 */
[----:B------:R-:W3:Y:S04]  /*523b0*/  LDL.LU R62, [R1+0x24c4] ;  /* 0x0024c400013e7983 */ /* 0x000ee80000300800 */
        /* <DEDUP_REMOVED lines=50> */
[----:B--2---:R-:W-:Y:S04]  /*526e0*/  STL [R1+0x2468], R65 ;  /* 0x0024684101007387 */ /* 0x004fe80000100800 */
[----:B---3--:R-:W-:Y:S04]  /*526f0*/  STL [R1+0x2464], R62 ;  /* 0x0024643e01007387 */ /* 0x008fe80000100800 */
[----:B----4-:R-:W-:Y:S04]  /*52700*/  STL [R1+0x2460], R61 ;  /* 0x0024603d01007387 */ /* 0x010fe80000100800 */
        /* <DEDUP_REMOVED lines=15> */
[----:B------:R1:W-:Y:S04]  /*52800*/  STL [R1+0x2410], R20 ;  /* 0x0024101401007387 */ /* 0x0003e80000100800 */
[----:B------:R-:W-:Y:S04]  /*52810*/  STL [R1+0x2280], R84 ;  /* 0x0022805401007387 */ /* 0x000fe80000100800 */
[----:B------:R-:W-:Y:S01]  /*52820*/  STL [R1+0x227c], R85 ;  /* 0x00227c5501007387 */ /* 0x000fe20000100800 */
[----:B-1----:R-:W1:Y:S03]  /*52830*/  LDTM.x64 R20, tmem[UR4+0x80] ;  /* 0x00008004001479ee */ /* 0x002e660008340000 */
[----:B------:R-:W-:Y:S04]  /*52840*/  STL [R1+0x22f4], R85 ;  /* 0x0022f45501007387 */ /* 0x000fe80000100800 */
[----:B------:R-:W-:Y:S04]  /*52850*/  STL [R1+0x2278], R88 ;  /* 0x0022785801007387 */ /* 0x000fe80000100800 */
[----:B------:R-:W-:Y:S04]  /*52860*/  STL [R1+0x22fc], R88 ;  /* 0x0022fc5801007387 */ /* 0x000fe80000100800 */
[----:B------:R-:W-:Y:S04]  /*52870*/  STL [R1+0x2274], R90 ;  /* 0x0022745a01007387 */ /* 0x000fe80000100800 */
[----:B------:R-:W-:Y:S04]  /*52880*/  STL [R1+0x2300], R90 ;  /* 0x0023005a01007387 */ /* 0x000fe80000100800 */
[----:B------:R-:W-:Y:S01]  /*52890*/  STL [R1+0x2270], R92 ;  /* 0x0022705c01007387 */ /* 0x000fe20000100800 */
[----:B-1----:R-:W-:-:S03]  /*528a0*/  IMAD.MOV.U32 R19, RZ, RZ, R82 ;  /* 0x000000ffff137224 */ /* 0x002fc600078e0052 */
[----:B------:R-:W-:Y:S01]  /*528b0*/  STL [R1+0x2308], R92 ;  /* 0x0023085c01007387 */ /* 0x000fe20000100800 */
[----:B------:R-:W-:-:S03]  /*528c0*/  IMAD.MOV.U32 R13, RZ, RZ, R83 ;  /* 0x000000ffff0d7224 */ /* 0x000fc600078e0053 */
[----:B------:R-:W-:Y:S04]  /*528d0*/  STL [R1+0x226c], R2 ;  /* 0x00226c0201007387 */ /* 0x000fe80000100800 */
[----:B------:R-:W-:Y:S04]  /*528e0*/  STL [R1+0x230c], R2 ;  /* 0x00230c0201007387 */ /* 0x000fe80000100800 */
[----:B------:R-:W-:Y:S04]  /*528f0*/  STL [R1+0x2268], R3 ;  /* 0x0022680301007387 */ /* 0x000fe80000100800 */
[----:B------:R-:W-:Y:S04]  /*52900*/  STL [R1+0x2314], R3 ;  /* 0x0023140301007387 */ /* 0x000fe80000100800 */
[----:B------:R-:W-:Y:S04]  /*52910*/  STL.64 [R1], R20 ;  /* 0x0000001401007387 */ /* 0x000fe80000100a00 */
        /* <DEDUP_REMOVED lines=29> */
[----:B------:R2:W-:Y:S04]  /*52af0*/  STL.64 [R1+0xe8], R78 ;  /* 0x0000e84e01007387 */ /* 0x0005e80000100a00 */
[----:B------:R3:W-:Y:S04]  /*52b00*/  STL [R1+0xf0], R80 ;  /* 0x0000f05001007387 */ /* 0x0007e80000100800 */
[----:B------:R4:W3:Y:S04]  /*52b10*/  LDL.LU R82, [R1+0x2470] ;  /* 0x0024700001527983 */ /* 0x0008e80000300800 */
[----:B-1----:R-:W3:Y:S04]  /*52b20*/  LDL.LU R76, [R1+0x246c] ;  /* 0x00246c00014c7983 */ /* 0x002ee80000300800 */
[----:B------:R-:W3:Y:S04]  /*52b30*/  LDL.LU R65, [R1+0x2468] ;  /* 0x0024680001417983 */ /* 0x000ee80000300800 */
        /* <DEDUP_REMOVED lines=8> */
[----:B------:R-:W4:Y:S04]  /*52bc0*/  LDL.LU.64 R42, [R1+0x2440] ;  /* 0x00244000012a7983 */ /* 0x000f280000300a00 */
        /* <DEDUP_REMOVED lines=66> */
[----:B---3--:R-:W3:Y:S04]  /*52ff0*/  LDL.LU R80, [R1+0x4] ;  /* 0x0000040001507983 */ /* 0x008ee80000300800 */
[----:B------:R1:W2:Y:S04]  /*53000*/  LDL.LU R67, [R1+0x2400] ;  /* 0x0024000001437983 */ /* 0x0002a80000300800 */
[----:B------:R-:W3:Y:S04]  /*53010*/  LDL.LU R81, [R1] ;  /* 0x0000000001517983 */ /* 0x000ee80000300800 */
[----:B------:R-:W3:Y:S04]  /*53020*/  LDL.LU R10, [R1+0x23fc] ;  /* 0x0023fc00010a7983 */ /* 0x000ee80000300800 */
[----:B----4-:R-:W-:Y:S04]  /*53030*/  STL [R1+0x2344], R73 ;  /* 0x0023444901007387 */ /* 0x010fe80000100800 */
[----:B------:R-:W-:Y:S04]  /*53040*/  STL [R1+0x2340], R71 ;  /* 0x0023404701007387 */ /* 0x000fe80000100800 */
[----:B------:R-:W-:Y:S04]  /*53050*/  STL [R1+0x2338], R84 ;  /* 0x0023385401007387 */ /* 0x000fe80000100800 */
[----:B------:R-:W-:Y:S04]  /*53060*/  STL [R1+0x2334], R70 ;  /* 0x0023344601007387 */ /* 0x000fe80000100800 */
[----:B------:R-:W-:Y:S04]  /*53070*/  STL [R1+0x232c], R68 ;  /* 0x00232c4401007387 */ /* 0x000fe80000100800 */
[----:B------:R-:W-:Y:S04]  /*53080*/  STL [R1+0x2328], R85 ;  /* 0x0023285501007387 */ /* 0x000fe80000100800 */
[----:B------:R-:W-:Y:S04]  /*53090*/  STL [R1+0x2320], R90 ;  /* 0x0023205a01007387 */ /* 0x000fe80000100800 */
[----:B------:R-:W-:Y:S01]  /*530a0*/  STL [R1+0x2318], R2 ;  /* 0x0023180201007387 */ /* 0x000fe20000100800 */
[----:B--2---:R-:W-:-:S03]  /*530b0*/  F2FP.BF16.F32.PACK_AB R67, R13, R16 ;  /* 0x000000100d43723e */ /* 0x004fc600000010ff */
[----:B------:R-:W2:Y:S04]  /*530c0*/  LDL.LU R13, [R1+0x23f8] ;  /* 0x0023f800010d7983 */ /* 0x000ea80000300800 */
[----:B------:R-:W4:Y:S04]  /*530d0*/  LDL.LU R16, [R1+0x23f4] ;  /* 0x0023f40001107983 */ /* 0x000f280000300800 */
[----:B------:R0:W-:Y:S04]  /*530e0*/  STL [R1+0x328], R67 ;  /* 0x0003284301007387 */ /* 0x0001e80000100800 */
[----:B0-----:R1:W2:Y:S02]  /*530f0*/  LDL.LU R67, [R1+0x23f0] ;  /* 0x0023f00001437983 */ /* 0x0012a40000300800 */
[----:B--2---:R-:W-:-:S02]  /*53100*/  F2FP.BF16.F32.PACK_AB R67, R19, R25 ;  /* 0x000000191343723e */ /* 0x004fc400000010ff */
[----:B------:R-:W2:Y:S04]  /*53110*/  LDL.LU R19, [R1+0x23ec] ;  /* 0x0023ec0001137983 */ /* 0x000ea80000300800 */
[----:B------:R-:W2:Y:S04]  /*53120*/  LDL.LU R25, [R1+0x23e8] ;  /* 0x0023e80001197983 */ /* 0x000ea80000300800 */
        /* <DEDUP_REMOVED lines=19> */
[----:B------:R1:W2:Y:S04]  /*53260*/  LDL.LU R22, [R1+0x23b8] ;  /* 0x0023b80001167983 */ /* 0x0002a80000300800 */
[----:B------:R0:W-:Y:S04]  /*53270*/  STL [R1+0x300], R67 ;  /* 0x0003004301007387 */ /* 0x0001e80000100800 */
[----:B0-----:R1:W2:Y:S02]  /*53280*/  LDL.LU R67, [R1+0x23b4] ;  /* 0x0023b40001437983 */ /* 0x0012a40000300800 */
[----:B--2---:R-:W-:-:S02]  /*53290*/  F2FP.BF16.F32.PACK_AB R67, R31, R40 ;  /* 0x000000281f43723e */ /* 0x004fc400000010ff */
[----:B------:R1:W2:Y:S04]  /*532a0*/  LDL.LU R31, [R1+0x23b0] ;  /* 0x0023b000011f7983 */ /* 0x0002a80000300800 */
[----:B------:R1:W2:Y:S04]  /*532b0*/  LDL.LU R40, [R1+0x23ac] ;  /* 0x0023ac0001287983 */ /* 0x0002a80000300800 */
[----:B------:R0:W-:Y:S04]  /*532c0*/  STL [R1+0x2f8], R67 ;  /* 0x0002f84301007387 */ /* 0x0001e80000100800 */
[----:B0-----:R1:W2:Y:S02]  /*532d0*/  LDL.LU R67, [R1+0x23a8] ;  /* 0x0023a80001437983 */ /* 0x0012a40000300800 */
[----:B--2---:R-:W-:-:S02]  /*532e0*/  F2FP.BF16.F32.PACK_AB R67, R49, R58 ;  /* 0x0000003a3143723e */ /* 0x004fc400000010ff */
[----:B------:R1:W2:Y:S04]  /*532f0*/  LDL.LU R49, [R1+0x23a4] ;  /* 0x0023a40001317983 */ /* 0x0002a80000300800 */
[----:B------:R1:W3:Y:S04]  /*53300*/  LDL.LU R58, [R1+0x23a0] ;  /* 0x0023a000013a7983 */ /* 0x0002e80000300800 */
[----:B------:R0:W-:Y:S01]  /*53310*/  STL [R1+0x2f0], R67 ;  /* 0x0002f04301007387 */ /* 0x0001e20000100800 */
[----:B------:R-:W-:-:S03]  /*53320*/  F2FP.BF16.F32.PACK_AB R40, R46, R43 ;  /* 0x0000002b2e28723e */ /* 0x000fc600000010ff */
[----:B0-----:R1:W4:Y:S01]  /*53330*/  LDL.LU R67, [R1+0x239c] ;  /* 0x00239c0001437983 */ /* 0x0013220000300800 */
[----:B--2---:R-:W-:Y:S02]  /*53340*/  F2FP.BF16.F32.PACK_AB R49, R55, R52 ;  /* 0x000000343731723e */ /* 0x004fe400000010ff */
[----:B---3--:R-:W-:Y:S02]  /*53350*/  F2FP.BF16.F32.PACK_AB R58, R64, R61 ;  /* 0x0000003d403a723e */ /* 0x008fe400000010ff */
[----:B------:R1:W2:Y:S04]  /*53360*/  LDL.LU R64, [R1+0x2398] ;  /* 0x0023980001407983 */ /* 0x0002a80000300800 */
[----:B------:R1:W3:Y:S04]  /*53370*/  LDL.LU R61, [R1+0x2394] ;  /* 0x00239400013d7983 */ /* 0x0002e80000300800 */
[----:B------:R0:W-:Y:S04]  /*53380*/  STL [R1+0x2e8], R58 ;  /* 0x0002e83a01007387 */ /* 0x0001e80000100800 */
[----:B0-----:R1:W3:Y:S04]  /*53390*/  LDL.LU R58, [R1+0x2390] ;  /* 0x00239000013a7983 */ /* 0x0012e80000300800 */
[----:B------:R1:W3:Y:S04]  /*533a0*/  LDL.LU R55, [R1+0x238c] ;  /* 0x00238c0001377983 */ /* 0x0002e80000300800 */
[----:B------:R1:W3:Y:S04]  /*533b0*/  LDL.LU R52, [R1+0x2388] ;  /* 0x0023880001347983 */ /* 0x0002e80000300800 */
[----:B------:R0:W-:Y:S04]  /*533c0*/  STL [R1+0x2e0], R49 ;  /* 0x0002e03101007387 */ /* 0x0001e80000100800 */
[----:B0-----:R1:W3:Y:S04]  /*533d0*/  LDL.LU R49, [R1+0x2384] ;  /* 0x0023840001317983 */ /* 0x0012e80000300800 */
[----:B------:R1:W3:Y:S04]  /*533e0*/  LDL.LU R46, [R1+0x2380] ;  /* 0x00238000012e7983 */ /* 0x0002e80000300800 */
[----:B------:R1:W3:Y:S01]  /*533f0*/  LDL.LU R43, [R1+0x237c] ;  /* 0x00237c00012b7983 */ /* 0x0002e20000300800 */
[----:B------:R-:W-:-:S03]  /*53400*/  F2FP.BF16.F32.PACK_AB R31, R37, R34 ;  /* 0x00000022251f723e */ /* 0x000fc600000010ff */
[----:B------:R0:W-:Y:S01]  /*53410*/  STL [R1+0x2d8], R40 ;  /* 0x0002d82801007387 */ /* 0x0001e20000100800 */
[----:B------:R-:W-:Y:S02]  /*53420*/  F2FP.BF16.F32.PACK_AB R22, R28, R25 ;  /* 0x000000191c16723e */ /* 0x000fe400000010ff */
[----:B------:R-:W-:Y:S01]  /*53430*/  F2FP.BF16.F32.PACK_AB R90, R92, R19 ;  /* 0x000000135c5a723e */ /* 0x000fe200000010ff */
[----:B0-----:R1:W3:Y:S04]  /*53440*/  LDL.LU R40, [R1+0x2378] ;  /* 0x0023780001287983 */ /* 0x0012e80000300800 */
[----:B------:R1:W3:Y:S04]  /*53450*/  LDL.LU R37, [R1+0x2374] ;  /* 0x0023740001257983 */ /* 0x0002e80000300800 */
[----:B------:R1:W3:Y:S04]  /*53460*/  LDL.LU R34, [R1+0x2370] ;  /* 0x0023700001227983 */ /* 0x0002e80000300800 */
[----:B------:R0:W-:Y:S01]  /*53470*/  STL [R1+0x2d0], R31 ;  /* 0x0002d01f01007387 */ /* 0x0001e20000100800 */
[----:B----4-:R-:W-:-:S02]  /*53480*/  F2FP.BF16.F32.PACK_AB R85, R91, R16 ;  /* 0x000000105b55723e */ /* 0x010fc400000010ff */
[----:B------:R-:W-:Y:S01]  /*53490*/  F2FP.BF16.F32.PACK_AB R84, R88, R13 ;  /* 0x0000000d5854723e */ /* 0x000fe200000010ff */
[----:B0-----:R1:W4:Y:S04]  /*534a0*/  LDL.LU R31, [R1+0x236c] ;  /* 0x00236c00011f7983 */ /* 0x0013280000300800 */
[----:B------:R1:W4:Y:S04]  /*534b0*/  LDL.LU R28, [R1+0x2368] ;  /* 0x00236800011c7983 */ /* 0x0003280000300800 */
[----:B------:R1:W4:Y:S04]  /*534c0*/  LDL.LU R25, [R1+0x2364] ;  /* 0x0023640001197983 */ /* 0x0003280000300800 */
[----:B------:R0:W-:Y:S01]  /*534d0*/  STL [R1+0x2cc], R22 ;  /* 0x0002cc1601007387 */ /* 0x0001e20000100800 */
[----:B------:R-:W-:-:S02]  /*534e0*/  F2FP.BF16.F32.PACK_AB R73, R83, R10 ;  /* 0x0000000a5349723e */ /* 0x000fc400000010ff */
[----:B------:R-:W-:Y:S02]  /*534f0*/  F2FP.BF16.F32.PACK_AB R71, R75, R7 ;  /* 0x000000074b47723e */ /* 0x000fe400000010ff */
[----:B------:R-:W-:Y:S01]  /*53500*/  F2FP.BF16.F32.PACK_AB R70, R74, R4 ;  /* 0x000000044a46723e */ /* 0x000fe200000010ff */
[----:B0-----:R1:W4:Y:S04]  /*53510*/  LDL.LU R22, [R1+0x2360] ;  /* 0x0023600001167983 */ /* 0x0013280000300800 */
[----:B------:R1:W4:Y:S04]  /*53520*/  LDL.LU R19, [R1+0x235c] ;  /* 0x00235c0001137983 */ /* 0x0003280000300800 */
[----:B------:R1:W4:Y:S04]  /*53530*/  LDL.LU R16, [R1+0x2358] ;  /* 0x0023580001107983 */ /* 0x0003280000300800 */
[----:B------:R-:W-:Y:S04]  /*53540*/  STL [R1+0x2c8], R90 ;  /* 0x0002c85a01007387 */ /* 0x000fe80000100800 */
[----:B------:R1:W4:Y:S01]  /*53550*/  LDL.LU R13, [R1+0x2354] ;  /* 0x00235400010d7983 */ /* 0x0003220000300800 */
[----:B------:R-:W-:-:S03]  /*53560*/  F2FP.BF16.F32.PACK_AB R68, R72, R77 ;  /* 0x0000004d4844723e */ /* 0x000fc600000010ff */
[----:B------:R-:W-:Y:S01]  /*53570*/  STL [R1+0x2c4], R85 ;  /* 0x0002c45501007387 */ /* 0x000fe20000100800 */
[----:B------:R-:W-:Y:S02]  /*53580*/  F2FP.BF16.F32.PACK_AB R67, R69, R76 ;  /* 0x0000004c4543723e */ /* 0x000fe400000010ff */
[----:B------:R-:W-:Y:S01]  /*53590*/  F2FP.BF16.F32.PACK_AB R2, R3, R42 ;  /* 0x0000002a0302723e */ /* 0x000fe200000010ff */
[----:B------:R1:W4:Y:S01]  /*535a0*/  LDL.LU R10, [R1+0x2350] ;  /* 0x00235000010a7983 */ /* 0x0003220000300800 */
[----:B------:R-:W0:Y:S03]  /*535b0*/  LDC.64 R76, c[0x0][0x398] ;  /* 0x0000e600ff4c7b82 */ /* 0x000e260000000a00 */
[----:B------:R-:W-:Y:S04]  /*535c0*/  STL [R1+0x2c0], R84 ;  /* 0x0002c05401007387 */ /* 0x000fe80000100800 */
[----:B------:R1:W4:Y:S04]  /*535d0*/  LDL.LU R7, [R1+0x234c] ;  /* 0x00234c0001077983 */ /* 0x0003280000300800 */
[----:B------:R0:W-:Y:S04]  /*535e0*/  STL [R1+0x2bc], R73 ;  /* 0x0002bc4901007387 */ /* 0x0001e80000100800 */
[----:B------:R1:W4:Y:S04]  /*535f0*/  LDL.LU R4, [R1+0x2348] ;  /* 0x0023480001047983 */ /* 0x0003280000300800 */
[----:B------:R0:W-:Y:S04]  /*53600*/  STL [R1+0x2b8], R71 ;  /* 0x0002b84701007387 */ /* 0x0001e80000100800 */
[----:B------:R0:W-:Y:S04]  /*53610*/  STL [R1+0x2b4], R70 ;  /* 0x0002b44601007387 */ /* 0x0001e80000100800 */
[----:B------:R0:W-:Y:S04]  /*53620*/  STL [R1+0x2b0], R68 ;  /* 0x0002b04401007387 */ /* 0x0001e80000100800 */
[----:B------:R-:W-:Y:S01]  /*53630*/  STL [R1+0x2ac], R67 ;  /* 0x0002ac4301007387 */ /* 0x000fe20000100800 */
[----:B--2---:R-:W-:-:S02]  /*53640*/  F2FP.BF16.F32.PACK_AB R64, R66, R65 ;  /* 0x000000414240723e */ /* 0x004fc400000010ff */
[----:B---3--:R-:W-:-:S03]  /*53650*/  F2FP.BF16.F32.PACK_AB R61, R63, R62 ;  /* 0x0000003e3f3d723e */ /* 0x008fc600000010ff */
[----:B------:R-:W-:Y:S04]  /*53660*/  STL [R1+0x2a8], R64 ;  /* 0x0002a84001007387 */ /* 0x000fe80000100800 */
[----:B------:R-:W-:Y:S01]  /*53670*/  STL [R1+0x2a4], R61 ;  /* 0x0002a43d01007387 */ /* 0x000fe20000100800 */
[----:B------:R-:W-:Y:S02]  /*53680*/  F2FP.BF16.F32.PACK_AB R58, R60, R59 ;  /* 0x0000003b3c3a723e */ /* 0x000fe400000010ff */
[----:B------:R-:W-:-:S03]  /*53690*/  F2FP.BF16.F32.PACK_AB R55, R57, R56 ;  /* 0x000000383937723e */ /* 0x000fc600000010ff */
[----:B------:R-:W-:Y:S01]  /*536a0*/  STL [R1+0x2a0], R58 ;  /* 0x0002a03a01007387 */ /* 0x000fe20000100800 */
[----:B------:R-:W-:-:S03]  /*536b0*/  F2FP.BF16.F32.PACK_AB R52, R54, R53 ;  /* 0x000000353634723e */ /* 0x000fc600000010ff */
[----:B------:R-:W-:Y:S04]  /*536c0*/  STL [R1+0x29c], R55 ;  /* 0x00029c3701007387 */ /* 0x000fe80000100800 */
[----:B------:R-:W-:Y:S01]  /*536d0*/  STL [R1+0x298], R52 ;  /* 0x0002983401007387 */ /* 0x000fe20000100800 */
[----:B------:R-:W-:Y:S02]  /*536e0*/  F2FP.BF16.F32.PACK_AB R49, R51, R50 ;  /* 0x000000323331723e */ /* 0x000fe400000010ff */
[----:B------:R-:W-:-:S03]  /*536f0*/  F2FP.BF16.F32.PACK_AB R46, R48, R47 ;  /* 0x0000002f302e723e */ /* 0x000fc600000010ff */
[----:B------:R-:W-:Y:S01]  /*53700*/  STL [R1+0x294], R49 ;  /* 0x0002943101007387 */ /* 0x000fe20000100800 */
[----:B------:R-:W-:-:S03]  /*53710*/  F2FP.BF16.F32.PACK_AB R43, R45, R44 ;  /* 0x0000002c2d2b723e */ /* 0x000fc600000010ff */
[----:B------:R-:W-:Y:S04]  /*53720*/  STL [R1+0x290], R46 ;  /* 0x0002902e01007387 */ /* 0x000fe80000100800 */
[----:B0-----:R-:W2:Y:S04]  /*53730*/  LDL.LU R73, [R1+0x50] ;  /* 0x0000500001497983 */ /* 0x001ea80000300800 */
[----:B------:R-:W-:Y:S04]  /*53740*/  STL [R1+0x28c], R43 ;  /* 0x00028c2b01007387 */ /* 0x000fe80000100800 */
[----:B------:R-:W2:Y:S04]  /*53750*/  LDL.LU R71, [R1+0x250] ;  /* 0x0002500001477983 */ /* 0x000ea80000300800 */
[----:B------:R0:W-:Y:S04]  /*53760*/  STL [R1+0x288], R2 ;  /* 0x0002880201007387 */ /* 0x0001e80000100800 */
[----:B------:R-:W3:Y:S04]  /*53770*/  LDL.LU R84, [R1+0x4c] ;  /* 0x00004c0001547983 */ /* 0x000ee80000300800 */
[----:B------:R-:W3:Y:S04]  /*53780*/  LDL.LU R70, [R1+0x24c] ;  /* 0x00024c0001467983 */ /* 0x000ee80000300800 */
[----:B------:R-:W3:Y:S04]  /*53790*/  LDL.LU R68, [R1+0x48] ;  /* 0x0000480001447983 */ /* 0x000ee80000300800 */
[----:B------:R-:W3:Y:S04]  /*537a0*/  LDL.LU R85, [R1+0x248] ;  /* 0x0002480001557983 */ /* 0x000ee80000300800 */
[----:B------:R-:W3:Y:S01]  /*537b0*/  LDL.LU R90, [R1+0x44] ;  /* 0x00004400015a7983 */ /* 0x000ee20000300800 */
[----:B------:R-:W-:-:S03]  /*537c0*/  F2FP.BF16.F32.PACK_AB R40, R0, R41 ;  /* 0x000000290028723e */ /* 0x000fc600000010ff */
[----:B------:R-:W3:Y:S01]  /*537d0*/  LDL.LU R75, [R1+0x244] ;  /* 0x00024400014b7983 */ /* 0x000ee20000300800 */
[----:B------:R-:W-:-:S03]  /*537e0*/  F2FP.BF16.F32.PACK_AB R37, R39, R38 ;  /* 0x000000262725723e */ /* 0x000fc600000010ff */
[----:B0-----:R-:W3:Y:S01]  /*537f0*/  LDL.LU R2, [R1+0x40] ;  /* 0x0000400001027983 */ /* 0x001ee20000300800 */
[----:B------:R-:W-:-:S03]  /*53800*/  F2FP.BF16.F32.PACK_AB R34, R36, R35 ;  /* 0x000000232422723e */ /* 0x000fc600000010ff */
[----:B------:R-:W3:Y:S01]  /*53810*/  LDL.LU R3, [R1+0x240] ;  /* 0x0002400001037983 */ /* 0x000ee20000300800 */
[----:B----4-:R-:W-:-:S03]  /*53820*/  F2FP.BF16.F32.PACK_AB R31, R33, R32 ;  /* 0x00000020211f723e */ /* 0x010fc600000010ff */
[----:B------:R-:W4:Y:S04]  /*53830*/  LDL.LU R92, [R1+0x23c] ;  /* 0x00023c00015c7983 */ /* 0x000f280000300800 */
[----:B------:R-:W3:Y:S01]  /*53840*/  LDL.LU R88, [R1+0x238] ;  /* 0x0002380001587983 */ /* 0x000ee20000300800 */
[----:B------:R-:W-:-:S03]  /*53850*/  F2FP.BF16.F32.PACK_AB R28, R30, R29 ;  /* 0x0000001d1e1c723e */ /* 0x000fc600000010ff */
[----:B------:R-:W3:Y:S01]  /*53860*/  LDL.LU R83, [R1+0x234] ;  /* 0x0002340001537983 */ /* 0x000ee20000300800 */
[----:B------:R-:W-:-:S03]  /*53870*/  F2FP.BF16.F32.PACK_AB R25, R27, R26 ;  /* 0x0000001a1b19723e */ /* 0x000fc600000010ff */
[----:B------:R-:W3:Y:S04]  /*53880*/  LDL.LU R69, [R1+0x230] ;  /* 0x0002300001457983 */ /* 0x000ee80000300800 */
[----:B------:R-:W3:Y:S01]  /*53890*/  LDL.LU R0, [R1+0x22c] ;  /* 0x00022c0001007983 */ /* 0x000ee20000300800 */
[----:B------:R-:W-:-:S03]  /*538a0*/  F2FP.BF16.F32.PACK_AB R22, R24, R23 ;  /* 0x000000171816723e */ /* 0x000fc600000010ff */
[----:B------:R-:W-:Y:S01]  /*538b0*/  STL [R1+0x284], R40 ;  /* 0x0002842801007387 */ /* 0x000fe20000100800 */
[----:B------:R-:W-:-:S03]  /*538c0*/  F2FP.BF16.F32.PACK_AB R19, R21, R20 ;  /* 0x000000141513723e */ /* 0x000fc600000010ff */
[----:B------:R-:W-:Y:S01]  /*538d0*/  STL [R1+0x280], R37 ;  /* 0x0002802501007387 */ /* 0x000fe20000100800 */
[----:B------:R-:W-:-:S03]  /*538e0*/  F2FP.BF16.F32.PACK_AB R16, R18, R17 ;  /* 0x000000111210723e */ /* 0x000fc600000010ff */
[----:B------:R-:W-:Y:S04]  /*538f0*/  STL [R1+0x27c], R34 ;  /* 0x00027c2201007387 */ /* 0x000fe80000100800 */
[----:B------:R-:W-:Y:S01]  /*53900*/  STL [R1+0x278], R31 ;  /* 0x0002781f01007387 */ /* 0x000fe20000100800 */
[----:B------:R-:W-:-:S03]  /*53910*/  F2FP.BF16.F32.PACK_AB R13, R15, R14 ;  /* 0x0000000e0f0d723e */ /* 0x000fc600000010ff */
[----:B------:R-:W3:Y:S01]  /*53920*/  LDL.LU R72, [R1+0x224] ;  /* 0x0002240001487983 */ /* 0x000ee20000300800 */
[----:B------:R-:W-:-:S03]  /*53930*/  F2FP.BF16.F32.PACK_AB R10, R12, R11 ;  /* 0x0000000b0c0a723e */ /* 0x000fc600000010ff */
[----:B------:R-:W-:Y:S04]  /*53940*/  STL [R1+0x274], R28 ;  /* 0x0002741c01007387 */ /* 0x000fe80000100800 */
[----:B------:R-:W-:Y:S01]  /*53950*/  STL [R1+0x270], R25 ;  /* 0x0002701901007387 */ /* 0x000fe20000100800 */
[----:B------:R-:W-:-:S03]  /*53960*/  F2FP.BF16.F32.PACK_AB R7, R9, R8 ;  /* 0x000000080907723e */ /* 0x000fc600000010ff */
[----:B------:R-:W3:Y:S04]  /*53970*/  LDL.LU R74, [R1+0x220] ;  /* 0x00022000014a7983 */ /* 0x000ee80000300800 */
[----:B------:R-:W-:Y:S01]  /*53980*/  STL [R1+0x26c], R22 ;  /* 0x00026c1601007387 */ /* 0x000fe20000100800 */
[----:B------:R-:W-:-:S03]  /*53990*/  F2FP.BF16.F32.PACK_AB R4, R6, R5 ;  /* 0x000000050604723e */ /* 0x000fc600000010ff */
[----:B------:R-:W-:Y:S04]  /*539a0*/  STL [R1+0x268], R19 ;  /* 0x0002681301007387 */ /* 0x000fe80000100800 */
[----:B------:R-:W-:Y:S04]  /*539b0*/  STL [R1+0x264], R16 ;  /* 0x0002641001007387 */ /* 0x000fe80000100800 */
[----:B------:R-:W3:Y:S04]  /*539c0*/  LDL.LU R91, [R1+0x214] ;  /* 0x00021400015b7983 */ /* 0x000ee80000300800 */
[----:B------:R-:W-:Y:S04]  /*539d0*/  STL [R1+0x260], R13 ;  /* 0x0002600d01007387 */ /* 0x000fe80000100800 */
[----:B------:R-:W-:Y:S04]  /*539e0*/  STL [R1+0x25c], R10 ;  /* 0x00025c0a01007387 */ /* 0x000fe80000100800 */
[----:B------:R-:W-:Y:S04]  /*539f0*/  STL [R1+0x258], R7 ;  /* 0x0002580701007387 */ /* 0x000fe80000100800 */
[----:B------:R0:W-:Y:S04]  /*53a00*/  STL [R1+0x21b0], R76 ;  /* 0x0021b04c01007387 */ /* 0x0001e80000100800 */
[----:B------:R1:W-:Y:S04]  /*53a10*/  STL [R1+0x254], R4 ;  /* 0x0002540401007387 */ /* 0x0003e80000100800 */
[----:B0-----:R-:W3:Y:S01]  /*53a20*/  LDL.LU R76, [R1+0x21c] ;  /* 0x00021c00014c7983 */ /* 0x001ee20000300800 */
[----:B-1----:R-:W0:Y:S01]  /*53a30*/  LDTM.x64 R4, tmem[UR4+0xc0] ;  /* 0x0000c004000479ee */ /* 0x002e220008340000 */
[----:B--2---:R-:W-:-:S02]  /*53a40*/  F2FP.BF16.F32.PACK_AB R82, R73, R71 ;  /* 0x000000474952723e */ /* 0x004fc400000010ff */
[----:B------:R-:W2:Y:S04]  /*53a50*/  LDL.LU R73, [R1+0x2344] ;  /* 0x0023440001497983 */ /* 0x000ea80000300800 */
[----:B------:R-:W2:Y:S04]  /*53a60*/  LDL.LU R71, [R1+0x2340] ;  /* 0x0023400001477983 */ /* 0x000ea80000300800 */
[----:B------:R1:W-:Y:S04]  /*53a70*/  STL [R1+0x250], R82 ;  /* 0x0002505201007387 */ /* 0x0003e80000100800 */
[----:B-1----:R1:W3:Y:S02]  /*53a80*/  LDL.LU R82, [R1+0x233c] ;  /* 0x00233c0001527983 */ /* 0x0022e40000300800 */
[----:B---3--:R-:W-:-:S02]  /*53a90*/  F2FP.BF16.F32.PACK_AB R82, R84, R70 ;  /* 0x000000465452723e */ /* 0x008fc400000010ff */
[----:B------:R-:W3:Y:S04]  /*53aa0*/  LDL.LU R84, [R1+0x2338] ;  /* 0x0023380001547983 */ /* 0x000ee80000300800 */
        /* <DEDUP_REMOVED lines=12> */
[----:B0-----:R-:W3:Y:S01]  /*53b70*/  LDL.LU R82, [R1+0x200] ;  /* 0x0002000001527983 */ /* 0x001ee20000300800 */
[----:B--2---:R-:W-:-:S03]  /*53b80*/  F2FP.BF16.F32.PACK_AB R75, R2, R3 ;  /* 0x00000003024b723e */ /* 0x004fc600000010ff */
[----:B------:R-:W4:Y:S04]  /*53b90*/  LDL.LU R2, [R1+0x2318] ;  /* 0x0023180001027983 */ /* 0x000f280000300800 */
[----:B------:R1:W2:Y:S04]  /*53ba0*/  LDL.LU R3, [R1+0x2314] ;  /* 0x0023140001037983 */ /* 0x0002a80000300800 */
[----:B------:R0:W-:Y:S04]  /*53bb0*/  STL [R1+0x240], R75 ;  /* 0x0002404b01007387 */ /* 0x0001e80000100800 */
[----:B0-----:R1:W4:Y:S02]  /*53bc0*/  LDL.LU R75, [R1+0x2310] ;  /* 0x00231000014b7983 */ /* 0x0013240000300800 */
[----:B----4-:R-:W-:-:S02]  /*53bd0*/  F2FP.BF16.F32.PACK_AB R75, R2, R92 ;  /* 0x0000005c024b723e */ /* 0x010fc400000010ff */
[----:B------:R1:W4:Y:S04]  /*53be0*/  LDL.LU R2, [R1+0x230c] ;  /* 0x00230c0001027983 */ /* 0x0003280000300800 */
[----:B------:R1:W2:Y:S04]  /*53bf0*/  LDL.LU R92, [R1+0x2308] ;  /* 0x00230800015c7983 */ /* 0x0002a80000300800 */
[----:B------:R0:W-:Y:S04]  /*53c00*/  STL [R1+0x23c], R75 ;  /* 0x00023c4b01007387 */ /* 0x0001e80000100800 */
[----:B0-----:R1:W2:Y:S02]  /*53c10*/  LDL.LU R75, [R1+0x2304] ;  /* 0x00230400014b7983 */ /* 0x0012a40000300800 */
[----:B--2---:R-:W-:-:S02]  /*53c20*/  F2FP.BF16.F32.PACK_AB R75, R90, R88 ;  /* 0x000000585a4b723e */ /* 0x004fc400000010ff */
[----:B------:R1:W2:Y:S04]  /*53c30*/  LDL.LU R90, [R1+0x2300] ;  /* 0x00230000015a7983 */ /* 0x0002a80000300800 */
[----:B------:R1:W3:Y:S04]  /*53c40*/  LDL.LU R88, [R1+0x22fc] ;  /* 0x0022fc0001587983 */ /* 0x0002e80000300800 */
[----:B------:R0:W-:Y:S04]  /*53c50*/  STL [R1+0x238], R75 ;  /* 0x0002384b01007387 */ /* 0x0001e80000100800 */
[----:B0-----:R1:W2:Y:S02]  /*53c60*/  LDL.LU R75, [R1+0x22f8] ;  /* 0x0022f800014b7983 */ /* 0x0012a40000300800 */
[----:B--2---:R-:W-:-:S02]  /*53c70*/  F2FP.BF16.F32.PACK_AB R75, R85, R83 ;  /* 0x00000053554b723e */ /* 0x004fc400000010ff */
[----:B------:R1:W2:Y:S04]  /*53c80*/  LDL.LU R85, [R1+0x22f4] ;  /* 0x0022f40001557983 */ /* 0x0002a80000300800 */
[----:B------:R1:W2:Y:S04]  /*53c90*/  LDL.LU R83, [R1+0x22f0] ;  /* 0x0022f00001537983 */ /* 0x0002a80000300800 */
[----:B------:R0:W-:Y:S01]  /*53ca0*/  STL [R1+0x234], R75 ;  /* 0x0002344b01007387 */ /* 0x0001e20000100800 */
[----:B------:R-:W-:-:S03]  /*53cb0*/  F2FP.BF16.F32.PACK_AB R90, R70, R0 ;  /* 0x00000000465a723e */ /* 0x000fc600000010ff */
[----:B0-----:R1:W3:Y:S01]  /*53cc0*/  LDL.LU R75, [R1+0x22ec] ;  /* 0x0022ec00014b7983 */ /* 0x0012e20000300800 */
[----:B--2---:R-:W-:-:S03]  /*53cd0*/  F2FP.BF16.F32.PACK_AB R83, R68, R69 ;  /* 0x000000454453723e */ /* 0x004fc600000010ff */
[----:B------:R-:W2:Y:S04]  /*53ce0*/  LDL.LU R68, [R1+0x22e8] ;  /* 0x0022e80001447983 */ /* 0x000ea80000300800 */
[----:B------:R-:W2:Y:S04]  /*53cf0*/  LDL.LU R69, [R1+0x22e4] ;  /* 0x0022e40001457983 */ /* 0x000ea80000300800 */
[----:B------:R0:W-:Y:S04]  /*53d00*/  STL [R1+0x230], R83 ;  /* 0x0002305301007387 */ /* 0x0001e80000100800 */
[----:B0-----:R-:W2:Y:S04]  /*53d10*/  LDL.LU R83, [R1+0x1fc] ;  /* 0x0001fc0001537983 */ /* 0x001ea80000300800 */
[----:B------:R-:W2:Y:S04]  /*53d20*/  LDL.LU R70, [R1+0x22e0] ;  /* 0x0022e00001467983 */ /* 0x000ea80000300800 */
[----:B------:R-:W2:Y:S01]  /*53d30*/  LDL.LU R0, [R1+0x22dc] ;  /* 0x0022dc0001007983 */ /* 0x000ea20000300800 */
[----:B------:R-:W-:-:S02]  /*53d40*/  F2FP.BF16.F32.PACK_AB R92, R71, R72 ;  /* 0x00000048475c723e */ /* 0x000fc400000010ff */
[----:B---3--:R-:W-:Y:S02]  /*53d50*/  F2FP.BF16.F32.PACK_AB R75, R73, R74 ;  /* 0x0000004a494b723e */ /* 0x008fe400000010ff */
[----:B----4-:R-:W-:Y:S02]  /*53d60*/  F2FP.BF16.F32.PACK_AB R2, R93, R76 ;  /* 0x0000004c5d02723e */ /* 0x010fe400000010ff */
[----:B--2---:R-:W-:Y:S02]  /*53d70*/  F2FP.BF16.F32.PACK_AB R88, R84, R0 ;  /* 0x000000005458723e */ /* 0x004fe400000010ff */
[----:B------:R-:W2:Y:S04]  /*53d80*/  LDL R0, [R1+0x568] ;  /* 0x0005680001007983 */ /* 0x000ea80000100800 */
[----:B------:R-:W-:Y:S04]  /*53d90*/  STL [R1+0x22c], R90 ;  /* 0x00022c5a01007387 */ /* 0x000fe80000100800 */
[----:B------:R-:W3:Y:S04]  /*53da0*/  LDL.LU R84, [R1+0x1f8] ;  /* 0x0001f80001547983 */ /* 0x000ee80000300800 */
[----:B------:R0:W-:Y:S04]  /*53db0*/  STL [R1+0x228], R88 ;  /* 0x0002285801007387 */ /* 0x0001e80000100800 */
[----:B0-----:R-:W4:Y:S04]  /*53dc0*/  LDL.LU R88, [R1+0x1f4] ;  /* 0x0001f40001587983 */ /* 0x001f280000300800 */
[----:B------:R-:W2:Y:S04]  /*53dd0*/  LDL.LU R90, [R1+0x1ec] ;  /* 0x0001ec00015a7983 */ /* 0x000ea80000300800 */
[----:B------:R-:W2:Y:S04]  /*53de0*/  LDL.LU R71, [R1+0x22d8] ;  /* 0x0022d80001477983 */ /* 0x000ea80000300800 */
[----:B------:R-:W2:Y:S04]  /*53df0*/  LDL.LU R72, [R1+0x22d4] ;  /* 0x0022d40001487983 */ /* 0x000ea80000300800 */
[----:B------:R0:W-:Y:S04]  /*53e00*/  STL [R1+0x224], R92 ;  /* 0x0002245c01007387 */ /* 0x0001e80000100800 */
[----:B0-----:R-:W2:Y:S04]  /*53e10*/  LDL.LU R92, [R1+0x1e8] ;  /* 0x0001e800015c7983 */ /* 0x001ea80000300800 */
[----:B------:R-:W2:Y:S04]  /*53e20*/  LDL.LU R73, [R1+0x22d0] ;  /* 0x0022d00001497983 */ /* 0x000ea80000300800 */
[----:B------:R-:W2:Y:S04]  /*53e30*/  LDL.LU R74, [R1+0x22cc] ;  /* 0x0022cc00014a7983 */ /* 0x000ea80000300800 */
[----:B------:R0:W-:Y:S04]  /*53e40*/  STL [R1+0x220], R75 ;  /* 0x0002204b01007387 */ /* 0x0001e80000100800 */
[----:B0-----:R-:W2:Y:S04]  /*53e50*/  LDL.LU R75, [R1+0x22c8] ;  /* 0x0022c800014b7983 */ /* 0x001ea80000300800 */
[----:B------:R-:W2:Y:S04]  /*53e60*/  LDL.LU R93, [R1+0x22c4] ;  /* 0x0022c400015d7983 */ /* 0x000ea80000300800 */
[----:B------:R-:W3:Y:S04]  /*53e70*/  LDL.LU R76, [R1+0x1dc] ;  /* 0x0001dc00014c7983 */ /* 0x000ee80000300800 */
[----:B------:R0:W-:Y:S04]  /*53e80*/  STL [R1+0x21c], R2 ;  /* 0x00021c0201007387 */ /* 0x0001e80000100800 */
[----:B0-----:R-:W3:Y:S01]  /*53e90*/  LDL.LU R2, [R1+0x1d8] ;  /* 0x0001d80001027983 */ /* 0x001ee20000300800 */
[----:B--2---:R-:W-:-:S03]  /*53ea0*/  F2FP.BF16.F32.PACK_AB R3, R78, R93 ;  /* 0x0000005d4e03723e */ /* 0x004fc600000010ff */
[----:B------:R-:W2:Y:S04]  /*53eb0*/  LDL.LU R78, [R1+0x22c0] ;  /* 0x0022c000014e7983 */ /* 0x000ea80000300800 */
[----:B------:R1:W2:Y:S04]  /*53ec0*/  LDL.LU R93, [R1+0x22bc] ;  /* 0x0022bc00015d7983 */ /* 0x0002a80000300800 */
[----:B------:R0:W-:Y:S04]  /*53ed0*/  STL [R1+0x218], R3 ;  /* 0x0002180301007387 */ /* 0x0001e80000100800 */
[----:B0-----:R-:W3:Y:S01]  /*53ee0*/  LDL.LU R3, [R1+0x1d4] ;  /* 0x0001d40001037983 */ /* 0x001ee20000300800 */
[----:B--2---:R-:W-:-:S03]  /*53ef0*/  F2FP.BF16.F32.PACK_AB R93, R79, R91 ;  /* 0x0000005b4f5d723e */ /* 0x004fc600000010ff */
[----:B------:R-:W2:Y:S04]  /*53f00*/  LDL.LU R79, [R1+0x22b8] ;  /* 0x0022b800014f7983 */ /* 0x000ea80000300800 */
[----:B------:R-:W2:Y:S04]  /*53f10*/  LDL.LU R91, [R1+0x22b4] ;  /* 0x0022b400015b7983 */ /* 0x000ea80000300800 */
[----:B------:R0:W-:Y:S04]  /*53f20*/  STL [R1+0x214], R93 ;  /* 0x0002145d01007387 */ /* 0x0001e80000100800 */
[----:B0-----:R1:W2:Y:S02]  /*53f30*/  LDL.LU R93, [R1+0x22b0] ;  /* 0x0022b000015d7983 */ /* 0x0012a40000300800 */
[----:B--2---:R-:W-:-:S02]  /*53f40*/  F2FP.BF16.F32.PACK_AB R93, R89, R91 ;  /* 0x0000005b595d723e */ /* 0x004fc400000010ff */
[----:B------:R-:W2:Y:S04]  /*53f50*/  LDL.LU R89, [R1+0x22ac] ;  /* 0x0022ac0001597983 */ /* 0x000ea80000300800 */
[----:B------:R1:W2:Y:S04]  /*53f60*/  LDL.LU R91, [R1+0x22a8] ;  /* 0x0022a800015b7983 */ /* 0x0002a80000300800 */
[----:B------:R-:W-:Y:S01]  /*53f70*/  STL [R1+0x21ac], R93 ;  /* 0x0021ac5d01007387 */ /* 0x000fe20000100800 */
[----:B--2---:R-:W-:-:S03]  /*53f80*/  F2FP.BF16.F32.PACK_AB R91, R87, R89 ;  /* 0x00000059575b723e */ /* 0x004fc600000010ff */
[----:B------:R-:W2:Y:S04]  /*53f90*/  LDL.LU R87, [R1+0x22a4] ;  /* 0x0022a40001577983 */ /* 0x000ea80000300800 */
[----:B------:R1:W2:Y:S04]  /*53fa0*/  LDL.LU R89, [R1+0x22a0] ;  /* 0x0022a00001597983 */ /* 0x0002a80000300800 */
[----:B------:R0:W-:Y:S04]  /*53fb0*/  STL [R1+0x21b4], R91 ;  /* 0x0021b45b01007387 */ /* 0x0001e80000100800 */
[----:B0-----:R-:W3:Y:S01]  /*53fc0*/  LDL.LU R91, [R1+0x1e4] ;  /* 0x0001e400015b7983 */ /* 0x001ee20000300800 */
[----:B------:R-:W-:Y:S01]  /*53fd0*/  VIADD R0, R0, 0x7f ;  /* 0x0000007f00007836 */ /* 0x000fe20000000000 */
[----:B--2---:R-:W-:-:S02]  /*53fe0*/  F2FP.BF16.F32.PACK_AB R89, R86, R87 ;  /* 0x000000575659723e */ /* 0x004fc400000010ff */
[----:B------:R-:W2:Y:S04]  /*53ff0*/  LDL.LU R86, [R1+0x229c] ;  /* 0x00229c0001567983 */ /* 0x000ea80000300800 */
[----:B------:R1:W2:Y:S04]  /*54000*/  LDL.LU R87, [R1+0x2298] ;  /* 0x0022980001577983 */ /* 0x0002a80000300800 */
[----:B------:R0:W-:Y:S01]  /*54010*/  STL [R1+0x21b8], R89 ;  /* 0x0021b85901007387 */ /* 0x0001e20000100800 */
[----:B--2---:R-:W-:-:S03]  /*54020*/  F2FP.BF16.F32.PACK_AB R87, R80, R86 ;  /* 0x000000565057723e */ /* 0x004fc600000010ff */
[----:B------:R-:W2:Y:S04]  /*54030*/  LDL.LU R80, [R1+0x2294] ;  /* 0x0022940001507983 */ /* 0x000ea80000300800 */
[----:B------:R1:W2:Y:S04]  /*54040*/  LDL.LU R86, [R1+0x2290] ;  /* 0x0022900001567983 */ /* 0x0002a80000300800 */
[----:B------:R-:W-:Y:S01]  /*54050*/  STL [R1+0x21bc], R87 ;  /* 0x0021bc5701007387 */ /* 0x000fe20000100800 */
[----:B------:R-:W-:Y:S02]  /*54060*/  ISETP.GE.AND P0, PT, R0, R77, PT ;  /* 0x0000004d0000720c */ /* 0x000fe40003f06270 */
[----:B0-----:R-:W-:-:S02]  /*54070*/  F2FP.BF16.F32.PACK_AB R89, R67, R83 ;  /* 0x000000534359723e */ /* 0x001fc400000010ff */
[----:B--2---:R-:W-:Y:S02]  /*54080*/  F2FP.BF16.F32.PACK_AB R86, R81, R82 ;  /* 0x000000525156723e */ /* 0x004fe400000010ff */
[----:B------:R-:W2:Y:S04]  /*54090*/  LDL.LU R81, [R1+0x228c] ;  /* 0x00228c0001517983 */ /* 0x000ea80000300800 */
[----:B------:R-:W2:Y:S04]  /*540a0*/  LDL.LU R82, [R1+0x2288] ;  /* 0x0022880001527983 */ /* 0x000ea80000300800 */
[----:B------:R0:W-:Y:S04]  /*540b0*/  STL [R1+0x21c4], R86 ;  /* 0x0021c45601007387 */ /* 0x0001e80000100800 */
[----:B0-----:R-:W2:Y:S04]  /*540c0*/  LDL.LU R86, [R1+0x1d0] ;  /* 0x0001d00001567983 */ /* 0x001ea80000300800 */
[----:B------:R0:W-:Y:S04]  /*540d0*/  STL [R1+0x2218], R77 ;  /* 0x0022184d01007387 */ /* 0x0001e80000100800 */
[----:B0-----:R-:W2:Y:S04]  /*540e0*/  LDL.LU R77, [R1+0x1e0] ;  /* 0x0001e000014d7983 */ /* 0x001ea80000300800 */
[----:B------:R-:W2:Y:S04]  /*540f0*/  LDL.LU R83, [R1+0x2284] ;  /* 0x0022840001537983 */ /* 0x000ea80000300800 */
[----:B------:R-:W2:Y:S01]  /*54100*/  LDL.LU R67, [R1+0x1f0] ;  /* 0x0001f00001437983 */ /* 0x000ea20000300800 */
[----:B---3--:R-:W-:-:S02]  /*54110*/  F2FP.BF16.F32.PACK_AB R85, R66, R84 ;  /* 0x000000544255723e */ /* 0x008fc400000010ff */
[----:B----4-:R-:W-:Y:S01]  /*54120*/  F2FP.BF16.F32.PACK_AB R66, R65, R88 ;  /* 0x000000584142723e */ /* 0x010fe200000010ff */
[----:B------:R0:W-:Y:S04]  /*54130*/  STL [R1+0x3e8], R89 ;  /* 0x0003e85901007387 */ /* 0x0001e80000100800 */
[----:B0-----:R-:W3:Y:S04]  /*54140*/  LDL.LU R89, [R1+0x1cc] ;  /* 0x0001cc0001597983 */ /* 0x001ee80000300800 */
[----:B------:R-:W4:Y:S04]  /*54150*/  LDL.LU R84, [R1+0x2280] ;  /* 0x0022800001547983 */ /* 0x000f280000300800 */
[----:B------:R0:W-:Y:S04]  /*54160*/  STL [R1+0x3e4], R85 ;  /* 0x0003e45501007387 */ /* 0x0001e80000100800 */
[----:B0-----:R-:W3:Y:S04]  /*54170*/  LDL.LU R85, [R1+0x227c] ;  /* 0x00227c0001557983 */ /* 0x001ee80000300800 */
[----:B------:R-:W3:Y:S04]  /*54180*/  LDL.LU R88, [R1+0x2278] ;  /* 0x0022780001587983 */ /* 0x000ee80000300800 */
[----:B------:R-:W-:Y:S01]  /*54190*/  STL [R1+0x3e0], R66 ;  /* 0x0003e04201007387 */ /* 0x000fe20000100800 */
[----:B------:R-:W-:-:S02]  /*541a0*/  F2FP.BF16.F32.PACK_AB R57, R57, R3 ;  /* 0x000000033939723e */ /* 0x000fc400000010ff */
[----:B--2---:R-:W-:Y:S02]  /*541b0*/  F2FP.BF16.F32.PACK_AB R65, R64, R67 ;  /* 0x000000434041723e */ /* 0x004fe400000010ff */
[----:B------:R-:W-:Y:S02]  /*541c0*/  F2FP.BF16.F32.PACK_AB R64, R63, R90 ;  /* 0x0000005a3f40723e */ /* 0x000fe400000010ff */
[----:B------:R-:W2:Y:S01]  /*541d0*/  LDL.LU R90, [R1+0x1c8] ;  /* 0x0001c800015a7983 */ /* 0x000ea20000300800 */
[----:B------:R-:W-:-:S03]  /*541e0*/  F2FP.BF16.F32.PACK_AB R63, R62, R92 ;  /* 0x0000005c3e3f723e */ /* 0x000fc600000010ff */
[----:B------:R-:W-:Y:S01]  /*541f0*/  STL [R1+0x3dc], R65 ;  /* 0x0003dc4101007387 */ /* 0x000fe20000100800 */
[----:B------:R-:W-:-:S03]  /*54200*/  F2FP.BF16.F32.PACK_AB R62, R61, R91 ;  /* 0x0000005b3d3e723e */ /* 0x000fc600000010ff */
[----:B------:R-:W-:Y:S01]  /*54210*/  STL [R1+0x3d8], R64 ;  /* 0x0003d84001007387 */ /* 0x000fe20000100800 */
[----:B------:R-:W-:-:S03]  /*54220*/  F2FP.BF16.F32.PACK_AB R61, R60, R77 ;  /* 0x0000004d3c3d723e */ /* 0x000fc600000010ff */
[----:B------:R-:W4:Y:S01]  /*54230*/  LDL.LU R92, [R1+0x1c4] ;  /* 0x0001c400015c7983 */ /* 0x000f220000300800 */
[----:B------:R-:W-:-:S03]  /*54240*/  F2FP.BF16.F32.PACK_AB R60, R59, R76 ;  /* 0x0000004c3b3c723e */ /* 0x000fc600000010ff */
[----:B------:R-:W-:Y:S01]  /*54250*/  STL [R1+0x3d4], R63 ;  /* 0x0003d43f01007387 */ /* 0x000fe20000100800 */
[----:B------:R-:W-:-:S03]  /*54260*/  F2FP.BF16.F32.PACK_AB R59, R58, R2 ;  /* 0x000000023a3b723e */ /* 0x000fc600000010ff */
[----:B------:R-:W4:Y:S04]  /*54270*/  LDL.LU R91, [R1+0x1c0] ;  /* 0x0001c000015b7983 */ /* 0x000f280000300800 */
[----:B------:R-:W-:Y:S04]  /*54280*/  STL [R1+0x3d0], R62 ;  /* 0x0003d03e01007387 */ /* 0x000fe80000100800 */
[----:B------:R-:W-:Y:S04]  /*54290*/  STL [R1+0x3cc], R61 ;  /* 0x0003cc3d01007387 */ /* 0x000fe80000100800 */
[----:B------:R-:W4:Y:S04]  /*542a0*/  LDL.LU R2, [R1+0x1bc] ;  /* 0x0001bc0001027983 */ /* 0x000f280000300800 */
[----:B------:R-:W-:Y:S04]  /*542b0*/  STL [R1+0x3c8], R60 ;  /* 0x0003c83c01007387 */ /* 0x000fe80000100800 */
[----:B------:R-:W-:Y:S04]  /*542c0*/  STL [R1+0x3c4], R59 ;  /* 0x0003c43b01007387 */ /* 0x000fe80000100800 */
[----:B------:R-:W4:Y:S01]  /*542d0*/  LDL.LU R3, [R1+0x1b8] ;  /* 0x0001b80001037983 */ /* 0x000f220000300800 */
[----:B------:R-:W-:-:S03]  /*542e0*/  F2FP.BF16.F32.PACK_AB R58, R56, R86 ;  /* 0x00000056383a723e */ /* 0x000fc600000010ff */
[----:B------:R-:W4:Y:S04]  /*542f0*/  LDL.LU R76, [R1+0x1ac] ;  /* 0x0001ac00014c7983 */ /* 0x000f280000300800 */
[----:B------:R0:W-:Y:S04]  /*54300*/  STL [R1+0x3c0], R57 ;  /* 0x0003c03901007387 */ /* 0x0001e80000100800 */
[----:B------:R-:W4:Y:S04]  /*54310*/  LDL.LU R56, [R1+0x19c] ;  /* 0x00019c0001387983 */ /* 0x000f280000300800 */
[----:B0-----:R-:W4:Y:S04]  /*54320*/  LDL.LU R57, [R1+0x198] ;  /* 0x0001980001397983 */ /* 0x001f280000300800 */
[----:B------:R0:W-:Y:S01]  /*54330*/  STL [R1+0x3bc], R58 ;  /* 0x0003bc3a01007387 */ /* 0x0001e20000100800 */
[----:B---3--:R-:W-:-:S03]  /*54340*/  F2FP.BF16.F32.PACK_AB R87, R55, R89 ;  /* 0x000000593757723e */ /* 0x008fc600000010ff */
        /* <DEDUP_REMOVED lines=13> */
[----:B------:R0:W-:Y:S04]  /*54420*/  STL [R1+0x3b8], R87 ;  /* 0x0003b85701007387 */ /* 0x0001e80000100800 */
[----:B0-----:R-:W3:Y:S04]  /*54430*/  LDL.LU R87, [R1+0x160] ;  /* 0x0001600001577983 */ /* 0x001ee80000300800 */
[----:B------:R-:W3:Y:S01]  /*54440*/  LDL.LU R89, [R1+0x15c] ;  /* 0x00015c0001597983 */ /* 0x000ee20000300800 */
[----:B--2---:R-:W-:-:S03]  /*54450*/  F2FP.BF16.F32.PACK_AB R54, R54, R90 ;  /* 0x0000005a3636723e */ /* 0x004fc600000010ff */
[----:B------:R-:W2:Y:S04]  /*54460*/  LDL.LU R90, [R1+0x2274] ;  /* 0x00227400015a7983 */ /* 0x000ea80000300800 */
[----:B------:R0:W-:Y:S01]  /*54470*/  STL [R1+0x3b4], R54 ;  /* 0x0003b43601007387 */ /* 0x0001e20000100800 */
[----:B----4-:R-:W-:-:S03]  /*54480*/  F2FP.BF16.F32.PACK_AB R53, R53, R92 ;  /* 0x0000005c3535723e */ /* 0x010fc600000010ff */
[----:B0-----:R-:W4:Y:S01]  /*54490*/  LDL.LU R54, [R1+0x1a4] ;  /* 0x0001a40001367983 */ /* 0x001f220000300800 */
[----:B------:R-:W-:-:S03]  /*544a0*/  F2FP.BF16.F32.PACK_AB R93, R52, R91 ;  /* 0x0000005b345d723e */ /* 0x000fc600000010ff */
[----:B------:R-:W2:Y:S04]  /*544b0*/  LDL.LU R92, [R1+0x2270] ;  /* 0x00227000015c7983 */ /* 0x000ea80000300800 */
[----:B------:R0:W-:Y:S01]  /*544c0*/  STL [R1+0x3b0], R53 ;  /* 0x0003b03501007387 */ /* 0x0001e20000100800 */
[----:B------:R-:W-:-:S03]  /*544d0*/  F2FP.BF16.F32.PACK_AB R51, R51, R2 ;  /* 0x000000023333723e */ /* 0x000fc600000010ff */
[----:B0-----:R-:W2:Y:S04]  /*544e0*/  LDL.LU R53, [R1+0x1a8] ;  /* 0x0001a80001357983 */ /* 0x001ea80000300800 */
[----:B------:R-:W2:Y:S04]  /*544f0*/  LDL.LU R52, [R1+0x1b0] ;  /* 0x0001b00001347983 */ /* 0x000ea80000300800 */
[----:B------:R-:W2:Y:S04]  /*54500*/  LDL.LU R91, [R1+0x158] ;  /* 0x00015800015b7983 */ /* 0x000ea80000300800 */
[----:B------:R0:W-:Y:S04]  /*54510*/  STL [R1+0x3ac], R93 ;  /* 0x0003ac5d01007387 */ /* 0x0001e80000100800 */
[----:B0-----:R-:W2:Y:S04]  /*54520*/  LDL.LU R93, [R1+0x154] ;  /* 0x00015400015d7983 */ /* 0x001ea80000300800 */
[----:B------:R-:W2:Y:S04]  /*54530*/  LDL.LU R2, [R1+0x226c] ;  /* 0x00226c0001027983 */ /* 0x000ea80000300800 */
[----:B------:R0:W-:Y:S04]  /*54540*/  STL [R1+0x3a8], R51 ;  /* 0x0003a83301007387 */ /* 0x0001e80000100800 */
[----:B0-----:R-:W2:Y:S01]  /*54550*/  LDL.LU R51, [R1+0x1b4] ;  /* 0x0001b40001337983 */ /* 0x001ea20000300800 */
[----:B------:R-:W-:-:S03]  /*54560*/  F2FP.BF16.F32.PACK_AB R50, R50, R3 ;  /* 0x000000033232723e */ /* 0x000fc600000010ff */
[----:B------:R-:W2:Y:S01]  /*54570*/  LDL.LU R3, [R1+0x2268] ;  /* 0x0022680001037983 */ /* 0x000ea20000300800 */
[----:B------:R-:W-:-:S03]  /*54580*/  F2FP.BF16.F32.PACK_AB R47, R47, R76 ;  /* 0x0000004c2f2f723e */ /* 0x000fc600000010ff */
[----:B------:R-:W-:Y:S01]  /*54590*/  STL [R1+0x3a4], R50 ;  /* 0x0003a43201007387 */ /* 0x000fe20000100800 */
[----:B------:R-:W-:Y:S02]  /*545a0*/  F2FP.BF16.F32.PACK_AB R43, R43, R56 ;  /* 0x000000382b2b723e */ /* 0x000fe400000010ff */
[----:B------:R-:W-:Y:S02]  /*545b0*/  F2FP.BF16.F32.PACK_AB R42, R42, R57 ;  /* 0x000000392a2a723e */ /* 0x000fe400000010ff */
[----:B---3--:R-:W-:Y:S02]  /*545c0*/  F2FP.BF16.F32.PACK_AB R41, R41, R58 ;  /* 0x0000003a2929723e */ /* 0x008fe400000010ff */
[----:B------:R-:W-:Y:S02]  /*545d0*/  F2FP.BF16.F32.PACK_AB R40, R40, R59 ;  /* 0x0000003b2828723e */ /* 0x000fe400000010ff */
[----:B------:R-:W-:Y:S02]  /*545e0*/  F2FP.BF16.F32.PACK_AB R39, R39, R60 ;  /* 0x0000003c2727723e */ /* 0x000fe400000010ff */
[----:B------:R-:W-:-:S02]  /*545f0*/  F2FP.BF16.F32.PACK_AB R38, R38, R61 ;  /* 0x0000003d2626723e */ /* 0x000fc400000010ff */
[----:B------:R-:W-:Y:S02]  /*54600*/  F2FP.BF16.F32.PACK_AB R37, R37, R62 ;  /* 0x0000003e2525723e */ /* 0x000fe400000010ff */
[----:B------:R-:W-:Y:S02]  /*54610*/  F2FP.BF16.F32.PACK_AB R36, R36, R63 ;  /* 0x0000003f2424723e */ /* 0x000fe400000010ff */
[----:B------:R-:W-:Y:S02]  /*54620*/  F2FP.BF16.F32.PACK_AB R35, R35, R64 ;  /* 0x000000402323723e */ /* 0x000fe400000010ff */
[----:B------:R-:W-:Y:S02]  /*54630*/  F2FP.BF16.F32.PACK_AB R34, R34, R65 ;  /* 0x000000412222723e */ /* 0x000fe400000010ff */
[----:B------:R-:W-:Y:S02]  /*54640*/  F2FP.BF16.F32.PACK_AB R33, R33, R66 ;  /* 0x000000422121723e */ /* 0x000fe400000010ff */
[----:B------:R-:W-:-:S02]  /*54650*/  F2FP.BF16.F32.PACK_AB R44, R44, R55 ;  /* 0x000000372c2c723e */ /* 0x000fc400000010ff */
[----:B------:R-:W-:Y:S02]  /*54660*/  F2FP.BF16.F32.PACK_AB R32, R32, R67 ;  /* 0x000000432020723e */ /* 0x000fe400000010ff */
[----:B----4-:R-:W-:Y:S02]  /*54670*/  F2FP.BF16.F32.PACK_AB R45, R45, R54 ;  /* 0x000000362d2d723e */ /* 0x010fe400000010ff */
[----:B--2---:R-:W-:Y:S02]  /*54680*/  F2FP.BF16.F32.PACK_AB R46, R46, R53 ;  /* 0x000000352e2e723e */ /* 0x004fe400000010ff */
[----:B------:R-:W-:Y:S02]  /*54690*/  F2FP.BF16.F32.PACK_AB R48, R48, R52 ;  /* 0x000000343030723e */ /* 0x000fe400000010ff */
[----:B------:R-:W-:-:S05]  /*546a0*/  F2FP.BF16.F32.PACK_AB R49, R49, R51 ;  /* 0x000000333131723e */ /* 0x000fca00000010ff */
[----:B------:R-:W-:Y:S04]  /*546b0*/  STL [R1+0x3a0], R49 ;  /* 0x0003a03101007387 */ /* 0x000fe80000100800 */
[----:B------:R-:W2:Y:S01]  /*546c0*/  LDL.LU R76, [R1+0x14c] ;  /* 0x00014c00014c7983 */ /* 0x000ea20000300800 */
[----:B------:R-:W-:Y:S02]  /*546d0*/  F2FP.BF16.F32.PACK_AB R30, R30, R3 ;  /* 0x000000031e1e723e */ /* 0x000fe400000010ff */
[----:B------:R-:W-:Y:S01]  /*546e0*/  F2FP.BF16.F32.PACK_AB R31, R31, R77 ;  /* 0x0000004d1f1f723e */ /* 0x000fe200000010ff */
        /* <DEDUP_REMOVED lines=17> */
[----:B------:R1:W3:Y:S01]  /*54800*/  LDL.LU R3, [R1+0x2264] ;  /* 0x0022640001037983 */ /* 0x0002e20000300800 */
[----:B------:R-:W-:-:S02]  /*54810*/  F2FP.BF16.F32.PACK_AB R29, R29, R86 ;  /* 0x000000561d1d723e */ /* 0x000fc400000010ff */
[----:B------:R-:W-:Y:S01]  /*54820*/  F2FP.BF16.F32.PACK_AB R28, R28, R87 ;  /* 0x000000571c1c723e */ /* 0x000fe200000010ff */
[----:B------:R-:W-:Y:S01]  /*54830*/  STL [R1+0x358], R31 ;  /* 0x0003581f01007387 */ /* 0x000fe20000100800 */
[----:B------:R-:W-:-:S03]  /*54840*/  F2FP.BF16.F32.PACK_AB R27, R27, R89 ;  /* 0x000000591b1b723e */ /* 0x000fc600000010ff */
[----:B------:R0:W-:Y:S04]  /*54850*/  STL [R1+0x354], R30 ;  /* 0x0003541e01007387 */ /* 0x0001e80000100800 */
[----:B------:R4:W-:Y:S04]  /*54860*/  STL [R1+0x350], R29 ;  /* 0x0003501d01007387 */ /* 0x0009e80000100800 */
[----:B0-----:R-:W3:Y:S04]  /*54870*/  LDL R30, [R1+0xeb0] ;  /* 0x000eb000011e7983 */ /* 0x001ee80000100800 */
[----:B------:R0:W-:Y:S04]  /*54880*/  STL [R1+0x34c], R28 ;  /* 0x00034c1c01007387 */ /* 0x0001e80000100800 */
[----:B----4-:R-:W4:Y:S04]  /*54890*/  LDL R29, [R1+0xebc] ;  /* 0x000ebc00011d7983 */ /* 0x010f280000100800 */
[----:B------:R-:W-:Y:S04]  /*548a0*/  STL [R1+0x348], R27 ;  /* 0x0003481b01007387 */ /* 0x000fe80000100800 */
[----:B0-----:R-:W4:Y:S01]  /*548b0*/  LDL R28, [R1+0xeb8] ;  /* 0x000eb800011c7983 */ /* 0x001f220000100800 */
[----:B------:R-:W-:-:S02]  /*548c0*/  F2FP.BF16.F32.PACK_AB R26, R26, R91 ;  /* 0x0000005b1a1a723e */ /* 0x000fc400000010ff */
[----:B------:R-:W-:Y:S02]  /*548d0*/  F2FP.BF16.F32.PACK_AB R0, R24, R2 ;  /* 0x000000021800723e */ /* 0x000fe400000010ff */
[----:B------:R-:W-:Y:S01]  /*548e0*/  F2FP.BF16.F32.PACK_AB R22, R22, R92 ;  /* 0x0000005c1616723e */ /* 0x000fe200000010ff */
[----:B------:R-:W-:Y:S01]  /*548f0*/  STL [R1+0x344], R26 ;  /* 0x0003441a01007387 */ /* 0x000fe20000100800 */
[----:B------:R-:W-:Y:S01]  /*54900*/  F2FP.BF16.F32.PACK_AB R21, R21, R90 ;  /* 0x0000005a1515723e */ /* 0x000fe200000010ff */
[----:B------:R-:W0:Y:S01]  /*54910*/  LDC R24, c[0x0][0x398] ;  /* 0x0000e600ff187b82 */ /* 0x000e220000000800 */
[----:B------:R-:W-:Y:S02]  /*54920*/  F2FP.BF16.F32.PACK_AB R20, R20, R88 ;  /* 0x000000581414723e */ /* 0x000fe400000010ff */
[----:B------:R-:W-:Y:S02]  /*54930*/  F2FP.BF16.F32.PACK_AB R19, R19, R85 ;  /* 0x000000551313723e */ /* 0x000fe400000010ff */
[----:B------:R-:W-:-:S02]  /*54940*/  F2FP.BF16.F32.PACK_AB R18, R18, R84 ;  /* 0x000000541212723e */ /* 0x000fc400000010ff */
[----:B------:R-:W-:Y:S01]  /*54950*/  F2FP.BF16.F32.PACK_AB R17, R17, R83 ;  /* 0x000000531111723e */ /* 0x000fe200000010ff */
[----:B------:R-:W0:Y:S01]  /*54960*/  LDC R2, c[0x0][0x398] ;  /* 0x0000e600ff027b82 */ /* 0x000e220000000800 */
[----:B------:R-:W-:Y:S02]  /*54970*/  F2FP.BF16.F32.PACK_AB R16, R16, R82 ;  /* 0x000000521010723e */ /* 0x000fe400000010ff */
[----:B--2---:R-:W-:Y:S02]  /*54980*/  F2FP.BF16.F32.PACK_AB R23, R23, R76 ;  /* 0x0000004c1717723e */ /* 0x004fe400000010ff */
[----:B---3--:R-:W-:-:S05]  /*54990*/  F2FP.BF16.F32.PACK_AB R3, R25, R93 ;  /* 0x0000005d1903723e */ /* 0x008fca00000010ff */
[----:B------:R2:W-:Y:S04]  /*549a0*/  STL [R1+0x340], R3 ;  /* 0x0003400301007387 */ /* 0x0005e80000100800 */
[----:B------:R3:W-:Y:S04]  /*549b0*/  STL [R1+0x33c], R0 ;  /* 0x00033c0001007387 */ /* 0x0007e80000100800 */
[----:B------:R-:W-:Y:S04]  /*549c0*/  STL [R1+0x338], R23 ;  /* 0x0003381701007387 */ /* 0x000fe80000100800 */
[----:B------:R-:W-:Y:S01]  /*549d0*/  STL [R1+0x334], R22 ;  /* 0x0003341601007387 */ /* 0x000fe20000100800 */
[----:B--2---:R-:W4:Y:S03]  /*549e0*/  LDC R3, c[0x0][0x398] ;  /* 0x0000e600ff037b82 */ /* 0x004f260000000800 */
[----:B------:R-:W-:Y:S04]  /*549f0*/  STL [R1+0x330], R21 ;  /* 0x0003301501007387 */ /* 0x000fe80000100800 */
[----:B------:R-:W-:Y:S01]  /*54a00*/  STL [R1+0x32c], R20 ;  /* 0x00032c1401007387 */ /* 0x000fe20000100800 */
[----:B------:R-:W-:Y:S01]  /*54a10*/  F2FP.BF16.F32.PACK_AB R15, R15, R81 ;  /* 0x000000510f0f723e */ /* 0x000fe200000010ff */
[----:B---3--:R-:W2:Y:S02]  /*54a20*/  LDC R0, c[0x0][0x398] ;  /* 0x0000e600ff007b82 */ /* 0x008ea40000000800 */
[----:B------:R-:W-:Y:S04]  /*54a30*/  STL [R1+0x324], R19 ;  /* 0x0003241301007387 */ /* 0x000fe80000100800 */
[----:B------:R-:W-:Y:S04]  /*54a40*/  STL [R1+0x31c], R18 ;  /* 0x00031c1201007387 */ /* 0x000fe80000100800 */
[----:B------:R-:W3:Y:S01]  /*54a50*/  LDL R93, [R1+0xeb4] ;  /* 0x000eb400015d7983 */ /* 0x000ee20000100800 */
[----:B------:R-:W-:-:S02]  /*54a60*/  F2FP.BF16.F32.PACK_AB R14, R14, R80 ;  /* 0x000000500e0e723e */ /* 0x000fc400000010ff */
[----:B------:R-:W-:Y:S01]  /*54a70*/  F2FP.BF16.F32.PACK_AB R13, R13, R79 ;  /* 0x0000004f0d0d723e */ /* 0x000fe200000010ff */
[----:B------:R-:W-:Y:S01]  /*54a80*/  STL [R1+0x314], R17 ;  /* 0x0003141101007387 */ /* 0x000fe20000100800 */
[----:B------:R-:W-:Y:S02]  /*54a90*/  F2FP.BF16.F32.PACK_AB R12, R12, R78 ;  /* 0x0000004e0c0c723e */ /* 0x000fe400000010ff */
[----:B------:R-:W-:Y:S01]  /*54aa0*/  F2FP.BF16.F32.PACK_AB R11, R11, R75 ;  /* 0x0000004b0b0b723e */ /* 0x000fe200000010ff */
[----:B------:R-:W-:Y:S01]  /*54ab0*/  STL [R1+0x30c], R16 ;  /* 0x00030c1001007387 */ /* 0x000fe20000100800 */
[----:B------:R-:W-:Y:S02]  /*54ac0*/  F2FP.BF16.F32.PACK_AB R10, R10, R74 ;  /* 0x0000004a0a0a723e */ /* 0x000fe400000010ff */
[----:B------:R-:W-:Y:S01]  /*54ad0*/  F2FP.BF16.F32.PACK_AB R9, R9, R73 ;  /* 0x000000490909723e */ /* 0x000fe200000010ff */
[----:B------:R-:W-:Y:S01]  /*54ae0*/  STL [R1+0x304], R15 ;  /* 0x0003040f01007387 */ /* 0x000fe20000100800 */
[----:B------:R-:W-:-:S02]  /*54af0*/  F2FP.BF16.F32.PACK_AB R8, R8, R72 ;  /* 0x000000480808723e */ /* 0x000fc400000010ff */
[----:B------:R-:W-:Y:S01]  /*54b00*/  F2FP.BF16.F32.PACK_AB R7, R7, R71 ;  /* 0x000000470707723e */ /* 0x000fe200000010ff */
[----:B------:R-:W-:Y:S01]  /*54b10*/  STL [R1+0x2fc], R14 ;  /* 0x0002fc0e01007387 */ /* 0x000fe20000100800 */
[----:B------:R-:W-:Y:S02]  /*54b20*/  F2FP.BF16.F32.PACK_AB R6, R6, R70 ;  /* 0x000000460606723e */ /* 0x000fe400000010ff */
[----:B------:R-:W-:Y:S01]  /*54b30*/  F2FP.BF16.F32.PACK_AB R5, R5, R69 ;  /* 0x000000450505723e */ /* 0x000fe200000010ff */
[----:B------:R-:W-:Y:S01]  /*54b40*/  STL [R1+0x2f4], R13 ;  /* 0x0002f40d01007387 */ /* 0x000fe20000100800 */
[----:B------:R-:W-:Y:S02]  /*54b50*/  F2FP.BF16.F32.PACK_AB R4, R4, R68 ;  /* 0x000000440404723e */ /* 0x000fe400000010ff */
[----:B0-----:R-:W-:Y:S01]  /*54b60*/  ISETP.LT.AND P3, PT, R30, R24, !P0 ;  /* 0x000000181e00720c */ /* 0x001fe20004761270 */
[----:B------:R-:W-:Y:S01]  /*54b70*/  STL [R1+0x2ec], R12 ;  /* 0x0002ec0c01007387 */ /* 0x000fe20000100800 */
[----:B----4-:R-:W-:-:S02]  /*54b80*/  ISETP.LT.AND P4, PT, R29, R3, !P0 ;  /* 0x000000031d00720c */ /* 0x010fc40004781270 */
[----:B------:R-:W-:Y:S01]  /*54b90*/  ISETP.LT.AND P5, PT, R28, R2, !P0 ;  /* 0x000000021c00720c */ /* 0x000fe200047a1270 */
        /* <DEDUP_REMOVED lines=9> */
[----:B--2---:R2:W-:Y:S01]  /*54c30*/  STL [R1+0x21c8], R0 ;  /* 0x0021c80001007387 */ /* 0x0045e20000100800 */
[----:B0-----:R-:W0:Y:S02]  /*54c40*/  LDTM.x64 R4, tmem[UR4+0x100] ;  /* 0x00010004000479ee */ /* 0x001e240008340000 */
[----:B0-----:R-:W-:-:S02]  /*54c50*/  IMAD.MOV.U32 R72, RZ, RZ, R19 ;  /* 0x000000ffff487224 */ /* 0x001fc400078e0013 */
[----:B------:R-:W-:Y:S02]  /*54c60*/  IMAD.MOV.U32 R73, RZ, RZ, R20 ;  /* 0x000000ffff497224 */ /* 0x000fe400078e0014 */
[----:B------:R-:W-:Y:S02]  /*54c70*/  IMAD.MOV.U32 R74, RZ, RZ, R21 ;  /* 0x000000ffff4a7224 */ /* 0x000fe400078e0015 */
[----:B------:R-:W-:Y:S02]  /*54c80*/  IMAD.MOV.U32 R75, RZ, RZ, R22 ;  /* 0x000000ffff4b7224 */ /* 0x000fe400078e0016 */
[----:B------:R-:W-:Y:S02]  /*54c90*/  IMAD.MOV.U32 R78, RZ, RZ, R23 ;  /* 0x000000ffff4e7224 */ /* 0x000fe400078e0017 */
[----:B------:R-:W-:Y:S02]  /*54ca0*/  IMAD.MOV.U32 R79, RZ, RZ, R24 ;  /* 0x000000ffff4f7224 */ /* 0x000fe400078e0018 */
[----:B----4-:R-:W-:-:S02]  /*54cb0*/  IMAD.MOV.U32 R2, RZ, RZ, R51 ;  /* 0x000000ffff027224 */ /* 0x010fc400078e0033 */
[----:B------:R-:W-:Y:S02]  /*54cc0*/  IMAD.MOV.U32 R77, RZ, RZ, R34 ;  /* 0x000000ffff4d7224 */ /* 0x000fe400078e0022 */
[----:B------:R-:W-:Y:S02]  /*54cd0*/  IMAD.MOV.U32 R92, RZ, RZ, R33 ;  /* 0x000000ffff5c7224 */ /* 0x000fe400078e0021 */
[----:B------:R-:W-:Y:S02]  /*54ce0*/  IMAD.MOV.U32 R90, RZ, RZ, R32 ;  /* 0x000000ffff5a7224 */ /* 0x000fe400078e0020 */
[----:B------:R-:W-:Y:S02]  /*54cf0*/  IMAD.MOV.U32 R88, RZ, RZ, R31 ;  /* 0x000000ffff587224 */ /* 0x000fe400078e001f */
[----:B------:R-:W-:Y:S02]  /*54d00*/  IMAD.MOV.U32 R85, RZ, RZ, R30 ;  /* 0x000000ffff557224 */ /* 0x000fe400078e001e */
[----:B------:R-:W-:-:S02]  /*54d10*/  IMAD.MOV.U32 R84, RZ, RZ, R29 ;  /* 0x000000ffff547224 */ /* 0x000fc400078e001d */
[----:B------:R-:W-:Y:S02]  /*54d20*/  IMAD.MOV.U32 R83, RZ, RZ, R28 ;  /* 0x000000ffff537224 */ /* 0x000fe400078e001c */
[----:B------:R-:W-:Y:S02]  /*54d30*/  IMAD.MOV.U32 R82, RZ, RZ, R27 ;  /* 0x000000ffff527224 */ /* 0x000fe400078e001b */
[----:B------:R-:W-:Y:S02]  /*54d40*/  IMAD.MOV.U32 R81, RZ, RZ, R26 ;  /* 0x000000ffff517224 */ /* 0x000fe400078e001a */
[----:B------:R-:W-:Y:S02]  /*54d50*/  IMAD.MOV.U32 R80, RZ, RZ, R25 ;  /* 0x000000ffff507224 */ /* 0x000fe400078e0019 */
[----:B------:R-:W-:Y:S02]  /*54d60*/  IMAD.MOV.U32 R71, RZ, RZ, R18 ;  /* 0x000000ffff477224 */ /* 0x000fe400078e0012 */
[----:B------:R-:W-:-:S02]  /*54d70*/  IMAD.MOV.U32 R70, RZ, RZ, R17 ;  /* 0x000000ffff467224 */ /* 0x000fc400078e0011 */
[----:B------:R-:W-:Y:S02]  /*54d80*/  IMAD.MOV.U32 R69, RZ, RZ, R16 ;  /* 0x000000ffff457224 */ /* 0x000fe400078e0010 */
[----:B------:R-:W-:Y:S01]  /*54d90*/  IMAD.MOV.U32 R68, RZ, RZ, R15 ;  /* 0x000000ffff447224 */ /* 0x000fe200078e000f */
[----:B---3--:R-:W-:Y:S01]  /*54da0*/  STL [R1+0x21c0], R93 ;  /* 0x0021c05d01007387 */ /* 0x008fe20000100800 */
[----:B------:R-:W-:Y:S01]  /*54db0*/  ISETP.LT.AND P0, PT, R93, R0, !P0 ;  /* 0x000000005d00720c */ /* 0x000fe20004701270 */
[----:B--2---:R-:W-:Y:S02]  /*54dc0*/  IMAD.MOV.U32 R0, RZ, RZ, R67 ;  /* 0x000000ffff007224 */ /* 0x004fe400078e0043 */
[----:B------:R-:W-:Y:S04]  /*54dd0*/  STL.64 [R1+0x100], R4 ;  /* 0x0001000401007387 */ /* 0x000fe80000100a00 */
[----:B------:R-:W-:Y:S04]  /*54de0*/  STL.64 [R1+0x108], R6 ;  /* 0x0001080601007387 */ /* 0x000fe80000100a00 */
        /* <DEDUP_REMOVED lines=21> */
[----:B------:R0:W-:Y:S04]  /*54f40*/  STL [R1+0x2260], R72 ;  /* 0x0022604801007387 */ /* 0x0001e80000100800 */
[----:B------:R-:W-:Y:S04]  /*54f50*/  STL [R1+0x225c], R73 ;  /* 0x00225c4901007387 */ /* 0x000fe80000100800 */
[----:B------:R2:W-:Y:S01]  /*54f60*/  STL [R1+0x2258], R74 ;  /* 0x0022584a01007387 */ /* 0x0005e20000100800 */
[----:B0-----:R-:W-:Y:S01]  /*54f70*/  IMAD.MOV.U32 R72, RZ, RZ, R0 ;  /* 0x000000ffff487224 */ /* 0x001fe200078e0000 */
[----:B------:R-:W0:Y:S02]  /*54f80*/  LDTM.x64 R4, tmem[UR4+0x140] ;  /* 0x00014004000479ee */ /* 0x000e240008340000 */
[----:B--2---:R-:W2:Y:S04]  /*54f90*/  LDL.LU R74, [R1+0x1f8] ;  /* 0x0001f800014a7983 */ /* 0x004ea80000300800 */
[----:B------:R3:W-:Y:S04]  /*54fa0*/  STL [R1+0x2254], R75 ;  /* 0x0022544b01007387 */ /* 0x0007e80000100800 */
[----:B---3--:R-:W3:Y:S04]  /*54fb0*/  LDL.LU R75, [R1+0x1f4] ;  /* 0x0001f400014b7983 */ /* 0x008ee80000300800 */
[----:B------:R4:W-:Y:S04]  /*54fc0*/  STL [R1+0x2250], R78 ;  /* 0x0022504e01007387 */ /* 0x0009e80000100800 */
[----:B----4-:R-:W4:Y:S04]  /*54fd0*/  LDL.LU R78, [R1+0x1f0] ;  /* 0x0001f000014e7983 */ /* 0x010f280000300800 */
[----:B------:R0:W-:Y:S04]  /*54fe0*/  STL [R1+0x224c], R79 ;  /* 0x00224c4f01007387 */ /* 0x0001e80000100800 */
[----:B0-----:R-:W4:Y:S04]  /*54ff0*/  LDL.LU R79, [R1+0x1ec] ;  /* 0x0001ec00014f7983 */ /* 0x001f280000300800 */
        /* <DEDUP_REMOVED lines=17> */
[----:B0-----:R-:W4:Y:S01]  /*55110*/  LDL.LU R92, [R1+0x1c8] ;  /* 0x0001c800015c7983 */ /* 0x001f220000300800 */
[----:B------:R-:W-:-:S02]  /*55120*/  IMAD.MOV.U32 R3, RZ, RZ, R19 ;  /* 0x000000ffff037224 */ /* 0x000fc400078e0013 */
[----:B------:R-:W-:Y:S01]  /*55130*/  IMAD.MOV.U32 R0, RZ, RZ, R18 ;  /* 0x000000ffff007224 */ /* 0x000fe200078e0012 */
[----:B------:R0:W-:Y:S01]  /*55140*/  STL [R1+0x2224], R77 ;  /* 0x0022244d01007387 */ /* 0x0001e20000100800 */
[----:B------:R-:W-:Y:S02]  /*55150*/  IMAD.MOV.U32 R86, RZ, RZ, R12 ;  /* 0x000000ffff567224 */ /* 0x000fe400078e000c */
[----:B------:R-:W-:Y:S01]  /*55160*/  IMAD.MOV.U32 R93, RZ, RZ, R8 ;  /* 0x000000ffff5d7224 */ /* 0x000fe200078e0008 */
[----:B------:R0:W-:Y:S01]  /*55170*/  STL [R1+0x2220], R2 ;  /* 0x0022200201007387 */ /* 0x0001e20000100800 */
[----:B------:R-:W-:Y:S02]  /*55180*/  IMAD.MOV.U32 R87, RZ, RZ, R7 ;  /* 0x000000ffff577224 */ /* 0x000fe400078e0007 */
[----:B------:R-:W-:Y:S01]  /*55190*/  IMAD.MOV.U32 R89, RZ, RZ, R6 ;  /* 0x000000ffff597224 */ /* 0x000fe200078e0006 */
[----:B------:R-:W-:Y:S01]  /*551a0*/  STL [R1+0x14], R9 ;  /* 0x0000140901007387 */ /* 0x000fe20000100800 */
[----:B------:R-:W-:-:S02]  /*551b0*/  IMAD.MOV.U32 R91, RZ, RZ, R5 ;  /* 0x000000ffff5b7224 */ /* 0x000fc400078e0005 */
[----:B------:R-:W-:Y:S01]  /*551c0*/  IMAD.MOV.U32 R76, RZ, RZ, R4 ;  /* 0x000000ffff4c7224 */ /* 0x000fe200078e0004 */
        /* <DEDUP_REMOVED lines=28> */
[----:B0-----:R-:W4:Y:S04]  /*55390*/  LDL.LU R77, [R1+0x1c4] ;  /* 0x0001c400014d7983 */ /* 0x001f280000300800 */
[----:B------:R-:W4:Y:S01]  /*553a0*/  LDL.LU R2, [R1+0x1c0] ;  /* 0x0001c00001027983 */ /* 0x000f220000300800 */
[----:B-1----:R-:W0:Y:S02]  /*553b0*/  LDTM.x64 R4, tmem[UR4+0x180] ;  /* 0x00018004000479ee */ /* 0x002e240008340000 */
[----:B0-----:R-:W-:-:S02]  /*553c0*/  F2FP.BF16.F32.PACK_AB R73, R67, R72 ;  /* 0x000000484349723e */ /* 0x001fc400000010ff */
[----:B------:R-:W4:Y:S01]  /*553d0*/  LDL.LU R72, [R1+0x2260] ;  /* 0x0022600001487983 */ /* 0x000f220000300800 */
[----:B--2---:R-:W-:-:S03]  /*553e0*/  F2FP.BF16.F32.PACK_AB R67, R66, R74 ;  /* 0x0000004a4243723e */ /* 0x004fc600000010ff */
[----:B------:R0:W-:Y:S01]  /*553f0*/  STL [R1+0x1fc], R73 ;  /* 0x0001fc4901007387 */ /* 0x0001e20000100800 */
[----:B---3--:R-:W-:Y:S02]  /*55400*/  F2FP.BF16.F32.PACK_AB R65, R65, R75 ;  /* 0x0000004b4141723e */ /* 0x008fe400000010ff */
[----:B----4-:R-:W-:Y:S01]  /*55410*/  F2FP.BF16.F32.PACK_AB R64, R64, R78 ;  /* 0x0000004e4040723e */ /* 0x010fe200000010ff */
[----:B0-----:R-:W2:Y:S04]  /*55420*/  LDL.LU R73, [R1+0x225c] ;  /* 0x00225c0001497983 */ /* 0x001ea80000300800 */
[----:B------:R-:W3:Y:S04]  /*55430*/  LDL.LU R74, [R1+0x2258] ;  /* 0x00225800014a7983 */ /* 0x000ee80000300800 */
[----:B------:R-:W4:Y:S04]  /*55440*/  LDL.LU R66, [R1+0x180] ;  /* 0x0001800001427983 */ /* 0x000f280000300800 */
[----:B------:R0:W-:Y:S01]  /*55450*/  STL [R1+0x1f8], R67 ;  /* 0x0001f84301007387 */ /* 0x0001e20000100800 */
[----:B------:R-:W-:-:S02]  /*55460*/  F2FP.BF16.F32.PACK_AB R63, R63, R79 ;  /* 0x0000004f3f3f723e */ /* 0x000fc400000010ff */
[----:B------:R-:W-:Y:S01]  /*55470*/  F2FP.BF16.F32.PACK_AB R62, R62, R80 ;  /* 0x000000503e3e723e */ /* 0x000fe200000010ff */
[----:B0-----:R-:W2:Y:S04]  /*55480*/  LDL.LU R67, [R1+0x17c] ;  /* 0x00017c0001437983 */ /* 0x001ea80000300800 */
[----:B------:R-:W3:Y:S04]  /*55490*/  LDL.LU R75, [R1+0x2254] ;  /* 0x00225400014b7983 */ /* 0x000ee80000300800 */
[----:B------:R0:W-:Y:S01]  /*554a0*/  STL [R1+0x1f4], R65 ;  /* 0x0001f44101007387 */ /* 0x0001e20000100800 */
[----:B------:R-:W-:-:S03]  /*554b0*/  F2FP.BF16.F32.PACK_AB R61, R61, R81 ;  /* 0x000000513d3d723e */ /* 0x000fc600000010ff */
[----:B0-----:R-:W3:Y:S04]  /*554c0*/  LDL.LU R65, [R1+0x184] ;  /* 0x0001840001417983 */ /* 0x001ee80000300800 */
[----:B------:R-:W3:Y:S04]  /*554d0*/  LDL.LU R78, [R1+0x2250] ;  /* 0x00225000014e7983 */ /* 0x000ee80000300800 */
[----:B------:R0:W-:Y:S01]  /*554e0*/  STL [R1+0x1f0], R64 ;  /* 0x0001f04001007387 */ /* 0x0001e20000100800 */
[----:B------:R-:W-:Y:S02]  /*554f0*/  F2FP.BF16.F32.PACK_AB R60, R60, R82 ;  /* 0x000000523c3c723e */ /* 0x000fe400000010ff */
[----:B------:R-:W-:Y:S01]  /*55500*/  F2FP.BF16.F32.PACK_AB R59, R59, R83 ;  /* 0x000000533b3b723e */ /* 0x000fe200000010ff */
[----:B0-----:R-:W3:Y:S04]  /*55510*/  LDL.LU R64, [R1+0x188] ;  /* 0x0001880001407983 */ /* 0x001ee80000300800 */
[----:B------:R-:W3:Y:S04]  /*55520*/  LDL.LU R79, [R1+0x224c] ;  /* 0x00224c00014f7983 */ /* 0x000ee80000300800 */
[----:B------:R0:W-:Y:S01]  /*55530*/  STL [R1+0x1ec], R63 ;  /* 0x0001ec3f01007387 */ /* 0x0001e20000100800 */
[----:B------:R-:W-:-:S03]  /*55540*/  F2FP.BF16.F32.PACK_AB R58, R58, R84 ;  /* 0x000000543a3a723e */ /* 0x000fc600000010ff */
        /* <DEDUP_REMOVED lines=18> */
[----:B------:R0:W-:Y:S04]  /*55670*/  STL [R1+0x1d8], R58 ;  /* 0x0001d83a01007387 */ /* 0x0001e80000100800 */
        /* <DEDUP_REMOVED lines=10> */
[----:B------:R-:W3:Y:S01]  /*55720*/  LDL.LU R92, [R1+0x2228] ;  /* 0x00222800015c7983 */ /* 0x000ee20000300800 */
[----:B------:R-:W-:-:S03]  /*55730*/  F2FP.BF16.F32.PACK_AB R53, R53, R77 ;  /* 0x0000004d3535723e */ /* 0x000fc600000010ff */
        /* <DEDUP_REMOVED lines=8> */
[----:B0-----:R-:W3:Y:S01]  /*557c0*/  LDL.LU R52, [R1+0x1b8] ;  /* 0x0001b80001347983 */ /* 0x001ee20000300800 */
[----:B----4-:R-:W-:-:S02]  /*557d0*/  F2FP.BF16.F32.PACK_AB R36, R36, R66 ;  /* 0x000000422424723e */ /* 0x010fc400000010ff */
[----:B--2---:R-:W-:Y:S02]  /*557e0*/  F2FP.BF16.F32.PACK_AB R35, R35, R67 ;  /* 0x000000432323723e */ /* 0x004fe400000010ff */
[----:B---3--:R-:W-:Y:S02]  /*557f0*/  F2FP.BF16.F32.PACK_AB R37, R37, R65 ;  /* 0x000000412525723e */ /* 0x008fe400000010ff */
[----:B------:R-:W-:Y:S02]  /*55800*/  F2FP.BF16.F32.PACK_AB R38, R38, R64 ;  /* 0x000000402626723e */ /* 0x000fe400000010ff */
        /* <DEDUP_REMOVED lines=10> */
[----:B------:R-:W-:Y:S02]  /*558b0*/  F2FP.BF16.F32.PACK_AB R49, R49, R53 ;  /* 0x000000353131723e */ /* 0x000fe400000010ff */
[----:B------:R-:W-:Y:S02]  /*558c0*/  F2FP.BF16.F32.PACK_AB R51, R51, R2 ;  /* 0x000000023333723e */ /* 0x000fe400000010ff */
[----:B------:R0:W2:Y:S01]  /*558d0*/  LDL.LU R2, [R1+0x221c] ;  /* 0x00221c0001027983 */ /* 0x0000a20000300800 */
[----:B------:R-:W-:-:S03]  /*558e0*/  F2FP.BF16.F32.PACK_AB R34, R34, R77 ;  /* 0x0000004d2222723e */ /* 0x000fc600000010ff */
[----:B------:R-:W-:Y:S01]  /*558f0*/  STL [R1+0x1bc], R51 ;  /* 0x0001bc3301007387 */ /* 0x000fe20000100800 */
[----:B------:R-:W-:-:S05]  /*55900*/  F2FP.BF16.F32.PACK_AB R50, R50, R52 ;  /* 0x000000343232723e */ /* 0x000fca00000010ff */
        /* <DEDUP_REMOVED lines=13> */
[----:B------:R-:W-:-:S03]  /*559e0*/  F2FP.BF16.F32.PACK_AB R33, R33, R92 ;  /* 0x0000005c2121723e */ /* 0x000fc600000010ff */
[----:B------:R-:W-:Y:S04]  /*559f0*/  STL [R1+0x184], R37 ;  /* 0x0001842501007387 */ /* 0x000fe80000100800 */
[----:B------:R-:W-:Y:S04]  /*55a00*/  STL [R1+0x180], R36 ;  /* 0x0001802401007387 */ /* 0x000fe80000100800 */
[----:B------:R0:W3:Y:S04]  /*55a10*/  LDL.LU R77, [R1+0x2218] ;  /* 0x00221800014d7983 */ /* 0x0000e80000300800 */
[----:B------:R-:W-:Y:S04]  /*55a20*/  STL [R1+0x17c], R35 ;  /* 0x00017c2301007387 */ /* 0x000fe80000100800 */
[----:B------:R0:W4:Y:S04]  /*55a30*/  LDL.LU R92, [R1+0x2214] ;  /* 0x00221400015c7983 */ /* 0x0001280000300800 */
[----:B------:R-:W-:Y:S04]  /*55a40*/  STL [R1+0x178], R34 ;  /* 0x0001782201007387 */ /* 0x000fe80000100800 */
[----:B------:R-:W2:Y:S04]  /*55a50*/  LDL.LU R57, [R1+0x128] ;  /* 0x0001280001397983 */ /* 0x000ea80000300800 */
[----:B------:R-:W2:Y:S04]  /*55a60*/  LDL.LU R58, [R1+0x124] ;  /* 0x00012400013a7983 */ /* 0x000ea80000300800 */
[----:B------:R-:W-:Y:S04]  /*55a70*/  STL [R1+0x174], R33 ;  /* 0x0001742101007387 */ /* 0x000fe80000100800 */
[----:B------:R-:W3:Y:S04]  /*55a80*/  LDL.LU R59, [R1+0x120] ;  /* 0x00012000013b7983 */ /* 0x000ee80000300800 */
[----:B------:R-:W2:Y:S04]  /*55a90*/  LDL.LU R60, [R1+0x11c] ;  /* 0x00011c00013c7983 */ /* 0x000ea80000300800 */
[----:B------:R-:W2:Y:S01]  /*55aa0*/  LDL.LU R61, [R1+0x118] ;  /* 0x00011800013d7983 */ /* 0x000ea20000300800 */
[----:B------:R-:W-:-:S03]  /*55ab0*/  F2FP.BF16.F32.PACK_AB R32, R32, R90 ;  /* 0x0000005a2020723e */ /* 0x000fc600000010ff */
        /* <DEDUP_REMOVED lines=9> */
[----:B------:R0:W2:Y:S04]  /*55b50*/  LDL.LU R90, [R1+0x2210] ;  /* 0x00221000015a7983 */ /* 0x0000a80000300800 */
[----:B------:R0:W3:Y:S01]  /*55b60*/  LDL.LU R88, [R1+0x220c] ;  /* 0x00220c0001587983 */ /* 0x0000e20000300800 */
[----:B------:R-:W-:-:S03]  /*55b70*/  F2FP.BF16.F32.PACK_AB R28, R28, R83 ;  /* 0x000000531c1c723e */ /* 0x000fc600000010ff */
[----:B------:R-:W-:Y:S04]  /*55b80*/  STL [R1+0x170], R32 ;  /* 0x0001702001007387 */ /* 0x000fe80000100800 */
[----:B------:R0:W3:Y:S01]  /*55b90*/  LDL.LU R85, [R1+0x2208] ;  /* 0x0022080001557983 */ /* 0x0000e20000300800 */
[----:B------:R-:W-:-:S03]  /*55ba0*/  F2FP.BF16.F32.PACK_AB R27, R27, R82 ;  /* 0x000000521b1b723e */ /* 0x000fc600000010ff */
[----:B------:R-:W-:Y:S04]  /*55bb0*/  STL [R1+0x16c], R31 ;  /* 0x00016c1f01007387 */ /* 0x000fe80000100800 */
[----:B------:R0:W3:Y:S04]  /*55bc0*/  LDL.LU R84, [R1+0x2204] ;  /* 0x0022040001547983 */ /* 0x0000e80000300800 */
[----:B------:R-:W-:Y:S01]  /*55bd0*/  STL [R1+0x168], R30 ;  /* 0x0001681e01007387 */ /* 0x000fe20000100800 */
[----:B------:R-:W-:-:S03]  /*55be0*/  F2FP.BF16.F32.PACK_AB R26, R26, R81 ;  /* 0x000000511a1a723e */ /* 0x000fc600000010ff */
[----:B------:R0:W3:Y:S04]  /*55bf0*/  LDL.LU R83, [R1+0x2200] ;  /* 0x0022000001537983 */ /* 0x0000e80000300800 */
[----:B------:R-:W-:Y:S01]  /*55c00*/  STL [R1+0x164], R29 ;  /* 0x0001641d01007387 */ /* 0x000fe20000100800 */
[----:B------:R-:W-:-:S03]  /*55c10*/  F2FP.BF16.F32.PACK_AB R25, R25, R80 ;  /* 0x000000501919723e */ /* 0x000fc600000010ff */
[----:B------:R0:W3:Y:S04]  /*55c20*/  LDL.LU R82, [R1+0x21fc] ;  /* 0x0021fc0001527983 */ /* 0x0000e80000300800 */
[----:B------:R-:W-:Y:S04]  /*55c30*/  STL [R1+0x160], R28 ;  /* 0x0001601c01007387 */ /* 0x000fe80000100800 */
[----:B------:R0:W3:Y:S04]  /*55c40*/  LDL.LU R81, [R1+0x21f8] ;  /* 0x0021f80001517983 */ /* 0x0000e80000300800 */
[----:B------:R-:W-:Y:S04]  /*55c50*/  STL [R1+0x15c], R27 ;  /* 0x00015c1b01007387 */ /* 0x000fe80000100800 */
[----:B------:R0:W3:Y:S01]  /*55c60*/  LDL.LU R80, [R1+0x21f4] ;  /* 0x0021f40001507983 */ /* 0x0000e20000300800 */
[----:B------:R-:W-:-:S03]  /*55c70*/  F2FP.BF16.F32.PACK_AB R24, R24, R79 ;  /* 0x0000004f1818723e */ /* 0x000fc600000010ff */
[----:B------:R-:W-:Y:S04]  /*55c80*/  STL [R1+0x158], R26 ;  /* 0x0001581a01007387 */ /* 0x000fe80000100800 */
[----:B------:R0:W3:Y:S04]  /*55c90*/  LDL.LU R79, [R1+0x21f0] ;  /* 0x0021f000014f7983 */ /* 0x0000e80000300800 */
[----:B------:R-:W-:Y:S01]  /*55ca0*/  STL [R1+0x154], R25 ;  /* 0x0001541901007387 */ /* 0x000fe20000100800 */
[----:B----4-:R-:W-:-:S03]  /*55cb0*/  F2FP.BF16.F32.PACK_AB R92, R23, R78 ;  /* 0x0000004e175c723e */ /* 0x010fc600000010ff */
[----:B------:R0:W4:Y:S04]  /*55cc0*/  LDL.LU R78, [R1+0x21ec] ;  /* 0x0021ec00014e7983 */ /* 0x0001280000300800 */
[----:B------:R-:W-:Y:S04]  /*55cd0*/  STL [R1+0x150], R24 ;  /* 0x0001501801007387 */ /* 0x000fe80000100800 */
[----:B------:R1:W-:Y:S01]  /*55ce0*/  STL [R1+0x21a4], R92 ;  /* 0x0021a45c01007387 */ /* 0x0003e20000100800 */
[----:B--2---:R-:W-:-:S03]  /*55cf0*/  F2FP.BF16.F32.PACK_AB R90, R22, R75 ;  /* 0x0000004b165a723e */ /* 0x004fc600000010ff */
[----:B------:R0:W2:Y:S01]  /*55d00*/  LDL.LU R75, [R1+0x21e8] ;  /* 0x0021e800014b7983 */ /* 0x0000a20000300800 */
[----:B---3--:R-:W-:-:S03]  /*55d10*/  F2FP.BF16.F32.PACK_AB R88, R21, R74 ;  /* 0x0000004a1558723e */ /* 0x008fc600000010ff */
[----:B------:R3:W-:Y:S04]  /*55d20*/  STL [R1+0x21a8], R90 ;  /* 0x0021a85a01007387 */ /* 0x0007e80000100800 */
[----:B------:R0:W2:Y:S01]  /*55d30*/  LDL.LU R74, [R1+0x21e4] ;  /* 0x0021e400014a7983 */ /* 0x0000a20000300800 */
[----:B------:R-:W-:-:S03]  /*55d40*/  F2FP.BF16.F32.PACK_AB R85, R20, R73 ;  /* 0x000000491455723e */ /* 0x000fc600000010ff */
        /* <DEDUP_REMOVED lines=12> */
[----:B-1----:R-:W2:Y:S01]  /*55e10*/  LDL.LU R92, [R1+0x44] ;  /* 0x00004400015c7983 */ /* 0x002ea20000300800 */
[----:B------:R-:W-:-:S03]  /*55e20*/  F2FP.BF16.F32.PACK_AB R79, R14, R57 ;  /* 0x000000390e4f723e */ /* 0x000fc600000010ff */
[----:B---3--:R-:W3:Y:S01]  /*55e30*/  LDL.LU R90, [R1+0x40] ;  /* 0x00004000015a7983 */ /* 0x008ee20000300800 */
[----:B----4-:R-:W-:Y:S02]  /*55e40*/  F2FP.BF16.F32.PACK_AB R78, R13, R58 ;  /* 0x0000003a0d4e723e */ /* 0x010fe400000010ff */
[----:B--2---:R-:W-:Y:S02]  /*55e50*/  F2FP.BF16.F32.PACK_AB R75, R11, R60 ;  /* 0x0000003c0b4b723e */ /* 0x004fe400000010ff */
[----:B------:R-:W-:Y:S02]  /*55e60*/  F2FP.BF16.F32.PACK_AB R74, R10, R61 ;  /* 0x0000003d0a4a723e */ /* 0x000fe400000010ff */
[----:B------:R-:W-:Y:S02]  /*55e70*/  F2FP.BF16.F32.PACK_AB R73, R9, R62 ;  /* 0x0000003e0949723e */ /* 0x000fe400000010ff */
[----:B------:R-:W-:Y:S02]  /*55e80*/  F2FP.BF16.F32.PACK_AB R72, R8, R63 ;  /* 0x0000003f0848723e */ /* 0x000fe400000010ff */
[----:B------:R-:W-:-:S02]  /*55e90*/  F2FP.BF16.F32.PACK_AB R71, R7, R64 ;  /* 0x000000400747723e */ /* 0x000fc400000010ff */
[----:B------:R-:W-:Y:S02]  /*55ea0*/  F2FP.BF16.F32.PACK_AB R70, R6, R65 ;  /* 0x000000410646723e */ /* 0x000fe400000010ff */
[----:B------:R-:W-:Y:S02]  /*55eb0*/  F2FP.BF16.F32.PACK_AB R69, R5, R66 ;  /* 0x000000420545723e */ /* 0x000fe400000010ff */
[----:B------:R-:W-:Y:S02]  /*55ec0*/  F2FP.BF16.F32.PACK_AB R68, R4, R67 ;  /* 0x000000430444723e */ /* 0x000fe400000010ff */
[----:B------:R-:W1:Y:S01]  /*55ed0*/  LDTM.x64 R4, tmem[UR4+0x1c0] ;  /* 0x0001c004000479ee */ /* 0x000e620008340000 */
[----:B------:R-:W-:Y:S01]  /*55ee0*/  NOP ;  /* 0x0000000000007918 */ /* 0x000fe20000000000 */
[----:B-1----:R-:W-:Y:S04]  /*55ef0*/  STL [R1+0x21a0], R28 ;  /* 0x0021a01c01007387 */ /* 0x002fe80000100800 */
        /* <DEDUP_REMOVED lines=33> */
[----:B-1----:R-:W2:Y:S04]  /*56110*/  LDL.LU R61, [R1+0x2c] ;  /* 0x00002c00013d7983 */ /* 0x002ea80000300800 */
[----:B------:R1:W-:Y:S04]  /*56120*/  STL [R1+0x2118], R62 ;  /* 0x0021183e01007387 */ /* 0x0003e80000100800 */
[----:B-1----:R-:W4:Y:S04]  /*56130*/  LDL.LU R62, [R1+0xfc] ;  /* 0x0000fc00013e7983 */ /* 0x002f280000300800 */
[----:B------:R1:W-:Y:S01]  /*56140*/  STL [R1+0x2114], R63 ;  /* 0x0021143f01007387 */ /* 0x0003e20000100800 */
[----:B------:R-:W-:-:S03]  /*56150*/  F2FP.BF16.F32.PACK_AB R21, R21, R92 ;  /* 0x0000005c1515723e */ /* 0x000fc600000010ff */
[----:B-1----:R-:W2:Y:S04]  /*56160*/  LDL R63, [R1+0x568] ;  /* 0x00056800013f7983 */ /* 0x002ea80000100800 */
[----:B------:R1:W-:Y:S01]  /*56170*/  STL [R1+0x2110], R64 ;  /* 0x0021104001007387 */ /* 0x0003e20000100800 */
[----:B------:R-:W-:-:S03]  /*56180*/  F2FP.BF16.F32.PACK_AB R18, R18, R0 ;  /* 0x000000001212723e */ /* 0x000fc600000010ff */
[----:B-1----:R-:W2:Y:S04]  /*56190*/  LDL.LU R64, [R1+0x30] ;  /* 0x0000300001407983 */ /* 0x002ea80000300800 */
[----:B------:R1:W-:Y:S04]  /*561a0*/  STL [R1+0x210c], R65 ;  /* 0x00210c4101007387 */ /* 0x0003e80000100800 */
[----:B-1----:R-:W2:Y:S04]  /*561b0*/  LDL.LU R65, [R1+0x34] ;  /* 0x0000340001417983 */ /* 0x002ea80000300800 */
[----:B------:R1:W-:Y:S04]  /*561c0*/  STL [R1+0x2108], R66 ;  /* 0x0021084201007387 */ /* 0x0003e80000100800 */
[----:B-1----:R-:W2:Y:S01]  /*561d0*/  LDL.LU R66, [R1+0xeb0] ;  /* 0x000eb00001427983 */ /* 0x002ea20000300800 */
[----:B----4-:R-:W-:-:S05]  /*561e0*/  F2FP.BF16.F32.PACK_AB R60, R67, R62 ;  /* 0x0000003e433c723e */ /* 0x010fca00000010ff */
[----:B------:R1:W-:Y:S04]  /*561f0*/  STL [R1+0x12c], R60 ;  /* 0x00012c3c01007387 */ /* 0x0003e80000100800 */
[----:B------:R-:W4:Y:S04]  /*56200*/  LDL.LU R92, [R1+0x28] ;  /* 0x00002800015c7983 */ /* 0x000f280000300800 */
[----:B------:R-:W2:Y:S04]  /*56210*/  LDL.LU R62, [R1+0x24] ;  /* 0x00002400013e7983 */ /* 0x000ea80000300800 */
[----:B-1----:R-:W2:Y:S04]  /*56220*/  LDL.LU R60, [R1+0x1c] ;  /* 0x00001c00013c7983 */ /* 0x002ea80000300800 */
[----:B------:R0:W2:Y:S01]  /*56230*/  LDL.LU R0, [R1+0x21c8] ;  /* 0x0021c80001007983 */ /* 0x0000a20000300800 */
[----:B---3--:R-:W-:-:S03]  /*56240*/  F2FP.BF16.F32.PACK_AB R20, R20, R90 ;  /* 0x0000005a1414723e */ /* 0x008fc600000010ff */
[----:B------:R-:W3:Y:S01]  /*56250*/  LDL.LU R90, [R1+0x18] ;  /* 0x00001800015a7983 */ /* 0x000ee20000300800 */
[----:B------:R-:W-:Y:S02]  /*56260*/  F2FP.BF16.F32.PACK_AB R12, R12, R86 ;  /* 0x000000560c0c723e */ /* 0x000fe400000010ff */
[----:B------:R-:W-:-:S04]  /*56270*/  F2FP.BF16.F32.PACK_AB R2, R19, R3 ;  /* 0x000000031302723e */ /* 0x000fc800000010ff */
[C---:B------:R-:W-:Y:S02]  /*56280*/  PRMT R54, R2.reuse, 0x7610, R54 ;  /* 0x0000761002367816 */ /* 0x040fe40000000036 */
[----:B------:R-:W-:Y:S02]  /*56290*/  PRMT R55, R2, 0x7632, R55 ;  /* 0x0000763202377816 */ /* 0x000fe40000000037 */
[----:B------:R-:W1:Y:S01]  /*562a0*/  LDC.64 R2, c[0x0][0x398] ;  /* 0x0000e600ff027b82 */ /* 0x000e620000000a00 */
[C---:B------:R-:W-:Y:S02]  /*562b0*/  PRMT R56, R20.reuse, 0x7610, R56 ;  /* 0x0000761014387816 */ /* 0x040fe40000000038 */
[----:B------:R-:W-:-:S05]  /*562c0*/  PRMT R57, R20, 0x7632, R57 ;  /* 0x0000763214397816 */ /* 0x000fca0000000039 */
[----:B------:R-:W0:Y:S01]  /*562d0*/  LDC R20, c[0x0][0x3b4] ;  /* 0x0000ed00ff147b82 */ /* 0x000e220000000800 */
[----:B------:R-:W-:Y:S02]  /*562e0*/  PRMT R52, R18, 0x7610, R52 ;  /* 0x0000761012347816 */ /* 0x000fe40000000034 */
[----:B----4-:R-:W-:Y:S02]  /*562f0*/  F2FP.BF16.F32.PACK_AB R14, R14, R92 ;  /* 0x0000005c0e0e723e */ /* 0x010fe400000010ff */
[----:B--2---:R-:W-:Y:S02]  /*56300*/  F2FP.BF16.F32.PACK_AB R0, R15, R61 ;  /* 0x0000003d0f00723e */ /* 0x004fe400000010ff */
[----:B------:R-:W2:Y:S04]  /*56310*/  LDL.LU R61, [R1+0x14] ;  /* 0x00001400013d7983 */ /* 0x000ea80000300800 */
[----:B------:R-:W4:Y:S04]  /*56320*/  LDL R92, [R1+0xebc] ;  /* 0x000ebc00015c7983 */ /* 0x000f280000100800 */
[----:B------:R-:W2:Y:S01]  /*56330*/  LDL.LU R86, [R1+0x21c4] ;  /* 0x0021c40001567983 */ /* 0x000ea20000300800 */
[----:B-1----:R-:W-:-:S02]  /*56340*/  ISETP.GE.AND P1, PT, R66, R2, PT ;  /* 0x000000024200720c */ /* 0x002fc40003f26270 */
[----:B------:R-:W-:Y:S02]  /*56350*/  PRMT R53, R18, 0x7632, R53 ;  /* 0x0000763212357816 */ /* 0x000fe40000000035 */
[----:B------:R-:W-:Y:S01]  /*56360*/  F2FP.BF16.F32.PACK_AB R2, R13, R62 ;  /* 0x0000003e0d02723e */ /* 0x000fe200000010ff */
[----:B------:R-:W1:Y:S01]  /*56370*/  LDC.64 R18, c[0x0][0x390] ;  /* 0x0000e400ff127b82 */ /* 0x000e620000000a00 */
[C---:B------:R-:W-:Y:S02]  /*56380*/  PRMT R44, R14.reuse, 0x7610, R44 ;  /* 0x000076100e2c7816 */ /* 0x040fe4000000002c */
[----:B------:R-:W-:Y:S02]  /*56390*/  PRMT R45, R14, 0x7632, R45 ;  /* 0x000076320e2d7816 */ /* 0x000fe4000000002d */
[----:B------:R-:W-:-:S03]  /*563a0*/  PRMT R42, R2, 0x7610, R42 ;  /* 0x00007610022a7816 */ /* 0x000fc6000000002a */
[----:B------:R-:W3:Y:S01]  /*563b0*/  LDC.64 R14, c[0x0][0x398] ;  /* 0x0000e600ff0e7b82 */ /* 0x000ee20000000a00 */
[----:B------:R-:W-:-:S07]  /*563c0*/  PRMT R43, R2, 0x7632, R43 ;  /* 0x00007632022b7816 */ /* 0x000fce000000002b */
[----:B------:R-:W3:Y:S01]  /*563d0*/  LDC R2, c[0x0][0x3b8] ;  /* 0x0000ee00ff027b82 */ /* 0x000ee20000000800 */
[C---:B------:R-:W-:Y:S02]  /*563e0*/  PRMT R46, R0.reuse, 0x7610, R46 ;  /* 0x00007610002e7816 */ /* 0x040fe4000000002e */
[----:B------:R-:W-:Y:S01]  /*563f0*/  PRMT R47, R0, 0x7632, R47 ;  /* 0x00007632002f7816 */ /* 0x000fe2000000002f */
[----:B0-----:R-:W-:Y:S01]  /*56400*/  IMAD R0, R66, R20, RZ ;  /* 0x0000001442007224 */ /* 0x001fe200078e02ff */
[----:B------:R-:W-:Y:S02]  /*56410*/  F2FP.BF16.F32.PACK_AB R16, R16, R64 ;  /* 0x000000401010723e */ /* 0x000fe400000010ff */
[----:B------:R-:W-:Y:S02]  /*56420*/  F2FP.BF16.F32.PACK_AB R17, R17, R65 ;  /* 0x000000411111723e */ /* 0x000fe400000010ff */
[C---:B------:R-:W-:Y:S02]  /*56430*/  PRMT R48, R16.reuse, 0x7610, R48 ;  /* 0x0000761010307816 */ /* 0x040fe40000000030 */
[----:B------:R-:W-:-:S02]  /*56440*/  PRMT R49, R16, 0x7632, R49 ;  /* 0x0000763210317816 */ /* 0x000fc40000000031 */
[C---:B-1----:R-:W-:Y:S02]  /*56450*/  LEA R16, P6, R0.reuse, R18, 0x1 ;  /* 0x0000001200107211 */ /* 0x042fe400078c08ff */
[C---:B---3--:R-:W-:Y:S02]  /*56460*/  ISETP.LT.AND P1, PT, R63.reuse, R15, !P1 ;  /* 0x0000000f3f00720c */ /* 0x048fe40004f21270 */
[----:B------:R-:W-:Y:S02]  /*56470*/  ISETP.GE.AND P2, PT, R63, R3, PT ;  /* 0x000000033f00720c */ /* 0x000fe40003f46270 */
[C---:B------:R-:W-:Y:S02]  /*56480*/  PRMT R50, R17.reuse, 0x7610, R50 ;  /* 0x0000761011327816 */ /* 0x040fe40000000032 */
[----:B------:R-:W-:Y:S02]  /*56490*/  PRMT R51, R17, 0x7632, R51 ;  /* 0x0000763211337816 */ /* 0x000fe40000000033 */
[----:B------:R-:W-:Y:S01]  /*564a0*/  LEA.HI.X.SX32 R17, R0, R19, 0x1, P6 ;  /* 0x0000001300117211 */ /* 0x000fe200030f0eff */
[----:B------:R-:W-:Y:S01]  /*564b0*/  IMAD R15, R63, R2, RZ ;  /* 0x000000023f0f7224 */ /* 0x000fe200078e02ff */
[----:B------:R-:W-:-:S02]  /*564c0*/  F2FP.BF16.F32.PACK_AB R3, R10, R90 ;  /* 0x0000005a0a03723e */ /* 0x000fc400000010ff */
[----:B------:R-:W3:Y:S02]  /*564d0*/  LDL R90, [R1+0xeb8] ;  /* 0x000eb800015a7983 */ /* 0x000ee40000100800 */
[C---:B------:R-:W-:Y:S02]  /*564e0*/  PRMT R36, R3.reuse, 0x7610, R36 ;  /* 0x0000761003247816 */ /* 0x040fe40000000024 */
[----:B------:R-:W-:Y:S01]  /*564f0*/  PRMT R37, R3, 0x7632, R37 ;  /* 0x0000763203257816 */ /* 0x000fe20000000025 */
[----:B------:R-:W-:Y:S01]  /*56500*/  IMAD.WIDE R2, R15, 0x2, R16 ;  /* 0x000000020f027825 */ /* 0x000fe200078e0210 */
[C---:B------:R-:W-:Y:S02]  /*56510*/  PRMT R40, R12.reuse, 0x7610, R40 ;  /* 0x000076100c287816 */ /* 0x040fe40000000028 */
[----:B------:R-:W-:Y:S02]  /*56520*/  PRMT R41, R12, 0x7632, R41 ;  /* 0x000076320c297816 */ /* 0x000fe40000000029 */
[----:B------:R-:W0:Y:S01]  /*56530*/  LDC.64 R12, c[0x0][0x398] ;  /* 0x0000e600ff0c7b82 */ /* 0x000e220000000a00 */
[----:B------:R-:W-:Y:S01]  /*56540*/  IMAD R0, R20, 0x80, R0 ;  /* 0x0000008014007824 */ /* 0x000fe200078e0200 */
[----:B------:R-:W-:Y:S01]  /*56550*/  F2FP.BF16.F32.PACK_AB R11, R11, R60 ;  /* 0x0000003c0b0b723e */ /* 0x000fe200000010ff */
[----:B--2---:R1:W-:Y:S02]  /*56560*/  @P1 STG.E.U16 desc[UR6][R2.64], R86 ;  /* 0x0000005602001986 */ /* 0x0043e4000c101506 */
[----:B-1----:R-:W-:-:S02]  /*56570*/  F2FP.BF16.F32.PACK_AB R2, R8, R93 ;  /* 0x0000005d0802723e */ /* 0x002fc400000010ff */
[----:B------:R-:W2:Y:S01]  /*56580*/  LDL.LU R93, [R1+0x21c0] ;  /* 0x0021c000015d7983 */ /* 0x000ea20000300800 */
[----:B------:R-:W-:-:S03]  /*56590*/  F2FP.BF16.F32.PACK_AB R8, R7, R87 ;  /* 0x000000570708723e */ /* 0x000fc600000010ff */
[----:B------:R-:W2:Y:S01]  /*565a0*/  LDL.LU R87, [R1+0x21bc] ;  /* 0x0021bc0001577983 */ /* 0x000ea20000300800 */
[----:B------:R-:W-:Y:S01]  /*565b0*/  F2FP.BF16.F32.PACK_AB R3, R9, R61 ;  /* 0x0000003d0903723e */ /* 0x000fe200000010ff */
[----:B0-----:R-:W-:Y:S01]  /*565c0*/  IMAD.MOV.U32 R10, RZ, RZ, R12 ;  /* 0x000000ffff0a7224 */ /* 0x001fe200078e000c */
[C---:B------:R-:W-:Y:S02]  /*565d0*/  PRMT R32, R2.reuse, 0x7610, R32 ;  /* 0x0000761002207816 */ /* 0x040fe40000000020 */
[----:B------:R-:W-:Y:S02]  /*565e0*/  PRMT R33, R2, 0x7632, R33 ;  /* 0x0000763202217816 */ /* 0x000fe40000000021 */
[----:B------:R-:W-:Y:S02]  /*565f0*/  LEA R2, P1, R0, R18, 0x1 ;  /* 0x0000001200027211 */ /* 0x000fe400078208ff */
[C---:B------:R-:W-:Y:S02]  /*56600*/  PRMT R34, R3.reuse, 0x7610, R34 ;  /* 0x0000761003227816 */ /* 0x040fe40000000022 */
[----:B------:R-:W-:-:S02]  /*56610*/  PRMT R35, R3, 0x7632, R35 ;  /* 0x0000763203237816 */ /* 0x000fc40000000023 */
[----:B------:R-:W-:Y:S02]  /*56620*/  LEA.HI.X.SX32 R3, R0, R19, 0x1, P1 ;  /* 0x0000001300037211 */ /* 0x000fe400008f0eff */
[C---:B------:R-:W-:Y:S02]  /*56630*/  PRMT R38, R11.reuse, 0x7610, R38 ;  /* 0x000076100b267816 */ /* 0x040fe40000000026 */
[----:B------:R-:W-:Y:S02]  /*56640*/  PRMT R39, R11, 0x7632, R39 ;  /* 0x000076320b277816 */ /* 0x000fe40000000027 */
[----:B----4-:R-:W-:Y:S02]  /*56650*/  ISETP.LT.AND P1, PT, R92, R10, !P2 ;  /* 0x0000000a5c00720c */ /* 0x010fe40005721270 */
[----:B------:R-:W0:Y:S01]  /*56660*/  LDC.64 R10, c[0x0][0x398] ;  /* 0x0000e600ff0a7b82 */ /* 0x000e220000000a00 */
[C---:B------:R-:W-:Y:S02]  /*56670*/  PRMT R30, R8.reuse, 0x7610, R30 ;  /* 0x00007610081e7816 */ /* 0x040fe4000000001e */
[----:B------:R-:W-:Y:S01]  /*56680*/  PRMT R31, R8, 0x7632, R31 ;  /* 0x00007632081f7816 */ /* 0x000fe2000000001f */
[----:B------:R-:W-:Y:S01]  /*56690*/  IMAD.WIDE R8, R15, 0x2, R2 ;  /* 0x000000020f087825 */ /* 0x000fe200078e0202 */
[----:B------:R-:W-:-:S03]  /*566a0*/  PRMT R7, R86, 0x7632, R7 ;  /* 0x0000763256077816 */ /* 0x000fc60000000007 */
[----:B------:R-:W-:-:S03]  /*566b0*/  IMAD R0, R20, 0x80, R0 ;  /* 0x0000008014007824 */ /* 0x000fc600078e0200 */
[----:B------:R1:W-:Y:S02]  /*566c0*/  @P1 STG.E.U16 desc[UR6][R8.64], R7 ;  /* 0x0000000708001986 */ /* 0x0003e4000c101506 */
[----:B-1----:R-:W-:Y:S02]  /*566d0*/  IMAD R7, R20, 0x80, R0 ;  /* 0x0000008014077824 */ /* 0x002fe400078e0200 */
[----:B0-----:R-:W-:Y:S01]  /*566e0*/  IMAD.MOV.U32 R12, RZ, RZ, R10 ;  /* 0x000000ffff0c7224 */ /* 0x001fe200078e000a */
[----:B------:R-:W-:Y:S01]  /*566f0*/  LEA R10, P1, R0, R18, 0x1 ;  /* 0x00000012000a7211 */ /* 0x000fe200078208ff */
[----:B------:R-:W-:-:S03]  /*56700*/  IMAD.MOV.U32 R61, RZ, RZ, R11 ;  /* 0x000000ffff3d7224 */ /* 0x000fc600078e000b */
[----:B------:R-:W-:Y:S02]  /*56710*/  LEA.HI.X.SX32 R11, R0, R19, 0x1, P1 ;  /* 0x00000013000b7211 */ /* 0x000fe400008f0eff */
[----:B------:R-:W-:-:S04]  /*56720*/  LEA R8, P1, R7, R18, 0x1 ;  /* 0x0000001207087211 */ /* 0x000fc800078208ff */
[----:B------:R-:W-:Y:S02]  /*56730*/  LEA.HI.X.SX32 R9, R7, R19, 0x1, P1 ;  /* 0x0000001307097211 */ /* 0x000fe400008f0eff */
[----:B------:R-:W0:Y:S01]  /*56740*/  LDC.64 R18, c[0x0][0x398] ;  /* 0x0000e600ff127b82 */ /* 0x000e220000000a00 */
[----:B---3--:R-:W-:Y:S02]  /*56750*/  ISETP.LT.AND P1, PT, R90, R12, !P2 ;  /* 0x0000000c5a00720c */ /* 0x008fe40005721270 */
[----:B------:R-:W-:Y:S01]  /*56760*/  F2FP.BF16.F32.PACK_AB R6, R6, R89 ;  /* 0x000000590606723e */ /* 0x000fe200000010ff */
[----:B------:R-:W-:Y:S01]  /*56770*/  IMAD.MOV.U32 R60, RZ, RZ, R13 ;  /* 0x000000ffff3c7224 */ /* 0x000fe200078e000d */
[----:B------:R-:W-:Y:S01]  /*56780*/  PRMT R0, R68, 0x7632, R0 ;  /* 0x0000763244007816 */ /* 0x000fe20000000000 */
[----:B------:R-:W-:Y:S01]  /*56790*/  IMAD.WIDE R12, R15, 0x2, R10 ;  /* 0x000000020f0c7825 */ /* 0x000fe200078e020a */
[C---:B------:R-:W-:Y:S01]  /*567a0*/  PRMT R28, R6.reuse, 0x7610, R28 ;  /* 0x00007610061c7816 */ /* 0x040fe2000000001c */
[----:B------:R-:W3:Y:S01]  /*567b0*/  LDL.LU R89, [R1+0x21b8] ;  /* 0x0021b80001597983 */ /* 0x000ee20000300800 */
[----:B------:R-:W-:Y:S01]  /*567c0*/  PRMT R29, R6, 0x7632, R29 ;  /* 0x00007632061d7816 */ /* 0x000fe2000000001d */
[----:B0-----:R-:W-:-:S04]  /*567d0*/  IMAD.MOV.U32 R7, RZ, RZ, R18 ;  /* 0x000000ffff077224 */ /* 0x001fc800078e0012 */
[----:B------:R0:W-:Y:S01]  /*567e0*/  @P1 STG.E.U16 desc[UR6][R12.64], R68 ;  /* 0x000000440c001986 */ /* 0x0001e2000c101506 */
[----:B------:R-:W-:Y:S02]  /*567f0*/  IMAD.MOV.U32 R62, RZ, RZ, R19 ;  /* 0x000000ffff3e7224 */ /* 0x000fe400078e0013 */
[----:B------:R-:W1:Y:S08]  /*56800*/  LDC.64 R18, c[0x0][0x398] ;  /* 0x0000e600ff127b82 */ /* 0x000e700000000a00 */
[----:B0-----:R-:W0:Y:S01]  /*56810*/  LDC R13, c[0x0][0x3b8] ;  /* 0x0000ee00ff0d7b82 */ /* 0x001e220000000800 */
[----:B------:R-:W-:-:S02]  /*56820*/  F2FP.BF16.F32.PACK_AB R67, R5, R91 ;  /* 0x0000005b0543723e */ /* 0x000fc400000010ff */
[----:B------:R-:W4:Y:S01]  /*56830*/  LDL.LU R91, [R1+0x21b4] ;  /* 0x0021b400015b7983 */ /* 0x000f220000300800 */
[C---:B------:R-:W-:Y:S02]  /*56840*/  PRMT R58, R21.reuse, 0x7610, R58 ;  /* 0x00007610153a7816 */ /* 0x040fe4000000003a */
[----:B------:R-:W-:Y:S02]  /*56850*/  PRMT R59, R21, 0x7632, R59 ;  /* 0x00007632153b7816 */ /* 0x000fe4000000003b */
[----:B------:R-:W0:Y:S08]  /*56860*/  LDC.64 R20, c[0x0][0x398] ;  /* 0x0000e600ff147b82 */ /* 0x000e300000000a00 */
[----:B------:R-:W0:Y:S01]  /*56870*/  LDC R12, c[0x0][0x39c] ;  /* 0x0000e700ff0c7b82 */ /* 0x000e220000000800 */
[----:B--2---:R-:W-:Y:S01]  /*56880*/  ISETP.LT.AND P2, PT, R93, R7, !P2 ;  /* 0x000000075d00720c */ /* 0x004fe20005741270 */
[----:B------:R-:W-:-:S12]  /*56890*/  IMAD.WIDE R6, R15, 0x2, R8 ;  /* 0x000000020f067825 */ /* 0x000fd800078e0208 */
[----:B------:R2:W-:Y:S02]  /*568a0*/  @P2 STG.E.U16 desc[UR6][R6.64], R0 ;  /* 0x0000000006002986 */ /* 0x0005e4000c101506 */
[----:B--2---:R-:W2:Y:S01]  /*568b0*/  LDC R6, c[0x0][0x39c] ;  /* 0x0000e700ff067b82 */ /* 0x004ea20000000800 */
[----:B------:R-:W-:Y:S02]  /*568c0*/  VIADD R0, R63, 0x1 ;  /* 0x000000013f007836 */ /* 0x000fe40000000000 */
[----:B-1----:R-:W-:-:S03]  /*568d0*/  IMAD.MOV.U32 R63, RZ, RZ, R19 ;  /* 0x000000ffff3f7224 */ /* 0x002fc600078e0013 */
[----:B--2---:R-:W-:Y:S01]  /*568e0*/  ISETP.GE.AND P1, PT, R0, R6, PT ;  /* 0x000000060000720c */ /* 0x004fe20003f26270 */
[----:B------:R-:W-:Y:S02]  /*568f0*/  IMAD.MOV.U32 R0, RZ, RZ, R18 ;  /* 0x000000ffff007224 */ /* 0x000fe400078e0012 */
[----:B------:R-:W1:Y:S03]  /*56900*/  LDC.64 R18, c[0x0][0x398] ;  /* 0x0000e600ff127b82 */ /* 0x000e660000000a00 */
[----:B------:R-:W-:Y:S01]  /*56910*/  ISETP.LT.AND P2, PT, R66, R0, !P1 ;  /* 0x000000004200720c */ /* 0x000fe20004f41270 */
[----:B0-----:R-:W-:-:S04]  /*56920*/  IMAD.IADD R0, R15, 0x1, R13 ;  /* 0x000000010f007824 */ /* 0x001fc800078e020d */
[----:B------:R-:W-:Y:S01]  /*56930*/  IMAD.WIDE R6, R0, 0x2, R16 ;  /* 0x0000000200067825 */ /* 0x000fe200078e0210 */
[----:B------:R-:W-:-:S07]  /*56940*/  PRMT R5, R87, 0x7632, R5 ;  /* 0x0000763257057816 */ /* 0x000fce0000000005 */
[----:B------:R0:W-:Y:S01]  /*56950*/  @P2 STG.E.U16 desc[UR6][R6.64], R87 ;  /* 0x0000005706002986 */ /* 0x0001e2000c101506 */
[----:B-1----:R-:W-:Y:S02]  /*56960*/  IMAD.MOV.U32 R64, RZ, RZ, R19 ;  /* 0x000000ffff407224 */ /* 0x002fe400078e0013 */
[----:B0-----:R-:W-:Y:S01]  /*56970*/  IMAD.MOV.U32 R6, RZ, RZ, R18 ;  /* 0x000000ffff067224 */ /* 0x001fe200078e0012 */
[----:B------:R-:W0:Y:S08]  /*56980*/  LDC.64 R86, c[0x0][0x398] ;  /* 0x0000e600ff567b82 */ /* 0x000e300000000a00 */
[----:B------:R-:W1:Y:S01]  /*56990*/  LDC.64 R18, c[0x0][0x398] ;  /* 0x0000e600ff127b82 */ /* 0x000e620000000a00 */
[----:B------:R-:W-:Y:S01]  /*569a0*/  ISETP.LT.AND P2, PT, R92, R6, !P1 ;  /* 0x000000065c00720c */ /* 0x000fe20004f41270 */
[----:B------:R-:W-:-:S12]  /*569b0*/  IMAD.WIDE R6, R0, 0x2, R2 ;  /* 0x0000000200067825 */ /* 0x000fd800078e0202 */
[----:B------:R1:W-:Y:S02]  /*569c0*/  @P2 STG.E.U16 desc[UR6][R6.64], R5 ;  /* 0x0000000506002986 */ /* 0x0003e4000c101506 */
[----:B-1----:R-:W-:-:S05]  /*569d0*/  IMAD.MOV.U32 R5, RZ, RZ, R18 ;  /* 0x000000ffff057224 */ /* 0x002fca00078e0012 */
[----:B------:R-:W-:Y:S02]  /*569e0*/  ISETP.LT.AND P2, PT, R90, R5, !P1 ;  /* 0x000000055a00720c */ /* 0x000fe40004f41270 */
[----:B0-----:R-:W-:Y:S02]  /*569f0*/  ISETP.LT.AND P1, PT, R93, R86, !P1 ;  /* 0x000000565d00720c */ /* 0x001fe40004f21270 */
[----:B------:R-:W2:Y:S01]  /*56a00*/  LDL.LU R86, [R1+0x568] ;  /* 0x0005680001567983 */ /* 0x000ea20000300800 */
[----:B------:R-:W-:-:S03]  /*56a10*/  F2FP.BF16.F32.PACK_AB R15, R4, R76 ;  /* 0x0000004c040f723e */ /* 0x000fc600000010ff */
[----:B------:R-:W4:Y:S01]  /*56a20*/  LDL.LU R76, [R1+0x21b0] ;  /* 0x0021b000014c7983 */ /* 0x000f220000300800 */
[----:B------:R-:W-:-:S04]  /*56a30*/  IMAD.WIDE R6, R0, 0x2, R10 ;  /* 0x0000000200067825 */ /* 0x000fc800078e020a */
[C---:B------:R-:W-:Y:S01]  /*56a40*/  IMAD.WIDE R4, R0.reuse, 0x2, R8 ;  /* 0x0000000200047825 */ /* 0x040fe200078e0208 */
[----:B------:R0:W-:Y:S02]  /*56a50*/  @P2 STG.E.U16 desc[UR6][R6.64], R69 ;  /* 0x0000004506002986 */ /* 0x0001e4000c101506 */
[----:B0-----:R-:W-:Y:S01]  /*56a60*/  PRMT R6, R69, 0x7632, R6 ;  /* 0x0000763245067816 */ /* 0x001fe20000000006 */
[----:B------:R-:W-:Y:S01]  /*56a70*/  IMAD.MOV.U32 R65, RZ, RZ, R19 ;  /* 0x000000ffff417224 */ /* 0x000fe200078e0013 */
[----:B------:R-:W0:Y:S03]  /*56a80*/  LDC.64 R68, c[0x0][0x398] ;  /* 0x0000e600ff447b82 */ /* 0x000e260000000a00 */
[----:B------:R1:W-:Y:S01]  /*56a90*/  @P1 STG.E.U16 desc[UR6][R4.64], R6 ;  /* 0x0000000604001986 */ /* 0x0003e2000c101506 */
[----:B------:R-:W-:-:S04]  /*56aa0*/  IMAD.IADD R0, R0, 0x1, R13 ;  /* 0x0000000100007824 */ /* 0x000fc800078e020d */
[----:B------:R-:W0:Y:S08]  /*56ab0*/  LDC.64 R18, c[0x0][0x398] ;  /* 0x0000e600ff127b82 */ /* 0x000e300000000a00 */
[----:B-1----:R-:W1:Y:S01]  /*56ac0*/  LDC R5, c[0x0][0x39c] ;  /* 0x0000e700ff057b82 */ /* 0x002e620000000800 */
[----:B---3--:R-:W-:-:S07]  /*56ad0*/  PRMT R6, R89, 0x7610, R6 ;  /* 0x0000761059067816 */ /* 0x008fce0000000006 */
[----:B------:R-:W3:Y:S01]  /*56ae0*/  LDC R7, c[0x0][0x398] ;  /* 0x0000e600ff077b82 */ /* 0x000ee20000000800 */
[----:B--2---:R-:W-:-:S05]  /*56af0*/  VIADD R4, R86, 0x2 ;  /* 0x0000000256047836 */ /* 0x004fca0000000000 */
[----:B-1----:R-:W-:-:S04]  /*56b00*/  ISETP.GE.AND P1, PT, R4, R5, PT ;  /* 0x000000050400720c */ /* 0x002fc80003f26270 */
[----:B0-----:R-:W-:Y:S01]  /*56b10*/  ISETP.LT.AND P2, PT, R66, R68, !P1 ;  /* 0x000000444200720c */ /* 0x001fe20004f41270 */
[----:B------:R-:W-:-:S12]  /*56b20*/  IMAD.WIDE R4, R0, 0x2, R16 ;  /* 0x0000000200047825 */ /* 0x000fd800078e0210 */
[----:B------:R0:W-:Y:S01]  /*56b30*/  @P2 STG.E.U16 desc[UR6][R4.64], R6 ;  /* 0x0000000604002986 */ /* 0x0001e2000c101506 */
[----:B------:R-:W-:Y:S02]  /*56b40*/  ISETP.LT.AND P2, PT, R92, R20, !P1 ;  /* 0x000000145c00720c */ /* 0x000fe40004f41270 */
[----:B0-----:R-:W-:Y:S01]  /*56b50*/  PRMT R6, R89, 0x7632, R6 ;  /* 0x0000763259067816 */ /* 0x001fe20000000006 */
[----:B------:R-:W-:-:S10]  /*56b60*/  IMAD.WIDE R4, R0, 0x2, R2 ;  /* 0x0000000200047825 */ /* 0x000fd400078e0202 */
[----:B------:R0:W-:Y:S01]  /*56b70*/  @P2 STG.E.U16 desc[UR6][R4.64], R6 ;  /* 0x0000000604002986 */ /* 0x0001e2000c101506 */
[----:B----4-:R-:W-:Y:S02]  /*56b80*/  ISETP.LT.AND P2, PT, R93, R76, !P1 ;  /* 0x0000004c5d00720c */ /* 0x010fe40004f41270 */
[----:B------:R-:W-:Y:S01]  /*56b90*/  ISETP.LT.AND P1, PT, R90, R18, !P1 ;  /* 0x000000125a00720c */ /* 0x000fe20004f21270 */
[----:B------:R-:W2:Y:S01]  /*56ba0*/  LDL.LU R93, [R1+0x21ac] ;  /* 0x0021ac00015d7983 */ /* 0x000ea20000300800 */
[----:B------:R-:W1:Y:S03]  /*56bb0*/  LDC R18, c[0x0][0x398] ;  /* 0x0000e600ff127b82 */ /* 0x000e660000000800 */
[----:B------:R-:W4:Y:S01]  /*56bc0*/  LDL.S16 R20, [R1+0x214] ;  /* 0x0002140001147983 */ /* 0x000f220000100600 */
[----:B0-----:R-:W-:Y:S01]  /*56bd0*/  IMAD.WIDE R4, R0, 0x2, R10 ;  /* 0x0000000200047825 */ /* 0x001fe200078e020a */
[----:B------:R-:W-:-:S02]  /*56be0*/  PRMT R6, R70, 0x7632, R6 ;  /* 0x0000763246067816 */ /* 0x000fc40000000006 */
[----:B------:R-:W2:Y:S04]  /*56bf0*/  LDL.LU.S16 R68, [R1+0x216] ;  /* 0x0002160001447983 */ /* 0x000ea80000300600 */
[----:B------:R0:W-:Y:S02]  /*56c00*/  @P1 STG.E.U16 desc[UR6][R4.64], R70 ;  /* 0x0000004604001986 */ /* 0x0001e4000c101506 */
[----:B0-----:R-:W-:-:S05]  /*56c10*/  IMAD.WIDE R4, R0, 0x2, R8 ;  /* 0x0000000200047825 */ /* 0x001fca00078e0208 */
[----:B------:R0:W-:Y:S02]  /*56c20*/  @P2 STG.E.U16 desc[UR6][R4.64], R6 ;  /* 0x0000000604002986 */ /* 0x0001e4000c101506 */
[----:B0-----:R-:W0:Y:S01]  /*56c30*/  LDC R5, c[0x0][0x39c] ;  /* 0x0000e700ff057b82 */ /* 0x001e220000000800 */
[----:B------:R-:W-:Y:S02]  /*56c40*/  VIADD R4, R86, 0x3 ;  /* 0x0000000356047836 */ /* 0x000fe40000000000 */
[----:B------:R-:W-:Y:S01]  /*56c50*/  IMAD.IADD R0, R0, 0x1, R13 ;  /* 0x0000000100007824 */ /* 0x000fe200078e020d */
[----:B------:R-:W-:-:S04]  /*56c60*/  PRMT R6, R91, 0x7610, R6 ;  /* 0x000076105b067816 */ /* 0x000fc80000000006 */
[----:B------:R-:W1:Y:S01]  /*56c70*/  LDC R13, c[0x0][0x398] ;  /* 0x0000e600ff0d7b82 */ /* 0x000e620000000800 */
[----:B0-----:R-:W-:-:S04]  /*56c80*/  ISETP.GE.AND P1, PT, R4, R5, PT ;  /* 0x000000050400720c */ /* 0x001fc80003f26270 */
[----:B------:R-:W-:Y:S01]  /*56c90*/  ISETP.LT.AND P2, PT, R66, R14, !P1 ;  /* 0x0000000e4200720c */ /* 0x000fe20004f41270 */
[----:B------:R-:W-:Y:S02]  /*56ca0*/  IMAD.WIDE R4, R0, 0x2, R16 ;  /* 0x0000000200047825 */ /* 0x000fe400078e0210 */
[----:B------:R-:W0:Y:S10]  /*56cb0*/  LDC R14, c[0x0][0x39c] ;  /* 0x0000e700ff0e7b82 */ /* 0x000e340000000800 */
[----:B------:R1:W-:Y:S02]  /*56cc0*/  @P2 STG.E.U16 desc[UR6][R4.64], R6 ;  /* 0x0000000604002986 */ /* 0x0003e4000c101506 */
[----:B-1----:R-:W-:-:S02]  /*56cd0*/  PRMT R6, R91, 0x7632, R6 ;  /* 0x000076325b067816 */ /* 0x002fc40000000006 */
[----:B------:R-:W2:Y:S01]  /*56ce0*/  LDL.LU R91, [R1+0xeb4] ;  /* 0x000eb400015b7983 */ /* 0x000ea20000300800 */
[----:B---3--:R-:W-:Y:S02]  /*56cf0*/  ISETP.LT.AND P2, PT, R92, R7, !P1 ;  /* 0x000000075c00720c */ /* 0x008fe40004f41270 */
[----:B------:R-:W1:Y:S01]  /*56d00*/  LDC R7, c[0x0][0x398] ;  /* 0x0000e600ff077b82 */ /* 0x000e620000000800 */
[----:B------:R-:W-:-:S10]  /*56d10*/  IMAD.WIDE R4, R0, 0x2, R2 ;  /* 0x0000000200047825 */ /* 0x000fd400078e0202 */
[----:B------:R3:W-:Y:S02]  /*56d20*/  @P2 STG.E.U16 desc[UR6][R4.64], R6 ;  /* 0x0000000604002986 */ /* 0x0007e4000c101506 */
[----:B---3--:R-:W2:Y:S01]  /*56d30*/  LDC R6, c[0x0][0x398] ;  /* 0x0000e600ff067b82 */ /* 0x008ea20000000800 */
[----:B-1----:R-:W-:Y:S01]  /*56d40*/  ISETP.LT.AND P2, PT, R90, R7, !P1 ;  /* 0x000000075a00720c */ /* 0x002fe20004f41270 */
[----:B------:R-:W-:-:S06]  /*56d50*/  IMAD.WIDE R4, R0, 0x2, R10 ;  /* 0x0000000200047825 */ /* 0x000fcc00078e020a */
[----:B------:R-:W1:Y:S06]  /*56d60*/  LDC R7, c[0x0][0x398] ;  /* 0x0000e600ff077b82 */ /* 0x000e6c0000000800 */
[----:B------:R3:W-:Y:S02]  /*56d70*/  @P2 STG.E.U16 desc[UR6][R4.64], R71 ;  /* 0x0000004704002986 */ /* 0x0007e4000c101506 */
[----:B---3--:R-:W-:Y:S01]  /*56d80*/  VIADD R4, R86, 0x4 ;  /* 0x0000000456047836 */ /* 0x008fe20000000000 */
[----:B--2---:R-:W-:Y:S02]  /*56d90*/  ISETP.LT.AND P2, PT, R91, R6, !P1 ;  /* 0x000000065b00720c */ /* 0x004fe40004f41270 */
[----:B------:R-:W-:-:S02]  /*56da0*/  PRMT R6, R71, 0x7632, R6 ;  /* 0x0000763247067816 */ /* 0x000fc40000000006 */
[----:B------:R-:W2:Y:S01]  /*56db0*/  LDC R71, c[0x0][0x3b8] ;  /* 0x0000ee00ff477b82 */ /* 0x000ea20000000800 */
[----:B------:R-:W-:Y:S01]  /*56dc0*/  ISETP.GE.AND P1, PT, R4, R12, PT ;  /* 0x0000000c0400720c */ /* 0x000fe20003f26270 */
[----:B------:R-:W-:-:S06]  /*56dd0*/  IMAD.WIDE R4, R0, 0x2, R8 ;  /* 0x0000000200047825 */ /* 0x000fcc00078e0208 */
[----:B------:R-:W3:Y:S01]  /*56de0*/  LDC R12, c[0x0][0x39c] ;  /* 0x0000e700ff0c7b82 */ /* 0x000ee20000000800 */
[----:B------:R0:W-:Y:S01]  /*56df0*/  @P2 STG.E.U16 desc[UR6][R4.64], R6 ;  /* 0x0000000604002986 */ /* 0x0001e2000c101506 */
[----:B------:R-:W-:-:S06]  /*56e00*/  ISETP.LT.AND P2, PT, R66, R13, !P1 ;  /* 0x0000000d4200720c */ /* 0x000fcc0004f41270 */
[----:B------:R-:W3:Y:S01]  /*56e10*/  LDC R13, c[0x0][0x398] ;  /* 0x0000e600ff0d7b82 */ /* 0x000ee20000000800 */
[----:B--2---:R-:W-:Y:S01]  /*56e20*/  IMAD.IADD R0, R0, 0x1, R71 ;  /* 0x0000000100007824 */ /* 0x004fe200078e0247 */
[----:B0-----:R-:W-:-:S03]  /*56e30*/  PRMT R6, R93, 0x7610, R6 ;  /* 0x000076105d067816 */ /* 0x001fc60000000006 */
[----:B------:R-:W-:-:S05]  /*56e40*/  IMAD.WIDE R4, R0, 0x2, R16 ;  /* 0x0000000200047825 */ /* 0x000fca00078e0210 */
[----:B------:R0:W-:Y:S01]  /*56e50*/  @P2 STG.E.U16 desc[UR6][R4.64], R6 ;  /* 0x0000000604002986 */ /* 0x0001e2000c101506 */
[----:B-1----:R-:W-:Y:S02]  /*56e60*/  ISETP.LT.AND P2, PT, R92, R7, !P1 ;  /* 0x000000075c00720c */ /* 0x002fe40004f41270 */
[----:B------:R-:W1:Y:S01]  /*56e70*/  LDC R7, c[0x0][0x398] ;  /* 0x0000e600ff077b82 */ /* 0x000e620000000800 */
[----:B0-----:R-:W-:Y:S01]  /*56e80*/  PRMT R6, R93, 0x7632, R6 ;  /* 0x000076325d067816 */ /* 0x001fe20000000006 */
[----:B------:R-:W-:-:S09]  /*56e90*/  IMAD.WIDE R4, R0, 0x2, R2 ;  /* 0x0000000200047825 */ /* 0x000fd200078e0202 */
[----:B------:R0:W-:Y:S02]  /*56ea0*/  @P2 STG.E.U16 desc[UR6][R4.64], R6 ;  /* 0x0000000604002986 */ /* 0x0001e4000c101506 */
[----:B0-----:R-:W0:Y:S01]  /*56eb0*/  LDC R6, c[0x0][0x398] ;  /* 0x0000e600ff067b82 */ /* 0x001e220000000800 */
[----:B-1----:R-:W-:Y:S01]  /*56ec0*/  ISETP.LT.AND P2, PT, R90, R7, !P1 ;  /* 0x000000075a00720c */ /* 0x002fe20004f41270 */
[----:B------:R-:W-:Y:S01]  /*56ed0*/  IMAD.WIDE R4, R0, 0x2, R10 ;  /* 0x0000000200047825 */ /* 0x000fe200078e020a */
[----:B------:R-:W2:Y:S04]  /*56ee0*/  LDL.LU R90, [R1+0x21a8] ;  /* 0x0021a800015a7983 */ /* 0x000ea80000300800 */
[----:B------:R-:W2:Y:S01]  /*56ef0*/  LDL.S16 R76, [R1+0x218] ;  /* 0x00021800014c7983 */ /* 0x000ea20000100600 */
[----:B------:R-:W1:Y:S03]  /*56f00*/  LDC R7, c[0x0][0x398] ;  /* 0x0000e600ff077b82 */ /* 0x000e660000000800 */
[----:B------:R-:W2:Y:S04]  /*56f10*/  LDL.LU.S16 R89, [R1+0x21a] ;  /* 0x00021a0001597983 */ /* 0x000ea80000300600 */
[----:B------:R0:W-:Y:S02]  /*56f20*/  @P2 STG.E.U16 desc[UR6][R4.64], R72 ;  /* 0x0000004804002986 */ /* 0x0001e4000c101506 */
[----:B0-----:R-:W-:-:S02]  /*56f30*/  ISETP.LT.AND P2, PT, R91, R6, !P1 ;  /* 0x000000065b00720c */ /* 0x001fc40004f41270 */
[----:B------:R-:W-:Y:S02]  /*56f40*/  PRMT R6, R72, 0x7632, R6 ;  /* 0x0000763248067816 */ /* 0x000fe40000000006 */
[----:B------:R-:W2:Y:S01]  /*56f50*/  LDL.LU R72, [R1+0xeb8] ;  /* 0x000eb80001487983 */ /* 0x000ea20000300800 */
[----:B------:R-:W-:-:S05]  /*56f60*/  VIADD R4, R86, 0x5 ;  /* 0x0000000556047836 */ /* 0x000fca0000000000 */
[----:B---3--:R-:W-:Y:S01]  /*56f70*/  ISETP.GE.AND P1, PT, R4, R12, PT ;  /* 0x0000000c0400720c */ /* 0x008fe20003f26270 */
[----:B------:R-:W-:Y:S01]  /*56f80*/  IMAD.WIDE R4, R0, 0x2, R8 ;  /* 0x0000000200047825 */ /* 0x000fe200078e0208 */
[----:B------:R-:W0:Y:S04]  /*56f90*/  LDC R12, c[0x0][0x39c] ;  /* 0x0000e700ff0c7b82 */ /* 0x000e280000000800 */
[----:B------:R4:W-:Y:S01]  /*56fa0*/  @P2 STG.E.U16 desc[UR6][R4.64], R6 ;  /* 0x0000000604002986 */ /* 0x0009e2000c101506 */
[----:B------:R-:W-:Y:S01]  /*56fb0*/  ISETP.LT.AND P2, PT, R66, R13, !P1 ;  /* 0x0000000d4200720c */ /* 0x000fe20004f41270 */
[----:B------:R-:W-:Y:S02]  /*56fc0*/  IMAD.IADD R0, R0, 0x1, R71 ;  /* 0x0000000100007824 */ /* 0x000fe400078e0247 */
[----:B------:R-:W3:Y:S01]  /*56fd0*/  LDC R13, c[0x0][0x398] ;  /* 0x0000e600ff0d7b82 */ /* 0x000ee20000000800 */
[----:B----4-:R-:W-:Y:S01]  /*56fe0*/  PRMT R6, R20, 0x7610, R6 ;  /* 0x0000761014067816 */ /* 0x010fe20000000006 */
[----:B------:R-:W-:Y:S01]  /*56ff0*/  IMAD.WIDE R4, R0, 0x2, R16 ;  /* 0x0000000200047825 */ /* 0x000fe200078e0210 */
[----:B------:R-:W4:Y:S07]  /*57000*/  LDL.S16 R20, [R1+0x21c] ;  /* 0x00021c0001147983 */ /* 0x000f2e0000100600 */
[----:B------:R1:W-:Y:S02]  /*57010*/  @P2 STG.E.U16 desc[UR6][R4.64], R6 ;  /* 0x0000000604002986 */ /* 0x0003e4000c101506 */
[----:B-1----:R-:W-:-:S02]  /*57020*/  PRMT R6, R68, 0x7610, R6 ;  /* 0x0000761044067816 */ /* 0x002fc40000000006 */
[----:B------:R-:W4:Y:S01]  /*57030*/  LDL.LU.S16 R68, [R1+0x21e] ;  /* 0x00021e0001447983 */ /* 0x000f220000300600 */
[----:B------:R-:W-:Y:S02]  /*57040*/  ISETP.LT.AND P2, PT, R92, R7, !P1 ;  /* 0x000000075c00720c */ /* 0x000fe40004f41270 */
[----:B------:R-:W2:Y:S01]  /*57050*/  LDC R7, c[0x0][0x398] ;  /* 0x0000e600ff077b82 */ /* 0x000ea20000000800 */
[----:B------:R-:W-:-:S10]  /*57060*/  IMAD.WIDE R4, R0, 0x2, R2 ;  /* 0x0000000200047825 */ /* 0x000fd400078e0202 */
[----:B------:R1:W-:Y:S02]  /*57070*/  @P2 STG.E.U16 desc[UR6][R4.64], R6 ;  /* 0x0000000604002986 */ /* 0x0003e4000c101506 */
[----:B-1----:R-:W1:Y:S01]  /*57080*/  LDC R6, c[0x0][0x398] ;  /* 0x0000e600ff067b82 */ /* 0x002e620000000800 */
[----:B------:R-:W-:Y:S01]  /*57090*/  IMAD.WIDE R4, R0, 0x2, R10 ;  /* 0x0000000200047825 */ /* 0x000fe200078e020a */
[----:B--2---:R-:W-:-:S06]  /*570a0*/  ISETP.LT.AND P2, PT, R72, R7, !P1 ;  /* 0x000000074800720c */ /* 0x004fcc0004f41270 */
[----:B------:R-:W2:Y:S07]  /*570b0*/  LDC R7, c[0x0][0x398] ;  /* 0x0000e600ff077b82 */ /* 0x000eae0000000800 */
[----:B------:R0:W-:Y:S01]  /*570c0*/  @P2 STG.E.U16 desc[UR6][R4.64], R73 ;  /* 0x0000004904002986 */ /* 0x0001e2000c101506 */
[----:B-1----:R-:W-:Y:S02]  /*570d0*/  ISETP.LT.AND P2, PT, R91, R6, !P1 ;  /* 0x000000065b00720c */ /* 0x002fe40004f41270 */
[----:B------:R-:W-:Y:S01]  /*570e0*/  PRMT R6, R73, 0x7632, R6 ;  /* 0x0000763249067816 */ /* 0x000fe20000000006 */
[----:B0-----:R-:W-:-:S05]  /*570f0*/  VIADD R4, R86, 0x6 ;  /* 0x0000000656047836 */ /* 0x001fca0000000000 */
[----:B------:R-:W-:Y:S01]  /*57100*/  ISETP.GE.AND P1, PT, R4, R12, PT ;  /* 0x0000000c0400720c */ /* 0x000fe20003f26270 */
[----:B------:R-:W-:Y:S01]  /*57110*/  IMAD.WIDE R4, R0, 0x2, R8 ;  /* 0x0000000200047825 */ /* 0x000fe200078e0208 */
[----:B------:R-:W0:Y:S04]  /*57120*/  LDC R12, c[0x0][0x39c] ;  /* 0x0000e700ff0c7b82 */ /* 0x000e280000000800 */
[----:B------:R1:W-:Y:S01]  /*57130*/  @P2 STG.E.U16 desc[UR6][R4.64], R6 ;  /* 0x0000000604002986 */ /* 0x0003e2000c101506 */
[----:B---3--:R-:W-:Y:S01]  /*57140*/  ISETP.LT.AND P2, PT, R66, R13, !P1 ;  /* 0x0000000d4200720c */ /* 0x008fe20004f41270 */
[----:B------:R-:W-:Y:S02]  /*57150*/  IMAD.IADD R0, R0, 0x1, R71 ;  /* 0x0000000100007824 */ /* 0x000fe400078e0247 */
[----:B------:R-:W3:Y:S01]  /*57160*/  LDC R13, c[0x0][0x398] ;  /* 0x0000e600ff0d7b82 */ /* 0x000ee20000000800 */
[----:B-1----:R-:W-:Y:S01]  /*57170*/  PRMT R6, R76, 0x7610, R6 ;  /* 0x000076104c067816 */ /* 0x002fe20000000006 */
[----:B------:R-:W-:-:S08]  /*57180*/  IMAD.WIDE R4, R0, 0x2, R16 ;  /* 0x0000000200047825 */ /* 0x000fd000078e0210 */
[----:B------:R1:W-:Y:S01]  /*57190*/  @P2 STG.E.U16 desc[UR6][R4.64], R6 ;  /* 0x0000000604002986 */ /* 0x0003e2000c101506 */
[----:B--2---:R-:W-:Y:S02]  /*571a0*/  ISETP.LT.AND P2, PT, R92, R7, !P1 ;  /* 0x000000075c00720c */ /* 0x004fe40004f41270 */
[----:B------:R-:W2:Y:S01]  /*571b0*/  LDC R7, c[0x0][0x398] ;  /* 0x0000e600ff077b82 */ /* 0x000ea20000000800 */
[----:B------:R-:W4:Y:S04]  /*571c0*/  LDL.LU R92, [R1+0x21a4] ;  /* 0x0021a400015c7983 */ /* 0x000f280000300800 */
[----:B------:R-:W4:Y:S01]  /*571d0*/  LDL.S16 R76, [R1+0x220] ;  /* 0x00022000014c7983 */ /* 0x000f220000100600 */
[----:B-1----:R-:W-:Y:S01]  /*571e0*/  PRMT R6, R89, 0x7610, R6 ;  /* 0x0000761059067816 */ /* 0x002fe20000000006 */
[----:B------:R-:W-:-:S02]  /*571f0*/  IMAD.WIDE R4, R0, 0x2, R2 ;  /* 0x0000000200047825 */ /* 0x000fc400078e0202 */
[----:B------:R-:W4:Y:S04]  /*57200*/  LDL.LU.S16 R89, [R1+0x222] ;  /* 0x0002220001597983 */ /* 0x000f280000300600 */
[----:B------:R1:W-:Y:S02]  /*57210*/  @P2 STG.E.U16 desc[UR6][R4.64], R6 ;  /* 0x0000000604002986 */ /* 0x0003e4000c101506 */
[----:B-1----:R-:W1:Y:S01]  /*57220*/  LDC R6, c[0x0][0x398] ;  /* 0x0000e600ff067b82 */ /* 0x002e620000000800 */
[----:B--2---:R-:W-:Y:S01]  /*57230*/  ISETP.LT.AND P2, PT, R72, R7, !P1 ;  /* 0x000000074800720c */ /* 0x004fe20004f41270 */
[----:B------:R-:W-:-:S06]  /*57240*/  IMAD.WIDE R4, R0, 0x2, R10 ;  /* 0x0000000200047825 */ /* 0x000fcc00078e020a */
[----:B------:R-:W2:Y:S06]  /*57250*/  LDC R7, c[0x0][0x398] ;  /* 0x0000e600ff077b82 */ /* 0x000eac0000000800 */
[----:B------:R0:W-:Y:S01]  /*57260*/  @P2 STG.E.U16 desc[UR6][R4.64], R74 ;  /* 0x0000004a04002986 */ /* 0x0001e2000c101506 */
[----:B-1----:R-:W-:Y:S02]  /*57270*/  ISETP.LT.AND P2, PT, R91, R6, !P1 ;  /* 0x000000065b00720c */ /* 0x002fe40004f41270 */
[----:B------:R-:W-:Y:S02]  /*57280*/  PRMT R6, R74, 0x7632, R6 ;  /* 0x000076324a067816 */ /* 0x000fe40000000006 */
[----:B0-----:R-:W2:Y:S01]  /*57290*/  LDL.LU R74, [R1+0xebc] ;  /* 0x000ebc00014a7983 */ /* 0x001ea20000300800 */
[----:B------:R-:W-:-:S05]  /*572a0*/  VIADD R4, R86, 0x7 ;  /* 0x0000000756047836 */ /* 0x000fca0000000000 */
[----:B------:R-:W-:Y:S01]  /*572b0*/  ISETP.GE.AND P1, PT, R4, R12, PT ;  /* 0x0000000c0400720c */ /* 0x000fe20003f26270 */
[----:B------:R-:W-:Y:S01]  /*572c0*/  IMAD.WIDE R4, R0, 0x2, R8 ;  /* 0x0000000200047825 */ /* 0x000fe200078e0208 */
[----:B------:R-:W0:Y:S04]  /*572d0*/  LDC R12, c[0x0][0x39c] ;  /* 0x0000e700ff0c7b82 */ /* 0x000e280000000800 */
[----:B------:R4:W-:Y:S01]  /*572e0*/  @P2 STG.E.U16 desc[UR6][R4.64], R6 ;  /* 0x0000000604002986 */ /* 0x0009e2000c101506 */
[----:B---3--:R-:W-:Y:S01]  /*572f0*/  ISETP.LT.AND P2, PT, R66, R13, !P1 ;  /* 0x0000000d4200720c */ /* 0x008fe20004f41270 */
[----:B------:R-:W-:Y:S02]  /*57300*/  IMAD.IADD R0, R0, 0x1, R71 ;  /* 0x0000000100007824 */ /* 0x000fe400078e0247 */
[----:B------:R-:W1:Y:S01]  /*57310*/  LDC R13, c[0x0][0x398] ;  /* 0x0000e600ff0d7b82 */ /* 0x000e620000000800 */
[----:B----4-:R-:W-:Y:S01]  /*57320*/  PRMT R6, R20, 0x7610, R6 ;  /* 0x0000761014067816 */ /* 0x010fe20000000006 */
[----:B------:R-:W-:Y:S01]  /*57330*/  IMAD.WIDE R4, R0, 0x2, R16 ;  /* 0x0000000200047825 */ /* 0x000fe200078e0210 */
[----:B------:R-:W3:Y:S07]  /*57340*/  LDL.S16 R20, [R1+0x224] ;  /* 0x0002240001147983 */ /* 0x000eee0000100600 */
[----:B------:R4:W-:Y:S02]  /*57350*/  @P2 STG.E.U16 desc[UR6][R4.64], R6 ;  /* 0x0000000604002986 */ /* 0x0009e4000c101506 */
[----:B----4-:R-:W-:-:S02]  /*57360*/  PRMT R6, R68, 0x7610, R6 ;  /* 0x0000761044067816 */ /* 0x010fc40000000006 */
[----:B------:R-:W4:Y:S01]  /*57370*/  LDL.LU.S16 R68, [R1+0x226] ;  /* 0x0002260001447983 */ /* 0x000f220000300600 */
[----:B------:R-:W-:Y:S01]  /*57380*/  IMAD.WIDE R4, R0, 0x2, R2 ;  /* 0x0000000200047825 */ /* 0x000fe200078e0202 */
[----:B--2---:R-:W-:Y:S02]  /*57390*/  ISETP.LT.AND P2, PT, R74, R7, !P1 ;  /* 0x000000074a00720c */ /* 0x004fe40004f41270 */
[----:B------:R-:W2:Y:S11]  /*573a0*/  LDC R7, c[0x0][0x398] ;  /* 0x0000e600ff077b82 */ /* 0x000eb60000000800 */
[----:B------:R0:W-:Y:S02]  /*573b0*/  @P2 STG.E.U16 desc[UR6][R4.64], R6 ;  /* 0x0000000604002986 */ /* 0x0001e4000c101506 */
[----:B0-----:R-:W0:Y:S01]  /*573c0*/  LDC R6, c[0x0][0x398] ;  /* 0x0000e600ff067b82 */ /* 0x001e220000000800 */
[----:B--2---:R-:W-:Y:S01]  /*573d0*/  ISETP.LT.AND P2, PT, R72, R7, !P1 ;  /* 0x000000074800720c */ /* 0x004fe20004f41270 */
[----:B------:R-:W-:-:S06]  /*573e0*/  IMAD.WIDE R4, R0, 0x2, R10 ;  /* 0x0000000200047825 */ /* 0x000fcc00078e020a */
[----:B------:R-:W2:Y:S06]  /*573f0*/  LDC R7, c[0x0][0x398] ;  /* 0x0000e600ff077b82 */ /* 0x000eac0000000800 */
[----:B------:R1:W-:Y:S01]  /*57400*/  @P2 STG.E.U16 desc[UR6][R4.64], R75 ;  /* 0x0000004b04002986 */ /* 0x0003e2000c101506 */
[----:B0-----:R-:W-:Y:S01]  /*57410*/  ISETP.LT.AND P2, PT, R91, R6, !P1 ;  /* 0x000000065b00720c */ /* 0x001fe20004f41270 */
[----:B-1----:R-:W-:Y:S01]  /*57420*/  VIADD R4, R86, 0x8 ;  /* 0x0000000856047836 */ /* 0x002fe20000000000 */
[----:B------:R-:W-:-:S04]  /*57430*/  PRMT R6, R75, 0x7632, R6 ;  /* 0x000076324b067816 */ /* 0x000fc80000000006 */
[----:B------:R-:W-:Y:S01]  /*57440*/  ISETP.GE.AND P1, PT, R4, R12, PT ;  /* 0x0000000c0400720c */ /* 0x000fe20003f26270 */
[----:B------:R-:W-:Y:S01]  /*57450*/  IMAD.WIDE R4, R0, 0x2, R8 ;  /* 0x0000000200047825 */ /* 0x000fe200078e0208 */
[----:B------:R-:W0:Y:S05]  /*57460*/  LDC R12, c[0x0][0x39c] ;  /* 0x0000e700ff0c7b82 */ /* 0x000e2a0000000800 */
[----:B------:R1:W-:Y:S01]  /*57470*/  @P2 STG.E.U16 desc[UR6][R4.64], R6 ;  /* 0x0000000604002986 */ /* 0x0003e2000c101506 */
[----:B------:R-:W-:Y:S01]  /*57480*/  ISETP.LT.AND P2, PT, R66, R13, !P1 ;  /* 0x0000000d4200720c */ /* 0x000fe20004f41270 */
[----:B------:R-:W-:Y:S01]  /*57490*/  IMAD.IADD R0, R0, 0x1, R71 ;  /* 0x0000000100007824 */ /* 0x000fe200078e0247 */
[----:B------:R-:W0:Y:S01]  /*574a0*/  LDC R13, c[0x0][0x398] ;  /* 0x0000e600ff0d7b82 */ /* 0x000e220000000800 */
[----:B-1----:R-:W-:-:S02]  /*574b0*/  PRMT R6, R76, 0x7610, R6 ;  /* 0x000076104c067816 */ /* 0x002fc40000000006 */
[----:B------:R-:W-:Y:S01]  /*574c0*/  IMAD.WIDE R4, R0, 0x2, R16 ;  /* 0x0000000200047825 */ /* 0x000fe200078e0210 */
[----:B------:R-:W4:Y:S07]  /*574d0*/  LDL.S16 R76, [R1+0x228] ;  /* 0x00022800014c7983 */ /* 0x000f2e0000100600 */
[----:B------:R1:W-:Y:S01]  /*574e0*/  @P2 STG.E.U16 desc[UR6][R4.64], R6 ;  /* 0x0000000604002986 */ /* 0x0003e2000c101506 */
[----:B--2---:R-:W-:Y:S02]  /*574f0*/  ISETP.LT.AND P2, PT, R74, R7, !P1 ;  /* 0x000000074a00720c */ /* 0x004fe40004f41270 */
[----:B------:R-:W2:Y:S01]  /*57500*/  LDC R7, c[0x0][0x398] ;  /* 0x0000e600ff077b82 */ /* 0x000ea20000000800 */
[----:B-1----:R-:W-:Y:S01]  /*57510*/  PRMT R6, R89, 0x7610, R6 ;  /* 0x0000761059067816 */ /* 0x002fe20000000006 */
[----:B------:R-:W-:Y:S01]  /*57520*/  IMAD.WIDE R4, R0, 0x2, R2 ;  /* 0x0000000200047825 */ /* 0x000fe200078e0202 */
[----:B------:R-:W4:Y:S08]  /*57530*/  LDL.LU.S16 R89, [R1+0x22a] ;  /* 0x00022a0001597983 */ /* 0x000f300000300600 */
[----:B------:R1:W-:Y:S02]  /*57540*/  @P2 STG.E.U16 desc[UR6][R4.64], R6 ;  /* 0x0000000604002986 */ /* 0x0003e4000c101506 */
[----:B-1----:R-:W1:Y:S01]  /*57550*/  LDC R6, c[0x0][0x398] ;  /* 0x0000e600ff067b82 */ /* 0x002e620000000800 */
[----:B--2---:R-:W-:Y:S01]  /*57560*/  ISETP.LT.AND P2, PT, R72, R7, !P1 ;  /* 0x000000074800720c */ /* 0x004fe20004f41270 */
[----:B------:R-:W-:-:S06]  /*57570*/  IMAD.WIDE R4, R0, 0x2, R10 ;  /* 0x0000000200047825 */ /* 0x000fcc00078e020a */
[----:B------:R-:W2:Y:S06]  /*57580*/  LDC R7, c[0x0][0x398] ;  /* 0x0000e600ff077b82 */ /* 0x000eac0000000800 */
[----:B------:R0:W-:Y:S01]  /*57590*/  @P2 STG.E.U16 desc[UR6][R4.64], R77 ;  /* 0x0000004d04002986 */ /* 0x0001e2000c101506 */
[----:B-1----:R-:W-:Y:S01]  /*575a0*/  ISETP.LT.AND P2, PT, R91, R6, !P1 ;  /* 0x000000065b00720c */ /* 0x002fe20004f41270 */
[----:B0-----:R-:W-:Y:S01]  /*575b0*/  VIADD R4, R86, 0x9 ;  /* 0x0000000956047836 */ /* 0x001fe20000000000 */
[----:B------:R-:W-:-:S04]  /*575c0*/  PRMT R6, R77, 0x7632, R6 ;  /* 0x000076324d067816 */ /* 0x000fc80000000006 */
[----:B------:R-:W-:Y:S01]  /*575d0*/  ISETP.GE.AND P1, PT, R4, R12, PT ;  /* 0x0000000c0400720c */ /* 0x000fe20003f26270 */
[----:B------:R-:W-:Y:S01]  /*575e0*/  IMAD.WIDE R4, R0, 0x2, R8 ;  /* 0x0000000200047825 */ /* 0x000fe200078e0208 */
[----:B------:R-:W0:Y:S05]  /*575f0*/  LDC R12, c[0x0][0x39c] ;  /* 0x0000e700ff0c7b82 */ /* 0x000e2a0000000800 */
[----:B------:R3:W-:Y:S01]  /*57600*/  @P2 STG.E.U16 desc[UR6][R4.64], R6 ;  /* 0x0000000604002986 */ /* 0x0007e2000c101506 */
[----:B------:R-:W-:Y:S01]  /*57610*/  ISETP.LT.AND P2, PT, R66, R13, !P1 ;  /* 0x0000000d4200720c */ /* 0x000fe20004f41270 */
[----:B------:R-:W-:Y:S01]  /*57620*/  IMAD.IADD R0, R0, 0x1, R71 ;  /* 0x0000000100007824 */ /* 0x000fe200078e0247 */
[----:B------:R-:W1:Y:S01]  /*57630*/  LDC R13, c[0x0][0x398] ;  /* 0x0000e600ff0d7b82 */ /* 0x000e620000000800 */
[----:B---3--:R-:W-:-:S02]  /*57640*/  PRMT R6, R20, 0x7610, R6 ;  /* 0x0000761014067816 */ /* 0x008fc40000000006 */
[----:B------:R-:W-:Y:S01]  /*57650*/  IMAD.WIDE R4, R0, 0x2, R16 ;  /* 0x0000000200047825 */ /* 0x000fe200078e0210 */
[----:B------:R-:W3:Y:S07]  /*57660*/  LDL.S16 R20, [R1+0x22c] ;  /* 0x00022c0001147983 */ /* 0x000eee0000100600 */
[----:B------:R4:W-:Y:S02]  /*57670*/  @P2 STG.E.U16 desc[UR6][R4.64], R6 ;  /* 0x0000000604002986 */ /* 0x0009e4000c101506 */
[----:B----4-:R-:W-:-:S02]  /*57680*/  PRMT R6, R68, 0x7610, R6 ;  /* 0x0000761044067816 */ /* 0x010fc40000000006 */
[----:B------:R-:W4:Y:S01]  /*57690*/  LDL.LU.S16 R68, [R1+0x22e] ;  /* 0x00022e0001447983 */ /* 0x000f220000300600 */
[----:B--2---:R-:W-:Y:S02]  /*576a0*/  ISETP.LT.AND P2, PT, R74, R7, !P1 ;  /* 0x000000074a00720c */ /* 0x004fe40004f41270 */
[----:B------:R-:W2:Y:S01]  /*576b0*/  LDC R7, c[0x0][0x398] ;  /* 0x0000e600ff077b82 */ /* 0x000ea20000000800 */
[----:B------:R-:W-:-:S10]  /*576c0*/  IMAD.WIDE R4, R0, 0x2, R2 ;  /* 0x0000000200047825 */ /* 0x000fd400078e0202 */
        /* <DEDUP_REMOVED lines=15> */
[----:B------:R-:W0:Y:S03]  /*577c0*/  LDC R13, c[0x0][0x398] ;  /* 0x0000e600ff0d7b82 */ /* 0x000e260000000800 */
[----:B-1----:R-:W-:Y:S01]  /*577d0*/  IMAD.WIDE R4, R0, 0x2, R16 ;  /* 0x0000000200047825 */ /* 0x002fe200078e0210 */
[----:B------:R-:W-:-:S02]  /*577e0*/  PRMT R6, R76, 0x7610, R6 ;  /* 0x000076104c067816 */ /* 0x000fc40000000006 */
[----:B------:R-:W4:Y:S05]  /*577f0*/  LDL.S16 R76, [R1+0x230] ;  /* 0x00023000014c7983 */ /* 0x000f2a0000100600 */
        /* <DEDUP_REMOVED lines=69> */
[----:B--2---:R-:W-:Y:S01]  /*57c50*/  ISETP.LT.AND P2, PT, R66, R7, !P1 ;  /* 0x000000074200720c */ /* 0x004fe20004f41270 */
[----:B------:R-:W-:Y:S01]  /*57c60*/  IMAD.IADD R0, R0, 0x1, R71 ;  /* 0x0000000100007824 */ /* 0x000fe200078e0247 */
[----:B------:R-:W1:Y:S01]  /*57c70*/  LDC R7, c[0x0][0x398] ;  /* 0x0000e600ff077b82 */ /* 0x000e620000000800 */
[----:B---3--:R-:W-:-:S02]  /*57c80*/  PRMT R6, R20, 0x7610, R6 ;  /* 0x0000761014067816 */ /* 0x008fc40000000006 */
[----:B------:R-:W-:Y:S01]  /*57c90*/  IMAD.WIDE R4, R0, 0x2, R16 ;  /* 0x0000000200047825 */ /* 0x000fe200078e0210 */
[----:B------:R-:W2:Y:S07]  /*57ca0*/  LDL.S16 R20, [R1+0x23c] ;  /* 0x00023c0001147983 */ /* 0x000eae0000100600 */
[----:B------:R4:W-:Y:S02]  /*57cb0*/  @P2 STG.E.U16 desc[UR6][R4.64], R6 ;  /* 0x0000000604002986 */ /* 0x0009e4000c101506 */
[----:B----4-:R-:W-:-:S02]  /*57cc0*/  PRMT R6, R68, 0x7610, R6 ;  /* 0x0000761044067816 */ /* 0x010fc40000000006 */
[----:B------:R-:W3:Y:S01]  /*57cd0*/  LDL.LU.S16 R68, [R1+0x23e] ;  /* 0x00023e0001447983 */ /* 0x000ee20000300600 */
[----:B0-----:R-:W-:Y:S02]  /*57ce0*/  ISETP.LT.AND P2, PT, R74, R12, !P1 ;  /* 0x0000000c4a00720c */ /* 0x001fe40004f41270 */
[----:B------:R-:W0:Y:S01]  /*57cf0*/  LDC R12, c[0x0][0x398] ;  /* 0x0000e600ff0c7b82 */ /* 0x000e220000000800 */
[----:B------:R-:W-:Y:S01]  /*57d00*/  IMAD.WIDE R4, R0, 0x2, R2 ;  /* 0x0000000200047825 */ /* 0x000fe200078e0202 */
[----:B------:R-:W4:Y:S09]  /*57d10*/  LDL.S16 R70, [R1+0x240] ;  /* 0x0002400001467983 */ /* 0x000f320000100600 */
[----:B------:R1:W-:Y:S02]  /*57d20*/  @P2 STG.E.U16 desc[UR6][R4.64], R6 ;  /* 0x0000000604002986 */ /* 0x0003e4000c101506 */
[----:B-1----:R-:W-:-:S02]  /*57d30*/  ISETP.LT.AND P2, PT, R72, R7, !P1 ;  /* 0x000000074800720c */ /* 0x002fc40004f41270 */
[----:B------:R-:W1:Y:S01]  /*57d40*/  LDC R7, c[0x0][0x398] ;  /* 0x0000e600ff077b82 */ /* 0x000e620000000800 */
[----:B------:R-:W-:Y:S01]  /*57d50*/  IMAD.WIDE R4, R0, 0x2, R10 ;  /* 0x0000000200047825 */ /* 0x000fe200078e020a */
[----:B0-----:R-:W-:-:S06]  /*57d60*/  ISETP.LT.AND P1, PT, R91, R12, !P1 ;  /* 0x0000000c5b00720c */ /* 0x001fcc0004f21270 */
[----:B------:R-:W0:Y:S03]  /*57d70*/  LDC R12, c[0x0][0x398] ;  /* 0x0000e600ff0c7b82 */ /* 0x000e260000000800 */
[----:B------:R1:W-:Y:S01]  /*57d80*/  @P2 STG.E.U16 desc[UR6][R4.64], R82 ;  /* 0x0000005204002986 */ /* 0x0003e2000c101506 */
[----:B------:R-:W-:Y:S01]  /*57d90*/  PRMT R6, R82, 0x7632, R6 ;  /* 0x0000763252067816 */ /* 0x000fe20000000006 */
[----:B-1----:R-:W-:-:S05]  /*57da0*/  VIADD R4, R86, 0xe ;  /* 0x0000000e56047836 */ /* 0x002fca0000000000 */
[----:B------:R-:W-:Y:S01]  /*57db0*/  ISETP.GE.AND P2, PT, R4, R13, PT ;  /* 0x0000000d0400720c */ /* 0x000fe20003f46270 */
[----:B------:R-:W-:Y:S01]  /*57dc0*/  IMAD.WIDE R4, R0, 0x2, R8 ;  /* 0x0000000200047825 */ /* 0x000fe200078e0208 */
[----:B------:R-:W1:Y:S04]  /*57dd0*/  LDC R13, c[0x0][0x398] ;  /* 0x0000e600ff0d7b82 */ /* 0x000e680000000800 */
[----:B------:R0:W-:Y:S01]  /*57de0*/  @P1 STG.E.U16 desc[UR6][R4.64], R6 ;  /* 0x0000000604001986 */ /* 0x0001e2000c101506 */
[----:B------:R-:W-:Y:S01]  /*57df0*/  ISETP.LT.AND P1, PT, R66, R7, !P2 ;  /* 0x000000074200720c */ /* 0x000fe20005721270 */
[----:B------:R-:W-:Y:S02]  /*57e00*/  IMAD.IADD R0, R0, 0x1, R71 ;  /* 0x0000000100007824 */ /* 0x000fe400078e0247 */
[----:B------:R-:W1:Y:S02]  /*57e10*/  LDC R7, c[0x0][0x398] ;  /* 0x0000e600ff077b82 */ /* 0x000e640000000800 */
[----:B0-----:R-:W-:Y:S01]  /*57e20*/  IMAD.WIDE R4, R0, 0x2, R16 ;  /* 0x0000000200047825 */ /* 0x001fe200078e0210 */
[----:B------:R-:W-:-:S02]  /*57e30*/  PRMT R6, R76, 0x7610, R6 ;  /* 0x000076104c067816 */ /* 0x000fc40000000006 */
[----:B------:R-:W4:Y:S05]  /*57e40*/  LDL.LU.S16 R76, [R1+0x242] ;  /* 0x00024200014c7983 */ /* 0x000f2a0000300600 */
[----:B------:R0:W-:Y:S01]  /*57e50*/  @P1 STG.E.U16 desc[UR6][R4.64], R6 ;  /* 0x0000000604001986 */ /* 0x0001e2000c101506 */
[----:B------:R-:W-:Y:S02]  /*57e60*/  ISETP.LT.AND P1, PT, R74, R12, !P2 ;  /* 0x0000000c4a00720c */ /* 0x000fe40005721270 */
[----:B------:R-:W1:Y:S01]  /*57e70*/  LDC R12, c[0x0][0x398] ;  /* 0x0000e600ff0c7b82 */ /* 0x000e620000000800 */
[----:B0-----:R-:W-:Y:S01]  /*57e80*/  PRMT R6, R89, 0x7610, R6 ;  /* 0x0000761059067816 */ /* 0x001fe20000000006 */
[----:B------:R-:W-:-:S09]  /*57e90*/  IMAD.WIDE R4, R0, 0x2, R2 ;  /* 0x0000000200047825 */ /* 0x000fd200078e0202 */
[----:B------:R0:W-:Y:S01]  /*57ea0*/  @P1 STG.E.U16 desc[UR6][R4.64], R6 ;  /* 0x0000000604001986 */ /* 0x0001e2000c101506 */
[----:B-1----:R-:W-:Y:S02]  /*57eb0*/  ISETP.LT.AND P1, PT, R72, R13, !P2 ;  /* 0x0000000d4800720c */ /* 0x002fe40005721270 */
[----:B------:R-:W-:Y:S01]  /*57ec0*/  ISETP.LT.AND P2, PT, R91, R7, !P2 ;  /* 0x000000075b00720c */ /* 0x000fe20005741270 */
[----:B------:R-:W1:Y:S01]  /*57ed0*/  LDC R13, c[0x0][0x398] ;  /* 0x0000e600ff0d7b82 */ /* 0x000e620000000800 */
[----:B------:R-:W-:Y:S01]  /*57ee0*/  PRMT R7, R83, 0x7632, R7 ;  /* 0x0000763253077816 */ /* 0x000fe20000000007 */
[----:B0-----:R-:W-:-:S04]  /*57ef0*/  IMAD.WIDE R4, R0, 0x2, R10 ;  /* 0x0000000200047825 */ /* 0x001fc800078e020a */
[----:B------:R-:W-:-:S04]  /*57f00*/  VIADD R6, R86, 0xf ;  /* 0x0000000f56067836 */ /* 0x000fc80000000000 */
[----:B------:R0:W-:Y:S01]  /*57f10*/  @P1 STG.E.U16 desc[UR6][R4.64], R83 ;  /* 0x0000005304001986 */ /* 0x0001e2000c101506 */
[----:B------:R-:W-:Y:S02]  /*57f20*/  ISETP.GE.AND P1, PT, R6, R14, PT ;  /* 0x0000000e0600720c */ /* 0x000fe40003f26270 */
[----:B------:R-:W1:Y:S01]  /*57f30*/  LDC R14, c[0x0][0x398] ;  /* 0x0000e600ff0e7b82 */ /* 0x000e620000000800 */
[----:B0-----:R-:W-:-:S05]  /*57f40*/  IMAD.WIDE R4, R0, 0x2, R8 ;  /* 0x0000000200047825 */ /* 0x001fca00078e0208 */
[----:B------:R0:W-:Y:S01]  /*57f50*/  @P2 STG.E.U16 desc[UR6][R4.64], R7 ;  /* 0x0000000704002986 */ /* 0x0001e2000c101506 */
[----:B------:R-:W-:Y:S01]  /*57f60*/  ISETP.LT.AND P2, PT, R66, R12, !P1 ;  /* 0x0000000c4200720c */ /* 0x000fe20004f41270 */
[----:B------:R-:W-:Y:S01]  /*57f70*/  IMAD.IADD R0, R0, 0x1, R71 ;  /* 0x0000000100007824 */ /* 0x000fe200078e0247 */
[----:B------:R-:W1:Y:S03]  /*57f80*/  LDC R12, c[0x0][0x398] ;  /* 0x0000e600ff0c7b82 */ /* 0x000e660000000800 */
[----:B0-----:R-:W-:-:S05]  /*57f90*/  IMAD.WIDE R4, R0, 0x2, R16 ;  /* 0x0000000200047825 */ /* 0x001fca00078e0210 */
[----:B------:R-:W0:Y:S01]  /*57fa0*/  LDC R7, c[0x0][0x398] ;  /* 0x0000e600ff077b82 */ /* 0x000e220000000800 */
[----:B--2---:R-:W-:-:S07]  /*57fb0*/  PRMT R6, R20, 0x7610, R6 ;  /* 0x0000761014067816 */ /* 0x004fce0000000006 */
[----:B------:R-:W2:Y:S01]  /*57fc0*/  LDC R20, c[0x0][0x39c] ;  /* 0x0000e700ff147b82 */ /* 0x000ea20000000800 */
[----:B------:R3:W-:Y:S02]  /*57fd0*/  @P2 STG.E.U16 desc[UR6][R4.64], R6 ;  /* 0x0000000604002986 */ /* 0x0007e4000c101506 */
[----:B---3--:R-:W-:Y:S02]  /*57fe0*/  PRMT R6, R68, 0x7610, R6 ;  /* 0x0000761044067816 */ /* 0x008fe40000000006 */
[----:B------:R-:W3:Y:S04]  /*57ff0*/  LDL.S16 R68, [R1+0x244] ;  /* 0x0002440001447983 */ /* 0x000ee80000100600 */
[----:B------:R-:W3:Y:S01]  /*58000*/  LDL.LU.S16 R89, [R1+0x246] ;  /* 0x0002460001597983 */ /* 0x000ee20000300600 */
[----:B-1----:R-:W-:Y:S01]  /*58010*/  ISETP.LT.AND P2, PT, R74, R13, !P1 ;  /* 0x0000000d4a00720c */ /* 0x002fe20004f41270 */
[----:B------:R-:W-:-:S12]  /*58020*/  IMAD.WIDE R4, R0, 0x2, R2 ;  /* 0x0000000200047825 */ /* 0x000fd800078e0202 */
[----:B------:R1:W-:Y:S01]  /*58030*/  @P2 STG.E.U16 desc[UR6][R4.64], R6 ;  /* 0x0000000604002986 */ /* 0x0003e2000c101506 */
[----:B------:R-:W-:Y:S02]  /*58040*/  ISETP.LT.AND P2, PT, R72, R12, !P1 ;  /* 0x0000000c4800720c */ /* 0x000fe40004f41270 */
[----:B0-----:R-:W-:Y:S01]  /*58050*/  ISETP.LT.AND P1, PT, R91, R7, !P1 ;  /* 0x000000075b00720c */ /* 0x001fe20004f21270 */
[----:B------:R-:W-:Y:S02]  /*58060*/  VIADD R12, R86, 0x10 ;  /* 0x00000010560c7836 */ /* 0x000fe40000000000 */
[----:B-1----:R-:W-:Y:S01]  /*58070*/  IMAD.WIDE R6, R0, 0x2, R10 ;  /* 0x0000000200067825 */ /* 0x002fe200078e020a */
[----:B------:R-:W-:-:S07]  /*58080*/  PRMT R13, R84, 0x7632, R13 ;  /* 0x00007632540d7816 */ /* 0x000fce000000000d */
[----:B------:R4:W-:Y:S01]  /*58090*/  @P2 STG.E.U16 desc[UR6][R6.64], R84 ;  /* 0x0000005406002986 */ /* 0x0009e2000c101506 */
[----:B------:R-:W-:Y:S01]  /*580a0*/  IMAD.WIDE R4, R0, 0x2, R8 ;  /* 0x0000000200047825 */ /* 0x000fe200078e0208 */
[----:B--2---:R-:W-:Y:S02]  /*580b0*/  ISETP.GE.AND P2, PT, R12, R20, PT ;  /* 0x000000140c00720c */ /* 0x004fe40003f46270 */
[----:B------:R-:W0:Y:S01]  /*580c0*/  LDC R12, c[0x0][0x398] ;  /* 0x0000e600ff0c7b82 */ /* 0x000e220000000800 */
[----:B----4-:R-:W-:Y:S01]  /*580d0*/  PRMT R6, R70, 0x7610, R6 ;  /* 0x0000761046067816 */ /* 0x010fe20000000006 */
[----:B------:R1:W-:Y:S01]  /*580e0*/  @P1 STG.E.U16 desc[UR6][R4.64], R13 ;  /* 0x0000000d04001986 */ /* 0x0003e2000c101506 */
[----:B------:R-:W-:-:S05]  /*580f0*/  IMAD.IADD R0, R0, 0x1, R71 ;  /* 0x0000000100007824 */ /* 0x000fca00078e0247 */
[----:B------:R-:W2:Y:S01]  /*58100*/  LDC R7, c[0x0][0x398] ;  /* 0x0000e600ff077b82 */ /* 0x000ea20000000800 */
[----:B------:R-:W4:Y:S01]  /*58110*/  LDL.S16 R70, [R1+0x248] ;  /* 0x0002480001467983 */ /* 0x000f220000100600 */
[----:B------:R-:W-:-:S06]  /*58120*/  ISETP.LT.AND P1, PT, R66, R18, !P2 ;  /* 0x000000124200720c */ /* 0x000fcc0005721270 */
[----:B------:R-:W0:Y:S01]  /*58130*/  LDC R20, c[0x0][0x39c] ;  /* 0x0000e700ff147b82 */ /* 0x000e220000000800 */
[----:B-1----:R-:W-:-:S06]  /*58140*/  IMAD.WIDE R4, R0, 0x2, R16 ;  /* 0x0000000200047825 */ /* 0x002fcc00078e0210 */
[----:B------:R1:W-:Y:S01]  /*58150*/  @P1 STG.E.U16 desc[UR6][R4.64], R6 ;  /* 0x0000000604001986 */ /* 0x0003e2000c101506 */
[----:B------:R-:W-:Y:S01]  /*58160*/  ISETP.LT.AND P1, PT, R74, R14, !P2 ;  /* 0x0000000e4a00720c */ /* 0x000fe20005721270 */
[----:B------:R-:W0:Y:S01]  /*58170*/  LDC R18, c[0x0][0x398] ;  /* 0x0000e600ff127b82 */ /* 0x000e220000000800 */
[----:B------:R-:W-:-:S07]  /*58180*/  PRMT R13, R85, 0x7632, R13 ;  /* 0x00007632550d7816 */ /* 0x000fce000000000d */
[----:B------:R-:W0:Y:S01]  /*58190*/  LDC R14, c[0x0][0x398] ;  /* 0x0000e600ff0e7b82 */ /* 0x000e220000000800 */
[----:B-1----:R-:W-:Y:S01]  /*581a0*/  IMAD.WIDE R4, R0, 0x2, R2 ;  /* 0x0000000200047825 */ /* 0x002fe200078e0202 */
[----:B------:R-:W-:Y:S02]  /*581b0*/  PRMT R6, R76, 0x7610, R6 ;  /* 0x000076104c067816 */ /* 0x000fe40000000006 */
[----:B------:R-:W4:Y:S04]  /*581c0*/  LDL.LU.S16 R76, [R1+0x24a] ;  /* 0x00024a00014c7983 */ /* 0x000f280000300600 */
[----:B------:R1:W-:Y:S01]  /*581d0*/  @P1 STG.E.U16 desc[UR6][R4.64], R6 ;  /* 0x0000000604001986 */ /* 0x0003e2000c101506 */
[----:B0-----:R-:W-:Y:S02]  /*581e0*/  ISETP.LT.AND P1, PT, R72, R12, !P2 ;  /* 0x0000000c4800720c */ /* 0x001fe40005721270 */
[----:B--2---:R-:W-:Y:S01]  /*581f0*/  ISETP.LT.AND P2, PT, R91, R7, !P2 ;  /* 0x000000075b00720c */ /* 0x004fe20005741270 */
[----:B------:R-:W-:Y:S01]  /*58200*/  VIADD R12, R86, 0x11 ;  /* 0x00000011560c7836 */ /* 0x000fe20000000000 */
[----:B------:R-:W2:Y:S01]  /*58210*/  LDL.S16 R93, [R1+0x24c] ;  /* 0x00024c00015d7983 */ /* 0x000ea20000100600 */
[----:B-1----:R-:W-:-:S04]  /*58220*/  IMAD.WIDE R6, R0, 0x2, R10 ;  /* 0x0000000200067825 */ /* 0x002fc800078e020a */
[----:B------:R-:W-:-:S04]  /*58230*/  IMAD.WIDE R4, R0, 0x2, R8 ;  /* 0x0000000200047825 */ /* 0x000fc800078e0208 */
[----:B------:R0:W-:Y:S01]  /*58240*/  @P1 STG.E.U16 desc[UR6][R6.64], R85 ;  /* 0x0000005506001986 */ /* 0x0001e2000c101506 */
[----:B------:R-:W-:Y:S01]  /*58250*/  ISETP.GE.AND P1, PT, R12, R20, PT ;  /* 0x000000140c00720c */ /* 0x000fe20003f26270 */
[----:B------:R-:W-:Y:S02]  /*58260*/  IMAD.IADD R0, R0, 0x1, R71 ;  /* 0x0000000100007824 */ /* 0x000fe400078e0247 */
[----:B------:R1:W-:Y:S01]  /*58270*/  @P2 STG.E.U16 desc[UR6][R4.64], R13 ;  /* 0x0000000d04002986 */ /* 0x0003e2000c101506 */
[----:B------:R-:W-:Y:S01]  /*58280*/  ISETP.LT.AND P2, PT, R66, R18, !P1 ;  /* 0x000000124200720c */ /* 0x000fe20004f41270 */
[----:B------:R-:W3:Y:S08]  /*58290*/  LDC R12, c[0x0][0x398] ;  /* 0x0000e600ff0c7b82 */ /* 0x000ef00000000800 */
[----:B0-----:R-:W0:Y:S01]  /*582a0*/  LDC R7, c[0x0][0x398] ;  /* 0x0000e600ff077b82 */ /* 0x001e220000000800 */
[----:B-1----:R-:W-:-:S07]  /*582b0*/  IMAD.WIDE R4, R0, 0x2, R16 ;  /* 0x0000000200047825 */ /* 0x002fce00078e0210 */
[----:B------:R-:W1:Y:S01]  /*582c0*/  LDC R20, c[0x0][0x398] ;  /* 0x0000e600ff147b82 */ /* 0x000e620000000800 */
[----:B---3--:R-:W-:-:S07]  /*582d0*/  PRMT R6, R68, 0x7610, R6 ;  /* 0x0000761044067816 */ /* 0x008fce0000000006 */
[----:B------:R-:W3:Y:S01]  /*582e0*/  LDC R18, c[0x0][0x398] ;  /* 0x0000e600ff127b82 */ /* 0x000ee20000000800 */
[----:B------:R0:W-:Y:S07]  /*582f0*/  @P2 STG.E.U16 desc[UR6][R4.64], R6 ;  /* 0x0000000604002986 */ /* 0x0001ee000c101506 */
[----:B------:R-:W1:Y:S01]  /*58300*/  LDC R68, c[0x0][0x39c] ;  /* 0x0000e700ff447b82 */ /* 0x000e620000000800 */
[----:B0-----:R-:W-:Y:S02]  /*58310*/  PRMT R6, R89, 0x7610, R6 ;  /* 0x0000761059067816 */ /* 0x001fe40000000006 */
[----:B------:R-:W2:Y:S01]  /*58320*/  LDL.LU.S16 R89, [R1+0x24e] ;  /* 0x00024e0001597983 */ /* 0x000ea20000300600 */
[----:B------:R-:W-:Y:S01]  /*58330*/  ISETP.LT.AND P2, PT, R74, R14, !P1 ;  /* 0x0000000e4a00720c */ /* 0x000fe20004f41270 */
[----:B------:R-:W-:Y:S01]  /*58340*/  IMAD.WIDE R4, R0, 0x2, R2 ;  /* 0x0000000200047825 */ /* 0x000fe200078e0202 */
[----:B------:R-:W-:-:S11]  /*58350*/  PRMT R14, R88, 0x7610, R14 ;  /* 0x00007610580e7816 */ /* 0x000fd6000000000e */
[----:B------:R0:W-:Y:S01]  /*58360*/  @P2 STG.E.U16 desc[UR6][R4.64], R6 ;  /* 0x0000000604002986 */ /* 0x0001e2000c101506 */
[----:B------:R-:W-:Y:S02]  /*58370*/  ISETP.LT.AND P2, PT, R72, R12, !P1 ;  /* 0x0000000c4800720c */ /* 0x000fe40004f41270 */
[----:B------:R-:W-:Y:S01]  /*58380*/  ISETP.LT.AND P1, PT, R91, R7, !P1 ;  /* 0x000000075b00720c */ /* 0x000fe20004f21270 */
[----:B------:R-:W-:Y:S02]  /*58390*/  VIADD R12, R86, 0x12 ;  /* 0x00000012560c7836 */ /* 0x000fe40000000000 */
[----:B0-----:R-:W-:Y:S01]  /*583a0*/  IMAD.WIDE R6, R0, 0x2, R10 ;  /* 0x0000000200067825 */ /* 0x001fe200078e020a */
[----:B------:R-:W-:-:S07]  /*583b0*/  PRMT R13, R88, 0x7632, R13 ;  /* 0x00007632580d7816 */ /* 0x000fce000000000d */
[----:B------:R4:W-:Y:S01]  /*583c0*/  @P2 STG.E.U16 desc[UR6][R6.64], R14 ;  /* 0x0000000e06002986 */ /* 0x0009e2000c101506 */
[----:B------:R-:W-:Y:S01]  /*583d0*/  IMAD.WIDE R4, R0, 0x2, R8 ;  /* 0x0000000200047825 */ /* 0x000fe200078e0208 */
[----:B-1----:R-:W-:Y:S02]  /*583e0*/  ISETP.GE.AND P2, PT, R12, R68, PT ;  /* 0x000000440c00720c */ /* 0x002fe40003f46270 */
[----:B------:R-:W0:Y:S01]  /*583f0*/  LDC R12, c[0x0][0x398] ;  /* 0x0000e600ff0c7b82 */ /* 0x000e220000000800 */
[----:B----4-:R-:W-:Y:S01]  /*58400*/  PRMT R6, R70, 0x7610, R6 ;  /* 0x0000761046067816 */ /* 0x010fe20000000006 */
[----:B------:R1:W-:Y:S01]  /*58410*/  @P1 STG.E.U16 desc[UR6][R4.64], R13 ;  /* 0x0000000d04001986 */ /* 0x0003e2000c101506 */
[----:B------:R-:W-:-:S05]  /*58420*/  IMAD.IADD R0, R0, 0x1, R71 ;  /* 0x0000000100007824 */ /* 0x000fca00078e0247 */
[----:B------:R-:W4:Y:S01]  /*58430*/  LDC R7, c[0x0][0x398] ;  /* 0x0000e600ff077b82 */ /* 0x000f220000000800 */
[----:B------:R-:W2:Y:S01]  /*58440*/  LDL.S16 R70, [R1+0x250] ;  /* 0x0002500001467983 */ /* 0x000ea20000100600 */
[----:B------:R-:W-:-:S06]  /*58450*/  ISETP.LT.AND P1, PT, R66, R20, !P2 ;  /* 0x000000144200720c */ /* 0x000fcc0005721270 */
[----:B------:R-:W0:Y:S01]  /*58460*/  LDC R68, c[0x0][0x39c] ;  /* 0x0000e700ff447b82 */ /* 0x000e220000000800 */
[----:B-1----:R-:W-:-:S06]  /*58470*/  IMAD.WIDE R4, R0, 0x2, R16 ;  /* 0x0000000200047825 */ /* 0x002fcc00078e0210 */
[----:B------:R1:W-:Y:S01]  /*58480*/  @P1 STG.E.U16 desc[UR6][R4.64], R6 ;  /* 0x0000000604001986 */ /* 0x0003e2000c101506 */
[----:B---3--:R-:W-:Y:S01]  /*58490*/  ISETP.LT.AND P1, PT, R74, R18, !P2 ;  /* 0x000000124a00720c */ /* 0x008fe20005721270 */
[----:B------:R-:W3:Y:S01]  /*584a0*/  LDC R20, c[0x0][0x398] ;  /* 0x0000e600ff147b82 */ /* 0x000ee20000000800 */
[C---:B------:R-:W-:Y:S02]  /*584b0*/  PRMT R14, R90.reuse, 0x7610, R14 ;  /* 0x000076105a0e7816 */ /* 0x040fe4000000000e */
[----:B------:R-:W-:-:S05]  /*584c0*/  PRMT R13, R90, 0x7632, R13 ;  /* 0x000076325a0d7816 */ /* 0x000fca000000000d */
[----:B------:R-:W0:Y:S01]  /*584d0*/  LDC R18, c[0x0][0x398] ;  /* 0x0000e600ff127b82 */ /* 0x000e220000000800 */
[----:B-1----:R-:W-:Y:S01]  /*584e0*/  IMAD.WIDE R4, R0, 0x2, R2 ;  /* 0x0000000200047825 */ /* 0x002fe200078e0202 */
[----:B------:R-:W-:Y:S02]  /*584f0*/  PRMT R6, R76, 0x7610, R6 ;  /* 0x000076104c067816 */ /* 0x000fe40000000006 */
[----:B------:R-:W2:Y:S04]  /*58500*/  LDL.LU.S16 R76, [R1+0x252] ;  /* 0x00025200014c7983 */ /* 0x000ea80000300600 */
[----:B------:R1:W-:Y:S01]  /*58510*/  @P1 STG.E.U16 desc[UR6][R4.64], R6 ;  /* 0x0000000604001986 */ /* 0x0003e2000c101506 */
[----:B0-----:R-:W-:Y:S02]  /*58520*/  ISETP.LT.AND P1, PT, R72, R12, !P2 ;  /* 0x0000000c4800720c */ /* 0x001fe40005721270 */
[----:B----4-:R-:W-:Y:S01]  /*58530*/  ISETP.LT.AND P2, PT, R91, R7, !P2 ;  /* 0x000000075b00720c */ /* 0x010fe20005741270 */
[----:B------:R-:W-:-:S02]  /*58540*/  VIADD R12, R86, 0x13 ;  /* 0x00000013560c7836 */ /* 0x000fc40000000000 */
[----:B-1----:R-:W-:-:S04]  /*58550*/  IMAD.WIDE R6, R0, 0x2, R10 ;  /* 0x0000000200067825 */ /* 0x002fc800078e020a */
[----:B------:R-:W-:-:S04]  /*58560*/  IMAD.WIDE R4, R0, 0x2, R8 ;  /* 0x0000000200047825 */ /* 0x000fc800078e0208 */
[----:B------:R2:W-:Y:S01]  /*58570*/  @P1 STG.E.U16 desc[UR6][R6.64], R14 ;  /* 0x0000000e06001986 */ /* 0x0005e2000c101506 */
[----:B------:R-:W-:Y:S01]  /*58580*/  ISETP.GE.AND P1, PT, R12, R68, PT ;  /* 0x000000440c00720c */ /* 0x000fe20003f26270 */
[----:B------:R-:W-:Y:S02]  /*58590*/  IMAD.IADD R0, R0, 0x1, R71 ;  /* 0x0000000100007824 */ /* 0x000fe400078e0247 */
[----:B------:R0:W-:Y:S01]  /*585a0*/  @P2 STG.E.U16 desc[UR6][R4.64], R13 ;  /* 0x0000000d04002986 */ /* 0x0001e2000c101506 */
[----:B---3--:R-:W-:Y:S01]  /*585b0*/  ISETP.LT.AND P2, PT, R66, R20, !P1 ;  /* 0x000000144200720c */ /* 0x008fe20004f41270 */
[----:B------:R-:W1:Y:S01]  /*585c0*/  LDC R12, c[0x0][0x398] ;  /* 0x0000e600ff0c7b82 */ /* 0x000e620000000800 */
[----:B--2---:R-:W-:Y:S02]  /*585d0*/  PRMT R6, R93, 0x7610, R6 ;  /* 0x000076105d067816 */ /* 0x004fe40000000006 */
[----:B------:R-:W2:Y:S05]  /*585e0*/  LDL.S16 R93, [R1+0x150] ;  /* 0x00015000015d7983 */ /* 0x000eaa0000100600 */
[----:B------:R-:W3:Y:S01]  /*585f0*/  LDC R7, c[0x0][0x398] ;  /* 0x0000e600ff077b82 */ /* 0x000ee20000000800 */
[----:B0-----:R-:W-:-:S05]  /*58600*/  IMAD.WIDE R4, R0, 0x2, R16 ;  /* 0x0000000200047825 */ /* 0x001fca00078e0210 */
[----:B------:R0:W-:Y:S02]  /*58610*/  @P2 STG.E.U16 desc[UR6][R4.64], R6 ;  /* 0x0000000604002986 */ /* 0x0001e4000c101506 */
[----:B------:R-:W4:Y:S01]  /*58620*/  LDC R68, c[0x0][0x39c] ;  /* 0x0000e700ff447b82 */ /* 0x000f220000000800 */
[----:B------:R-:W-:-:S07]  /*58630*/  PRMT R14, R92, 0x7610, R14 ;  /* 0x000076105c0e7816 */ /* 0x000fce000000000e */
[----:B------:R-:W0:Y:S02]  /*58640*/  LDC R20, c[0x0][0x398] ;  /* 0x0000e600ff147b82 */ /* 0x000e240000000800 */
[----:B0-----:R-:W-:Y:S02]  /*58650*/  PRMT R6, R89, 0x7610, R6 ;  /* 0x0000761059067816 */ /* 0x001fe40000000006 */
[----:B------:R-:W2:Y:S01]  /*58660*/  LDL.LU.S16 R89, [R1+0x152] ;  /* 0x0001520001597983 */ /* 0x000ea20000300600 */
[----:B------:R-:W-:Y:S01]  /*58670*/  ISETP.LT.AND P2, PT, R74, R18, !P1 ;  /* 0x000000124a00720c */ /* 0x000fe20004f41270 */
[----:B------:R-:W-:Y:S01]  /*58680*/  IMAD.WIDE R4, R0, 0x2, R2 ;  /* 0x0000000200047825 */ /* 0x000fe200078e0202 */
[----:B------:R-:W-:Y:S01]  /*58690*/  PRMT R13, R92, 0x7632, R13 ;  /* 0x000076325c0d7816 */ /* 0x000fe2000000000d */
[----:B------:R-:W2:Y:S01]  /*586a0*/  LDL.S16 R75, [R1+0x254] ;  /* 0x00025400014b7983 */ /* 0x000ea20000100600 */
[----:B------:R-:W0:Y:S03]  /*586b0*/  LDC R18, c[0x0][0x398] ;  /* 0x0000e600ff127b82 */ /* 0x000e260000000800 */
[----:B------:R-:W2:Y:S06]  /*586c0*/  LDL.LU.S16 R73, [R1+0x256] ;  /* 0x0002560001497983 */ /* 0x000eac0000300600 */
[----:B------:R4:W-:Y:S01]  /*586d0*/  @P2 STG.E.U16 desc[UR6][R4.64], R6 ;  /* 0x0000000604002986 */ /* 0x0009e2000c101506 */
[----:B-1----:R-:W-:-:S02]  /*586e0*/  ISETP.LT.AND P2, PT, R72, R12, !P1 ;  /* 0x0000000c4800720c */ /* 0x002fc40004f41270 */
[----:B---3--:R-:W-:Y:S01]  /*586f0*/  ISETP.LT.AND P1, PT, R91, R7, !P1 ;  /* 0x000000075b00720c */ /* 0x008fe20004f21270 */
[----:B----4-:R-:W-:-:S10]  /*58700*/  IMAD.WIDE R6, R0, 0x2, R10 ;  /* 0x0000000200067825 */ /* 0x010fd400078e020a */
[----:B------:R1:W-:Y:S01]  /*58710*/  @P2 STG.E.U16 desc[UR6][R6.64], R14 ;  /* 0x0000000e06002986 */ /* 0x0003e2000c101506 */
[----:B------:R-:W-:Y:S02]  /*58720*/  VIADD R12, R86, 0x14 ;  /* 0x00000014560c7836 */ /* 0x000fe40000000000 */
[----:B------:R-:W-:Y:S01]  /*58730*/  IMAD.WIDE R4, R0, 0x2, R8 ;  /* 0x0000000200047825 */ /* 0x000fe200078e0208 */
[----:B-1----:R-:W1:Y:S01]  /*58740*/  LDC R7, c[0x0][0x398] ;  /* 0x0000e600ff077b82 */ /* 0x002e620000000800 */
[----:B------:R-:W-:Y:S02]  /*58750*/  PRMT R6, R70, 0x7610, R6 ;  /* 0x0000761046067816 */ /* 0x000fe40000000006 */
[----:B------:R-:W3:Y:S01]  /*58760*/  LDL.S16 R70, [R1+0x154] ;  /* 0x0001540001467983 */ /* 0x000ee20000100600 */
[----:B------:R-:W-:Y:S01]  /*58770*/  ISETP.GE.AND P2, PT, R12, R68, PT ;  /* 0x000000440c00720c */ /* 0x000fe20003f46270 */
[----:B------:R-:W-:-:S03]  /*58780*/  IMAD.IADD R0, R0, 0x1, R71 ;  /* 0x0000000100007824 */ /* 0x000fc600078e0247 */
[----:B------:R-:W4:Y:S01]  /*58790*/  LDC R12, c[0x0][0x398] ;  /* 0x0000e600ff0c7b82 */ /* 0x000f220000000800 */
[----:B------:R0:W-:Y:S01]  /*587a0*/  @P1 STG.E.U16 desc[UR6][R4.64], R13 ;  /* 0x0000000d04001986 */ /* 0x0001e2000c101506 */
[----:B------:R-:W-:-:S06]  /*587b0*/  ISETP.LT.AND P1, PT, R66, R20, !P2 ;  /* 0x000000144200720c */ /* 0x000fcc0005721270 */
[----:B------:R-:W1:Y:S01]  /*587c0*/  LDC R68, c[0x0][0x39c] ;  /* 0x0000e700ff447b82 */ /* 0x000e620000000800 */
[----:B0-----:R-:W-:-:S07]  /*587d0*/  IMAD.WIDE R4, R0, 0x2, R16 ;  /* 0x0000000200047825 */ /* 0x001fce00078e0210 */
[----:B------:R-:W0:Y:S01]  /*587e0*/  LDC R20, c[0x0][0x398] ;  /* 0x0000e600ff147b82 */ /* 0x000e220000000800 */
[----:B------:R0:W-:Y:S02]  /*587f0*/  @P1 STG.E.U16 desc[UR6][R4.64], R6 ;  /* 0x0000000604001986 */ /* 0x0001e4000c101506 */
[----:B0-----:R-:W-:Y:S02]  /*58800*/  PRMT R6, R76, 0x7610, R6 ;  /* 0x000076104c067816 */ /* 0x001fe40000000006 */
[----:B------:R-:W3:Y:S01]  /*58810*/  LDL.LU.S16 R76, [R1+0x156] ;  /* 0x00015600014c7983 */ /* 0x000ee20000300600 */
[----:B--2---:R-:W-:-:S03]  /*58820*/  PRMT R14, R93, 0x7610, R14 ;  /* 0x000076105d0e7816 */ /* 0x004fc6000000000e */
[----:B------:R-:W2:Y:S01]  /*58830*/  LDL.S16 R93, [R1+0x258] ;  /* 0x00025800015d7983 */ /* 0x000ea20000100600 */
[----:B------:R-:W-:-:S03]  /*58840*/  PRMT R13, R89, 0x7610, R13 ;  /* 0x00007610590d7816 */ /* 0x000fc6000000000d */
[----:B------:R-:W2:Y:S01]  /*58850*/  LDL.LU.S16 R89, [R1+0x25a] ;  /* 0x00025a0001597983 */ /* 0x000ea20000300600 */
[----:B------:R-:W-:Y:S01]  /*58860*/  ISETP.LT.AND P1, PT, R74, R18, !P2 ;  /* 0x000000124a00720c */ /* 0x000fe20005721270 */
[----:B------:R-:W-:Y:S01]  /*58870*/  IMAD.WIDE R4, R0, 0x2, R2 ;  /* 0x0000000200047825 */ /* 0x000fe200078e0202 */
[----:B------:R-:W0:Y:S11]  /*58880*/  LDC R18, c[0x0][0x398] ;  /* 0x0000e600ff127b82 */ /* 0x000e360000000800 */
[----:B------:R1:W-:Y:S01]  /*58890*/  @P1 STG.E.U16 desc[UR6][R4.64], R6 ;  /* 0x0000000604001986 */ /* 0x0003e2000c101506 */
[----:B----4-:R-:W-:-:S02]  /*588a0*/  ISETP.LT.AND P1, PT, R72, R12, !P2 ;  /* 0x0000000c4800720c */ /* 0x010fc40005721270 */
[----:B-1----:R-:W-:Y:S01]  /*588b0*/  ISETP.LT.AND P2, PT, R91, R7, !P2 ;  /* 0x000000075b00720c */ /* 0x002fe20005741270 */
[----:B------:R-:W-:Y:S02]  /*588c0*/  VIADD R12, R86, 0x15 ;  /* 0x00000015560c7836 */ /* 0x000fe40000000000 */
[----:B------:R-:W-:-:S04]  /*588d0*/  IMAD.WIDE R6, R0, 0x2, R10 ;  /* 0x0000000200067825 */ /* 0x000fc800078e020a */
[----:B------:R-:W-:-:S04]  /*588e0*/  IMAD.WIDE R4, R0, 0x2, R8 ;  /* 0x0000000200047825 */ /* 0x000fc800078e0208 */
[----:B------:R1:W-:Y:S01]  /*588f0*/  @P1 STG.E.U16 desc[UR6][R6.64], R14 ;  /* 0x0000000e06001986 */ /* 0x0003e2000c101506 */
[----:B------:R-:W-:Y:S01]  /*58900*/  ISETP.GE.AND P1, PT, R12, R68, PT ;  /* 0x000000440c00720c */ /* 0x000fe20003f26270 */
[----:B------:R-:W-:Y:S02]  /*58910*/  IMAD.IADD R0, R0, 0x1, R71 ;  /* 0x0000000100007824 */ /* 0x000fe400078e0247 */
[----:B------:R4:W-:Y:S01]  /*58920*/  @P2 STG.E.U16 desc[UR6][R4.64], R13 ;  /* 0x0000000d04002986 */ /* 0x0009e2000c101506 */
[----:B------:R-:W-:Y:S01]  /*58930*/  ISETP.LT.AND P2, PT, R66, R20, !P1 ;  /* 0x000000144200720c */ /* 0x000fe20004f41270 */
[----:B------:R-:W3:Y:S01]  /*58940*/  LDC R12, c[0x0][0x398] ;  /* 0x0000e600ff0c7b82 */ /* 0x000ee20000000800 */
[----:B-1----:R-:W-:Y:S02]  /*58950*/  PRMT R6, R75, 0x7610, R6 ;  /* 0x000076104b067816 */ /* 0x002fe40000000006 */
[----:B------:R-:W2:Y:S01]  /*58960*/  LDL.S16 R75, [R1+0x158] ;  /* 0x00015800014b7983 */ /* 0x000ea20000100600 */
[----:B---3--:R-:W-:Y:S01]  /*58970*/  PRMT R14, R70, 0x7610, R14 ;  /* 0x00007610460e7816 */ /* 0x008fe2000000000e */
[----:B----4-:R-:W-:-:S03]  /*58980*/  IMAD.WIDE R4, R0, 0x2, R16 ;  /* 0x0000000200047825 */ /* 0x010fc600078e0210 */
[----:B------:R-:W1:Y:S04]  /*58990*/  LDC R7, c[0x0][0x398] ;  /* 0x0000e600ff077b82 */ /* 0x000e680000000800 */
[----:B------:R3:W-:Y:S04]  /*589a0*/  @P2 STG.E.U16 desc[UR6][R4.64], R6 ;  /* 0x0000000604002986 */ /* 0x0007e8000c101506 */
[----:B------:R-:W4:Y:S01]  /*589b0*/  LDC R68, c[0x0][0x39c] ;  /* 0x0000e700ff447b82 */ /* 0x000f220000000800 */
[----:B---3--:R-:W-:-:S07]  /*589c0*/  PRMT R6, R73, 0x7610, R6 ;  /* 0x0000761049067816 */ /* 0x008fce0000000006 */
[----:B------:R-:W3:Y:S01]  /*589d0*/  LDC R20, c[0x0][0x398] ;  /* 0x0000e600ff147b82 */ /* 0x000ee20000000800 */
[----:B------:R-:W2:Y:S04]  /*589e0*/  LDL.LU.S16 R73, [R1+0x15a] ;  /* 0x00015a0001497983 */ /* 0x000ea80000300600 */
[----:B------:R-:W2:Y:S01]  /*589f0*/  LDL.S16 R70, [R1+0x25c] ;  /* 0x00025c0001467983 */ /* 0x000ea20000100600 */
[----:B0-----:R-:W-:Y:S01]  /*58a00*/  ISETP.LT.AND P2, PT, R74, R18, !P1 ;  /* 0x000000124a00720c */ /* 0x001fe20004f41270 */
[----:B------:R-:W-:Y:S01]  /*58a10*/  IMAD.WIDE R4, R0, 0x2, R2 ;  /* 0x0000000200047825 */ /* 0x000fe200078e0202 */
[----:B------:R-:W0:Y:S11]  /*58a20*/  LDC R18, c[0x0][0x398] ;  /* 0x0000e600ff127b82 */ /* 0x000e360000000800 */
[----:B------:R4:W-:Y:S01]  /*58a30*/  @P2 STG.E.U16 desc[UR6][R4.64], R6 ;  /* 0x0000000604002986 */ /* 0x0009e2000c101506 */
[----:B------:R-:W-:-:S02]  /*58a40*/  ISETP.LT.AND P2, PT, R72, R12, !P1 ;  /* 0x0000000c4800720c */ /* 0x000fc40004f41270 */
[----:B-1----:R-:W-:Y:S01]  /*58a50*/  ISETP.LT.AND P1, PT, R91, R7, !P1 ;  /* 0x000000075b00720c */ /* 0x002fe20004f21270 */
[----:B------:R-:W-:Y:S02]  /*58a60*/  VIADD R12, R86, 0x16 ;  /* 0x00000016560c7836 */ /* 0x000fe40000000000 */
[----:B----4-:R-:W-:-:S04]  /*58a70*/  IMAD.WIDE R6, R0, 0x2, R10 ;  /* 0x0000000200067825 */ /* 0x010fc800078e020a */
[----:B------:R-:W-:-:S04]  /*58a80*/  IMAD.WIDE R4, R0, 0x2, R8 ;  /* 0x0000000200047825 */ /* 0x000fc800078e0208 */
[----:B------:R1:W-:Y:S01]  /*58a90*/  @P2 STG.E.U16 desc[UR6][R6.64], R14 ;  /* 0x0000000e06002986 */ /* 0x0003e2000c101506 */
[----:B------:R-:W-:Y:S01]  /*58aa0*/  ISETP.GE.AND P2, PT, R12, R68, PT ;  /* 0x000000440c00720c */ /* 0x000fe20003f46270 */
[----:B------:R-:W-:Y:S01]  /*58ab0*/  IMAD.IADD R0, R0, 0x1, R71 ;  /* 0x0000000100007824 */ /* 0x000fe200078e0247 */
[----:B------:R-:W4:Y:S08]  /*58ac0*/  LDC R12, c[0x0][0x398] ;  /* 0x0000e600ff0c7b82 */ /* 0x000f300000000800 */
[----:B-1----:R-:W1:Y:S08]  /*58ad0*/  LDC R7, c[0x0][0x398] ;  /* 0x0000e600ff077b82 */ /* 0x002e700000000800 */
[----:B------:R-:W0:Y:S01]  /*58ae0*/  LDC R68, c[0x0][0x39c] ;  /* 0x0000e700ff447b82 */ /* 0x000e220000000800 */
[----:B------:R-:W-:-:S02]  /*58af0*/  PRMT R13, R76, 0x7610, R13 ;  /* 0x000076104c0d7816 */ /* 0x000fc4000000000d */
[----:B------:R-:W2:Y:S04]  /*58b00*/  LDL.LU.S16 R76, [R1+0x25e] ;  /* 0x00025e00014c7983 */ /* 0x000ea80000300600 */
[----:B------:R4:W-:Y:S01]  /*58b10*/  @P1 STG.E.U16 desc[UR6][R4.64], R13 ;  /* 0x0000000d04001986 */ /* 0x0009e2000c101506 */
[----:B---3--:R-:W-:Y:S02]  /*58b20*/  ISETP.LT.AND P1, PT, R66, R20, !P2 ;  /* 0x000000144200720c */ /* 0x008fe40005721270 */
[----:B------:R-:W3:Y:S01]  /*58b30*/  LDC R20, c[0x0][0x398] ;  /* 0x0000e600ff147b82 */ /* 0x000ee20000000800 */
[----:B----4-:R-:W-:Y:S01]  /*58b40*/  IMAD.WIDE R4, R0, 0x2, R16 ;  /* 0x0000000200047825 */ /* 0x010fe200078e0210 */
[----:B--2---:R-:W-:Y:S02]  /*58b50*/  PRMT R6, R93, 0x7610, R6 ;  /* 0x000076105d067816 */ /* 0x004fe40000000006 */
[----:B------:R-:W2:Y:S07]  /*58b60*/  LDL.S16 R93, [R1+0x15c] ;  /* 0x00015c00015d7983 */ /* 0x000eae0000100600 */
[----:B------:R4:W-:Y:S02]  /*58b70*/  @P1 STG.E.U16 desc[UR6][R4.64], R6 ;  /* 0x0000000604001986 */ /* 0x0009e4000c101506 */
[----:B----4-:R-:W-:-:S02]  /*58b80*/  PRMT R6, R89, 0x7610, R6 ;  /* 0x0000761059067816 */ /* 0x010fc40000000006 */
[----:B------:R-:W4:Y:S01]  /*58b90*/  LDL.LU.S16 R89, [R1+0x15e] ;  /* 0x00015e0001597983 */ /* 0x000f220000300600 */
[----:B0-----:R-:W-:Y:S01]  /*58ba0*/  ISETP.LT.AND P1, PT, R74, R18, !P2 ;  /* 0x000000124a00720c */ /* 0x001fe20005721270 */
[----:B------:R-:W-:Y:S01]  /*58bb0*/  IMAD.WIDE R4, R0, 0x2, R2 ;  /* 0x0000000200047825 */ /* 0x000fe200078e0202 */
[----:B------:R-:W0:Y:S11]  /*58bc0*/  LDC R18, c[0x0][0x398] ;  /* 0x0000e600ff127b82 */ /* 0x000e360000000800 */
[----:B------:R3:W-:Y:S01]  /*58bd0*/  @P1 STG.E.U16 desc[UR6][R4.64], R6 ;  /* 0x0000000604001986 */ /* 0x0007e2000c101506 */
[----:B------:R-:W-:-:S02]  /*58be0*/  ISETP.LT.AND P1, PT, R72, R12, !P2 ;  /* 0x0000000c4800720c */ /* 0x000fc40005721270 */
[----:B-1----:R-:W-:Y:S01]  /*58bf0*/  ISETP.LT.AND P2, PT, R91, R7, !P2 ;  /* 0x000000075b00720c */ /* 0x002fe20005741270 */
[----:B---3--:R-:W-:Y:S01]  /*58c00*/  IMAD.WIDE R6, R0, 0x2, R10 ;  /* 0x0000000200067825 */ /* 0x008fe200078e020a */
[----:B------:R-:W-:Y:S02]  /*58c10*/  PRMT R14, R75, 0x7610, R14 ;  /* 0x000076104b0e7816 */ /* 0x000fe4000000000e */
[----:B------:R-:W3:Y:S07]  /*58c20*/  LDL.S16 R75, [R1+0x260] ;  /* 0x00026000014b7983 */ /* 0x000eee0000100600 */
[----:B------:R1:W-:Y:S01]  /*58c30*/  @P1 STG.E.U16 desc[UR6][R6.64], R14 ;  /* 0x0000000e06001986 */ /* 0x0003e2000c101506 */
[----:B------:R-:W-:-:S02]  /*58c40*/  VIADD R12, R86, 0x17 ;  /* 0x00000017560c7836 */ /* 0x000fc40000000000 */
[----:B------:R-:W-:Y:S01]  /*58c50*/  IMAD.WIDE R4, R0, 0x2, R8 ;  /* 0x0000000200047825 */ /* 0x000fe200078e0208 */
[----:B------:R-:W-:Y:S01]  /*58c60*/  PRMT R13, R73, 0x7610, R13 ;  /* 0x00007610490d7816 */ /* 0x000fe2000000000d */
[----:B-1----:R-:W1:Y:S01]  /*58c70*/  LDC R7, c[0x0][0x398] ;  /* 0x0000e600ff077b82 */ /* 0x002e620000000800 */
[----:B------:R-:W3:Y:S01]  /*58c80*/  LDL.LU.S16 R73, [R1+0x262] ;  /* 0x0002620001497983 */ /* 0x000ee20000300600 */
[----:B------:R-:W-:-:S03]  /*58c90*/  PRMT R6, R70, 0x7610, R6 ;  /* 0x0000761046067816 */ /* 0x000fc60000000006 */
[----:B------:R-:W3:Y:S01]  /*58ca0*/  LDL.S16 R70, [R1+0x160] ;  /* 0x0001600001467983 */ /* 0x000ee20000100600 */
[----:B------:R-:W-:Y:S01]  /*58cb0*/  ISETP.GE.AND P1, PT, R12, R68, PT ;  /* 0x000000440c00720c */ /* 0x000fe20003f26270 */
[----:B------:R-:W-:Y:S01]  /*58cc0*/  IMAD.IADD R0, R0, 0x1, R71 ;  /* 0x0000000100007824 */ /* 0x000fe200078e0247 */
[----:B------:R-:W0:Y:S01]  /*58cd0*/  LDC R12, c[0x0][0x398] ;  /* 0x0000e600ff0c7b82 */ /* 0x000e220000000800 */
[----:B------:R1:W-:Y:S01]  /*58ce0*/  @P2 STG.E.U16 desc[UR6][R4.64], R13 ;  /* 0x0000000d04002986 */ /* 0x0003e2000c101506 */
[----:B------:R-:W-:-:S06]  /*58cf0*/  ISETP.LT.AND P2, PT, R66, R20, !P1 ;  /* 0x000000144200720c */ /* 0x000fcc0004f41270 */
[----:B------:R-:W0:Y:S01]  /*58d00*/  LDC R68, c[0x0][0x39c] ;  /* 0x0000e700ff447b82 */ /* 0x000e220000000800 */
[----:B-1----:R-:W-:-:S07]  /*58d10*/  IMAD.WIDE R4, R0, 0x2, R16 ;  /* 0x0000000200047825 */ /* 0x002fce00078e0210 */
[----:B------:R-:W1:Y:S01]  /*58d20*/  LDC R20, c[0x0][0x398] ;  /* 0x0000e600ff147b82 */ /* 0x000e620000000800 */
[----:B------:R0:W-:Y:S02]  /*58d30*/  @P2 STG.E.U16 desc[UR6][R4.64], R6 ;  /* 0x0000000604002986 */ /* 0x0001e4000c101506 */
[----:B0-----:R-:W-:Y:S02]  /*58d40*/  PRMT R6, R76, 0x7610, R6 ;  /* 0x000076104c067816 */ /* 0x001fe40000000006 */
[----:B------:R-:W3:Y:S01]  /*58d50*/  LDL.LU.S16 R76, [R1+0x162] ;  /* 0x00016200014c7983 */ /* 0x000ee20000300600 */
[----:B--2---:R-:W-:-:S03]  /*58d60*/  PRMT R14, R93, 0x7610, R14 ;  /* 0x000076105d0e7816 */ /* 0x004fc6000000000e */
[----:B------:R-:W2:Y:S01]  /*58d70*/  LDL.S16 R93, [R1+0x264] ;  /* 0x00026400015d7983 */ /* 0x000ea20000100600 */
[----:B----4-:R-:W-:-:S03]  /*58d80*/  PRMT R13, R89, 0x7610, R13 ;  /* 0x00007610590d7816 */ /* 0x010fc6000000000d */
[----:B------:R-:W4:Y:S01]  /*58d90*/  LDL.LU.S16 R89, [R1+0x266] ;  /* 0x0002660001597983 */ /* 0x000f220000300600 */
[----:B------:R-:W-:Y:S01]  /*58da0*/  ISETP.LT.AND P2, PT, R74, R18, !P1 ;  /* 0x000000124a00720c */ /* 0x000fe20004f41270 */
[----:B------:R-:W-:Y:S01]  /*58db0*/  IMAD.WIDE R4, R0, 0x2, R2 ;  /* 0x0000000200047825 */ /* 0x000fe200078e0202 */
[----:B------:R-:W0:Y:S11]  /*58dc0*/  LDC R18, c[0x0][0x398] ;  /* 0x0000e600ff127b82 */ /* 0x000e360000000800 */
[----:B------:R1:W-:Y:S01]  /*58dd0*/  @P2 STG.E.U16 desc[UR6][R4.64], R6 ;  /* 0x0000000604002986 */ /* 0x0003e2000c101506 */
[----:B------:R-:W-:-:S02]  /*58de0*/  ISETP.LT.AND P2, PT, R72, R12, !P1 ;  /* 0x0000000c4800720c */ /* 0x000fc40004f41270 */
[----:B------:R-:W-:Y:S01]  /*58df0*/  ISETP.LT.AND P1, PT, R91, R7, !P1 ;  /* 0x000000075b00720c */ /* 0x000fe20004f21270 */
[----:B------:R-:W-:Y:S02]  /*58e00*/  VIADD R12, R86, 0x18 ;  /* 0x00000018560c7836 */ /* 0x000fe40000000000 */
[----:B-1----:R-:W-:-:S04]  /*58e10*/  IMAD.WIDE R6, R0, 0x2, R10 ;  /* 0x0000000200067825 */ /* 0x002fc800078e020a */
[----:B------:R-:W-:-:S04]  /*58e20*/  IMAD.WIDE R4, R0, 0x2, R8 ;  /* 0x0000000200047825 */ /* 0x000fc800078e0208 */
[----:B------:R3:W-:Y:S01]  /*58e30*/  @P2 STG.E.U16 desc[UR6][R6.64], R14 ;  /* 0x0000000e06002986 */ /* 0x0007e2000c101506 */
[----:B------:R-:W-:Y:S01]  /*58e40*/  ISETP.GE.AND P2, PT, R12, R68, PT ;  /* 0x000000440c00720c */ /* 0x000fe20003f46270 */
[----:B------:R-:W-:Y:S02]  /*58e50*/  IMAD.IADD R0, R0, 0x1, R71 ;  /* 0x0000000100007824 */ /* 0x000fe400078e0247 */
[----:B------:R1:W-:Y:S01]  /*58e60*/  @P1 STG.E.U16 desc[UR6][R4.64], R13 ;  /* 0x0000000d04001986 */ /* 0x0003e2000c101506 */
[----:B------:R-:W-:Y:S01]  /*58e70*/  ISETP.LT.AND P1, PT, R66, R20, !P2 ;  /* 0x000000144200720c */ /* 0x000fe20005721270 */
[----:B------:R-:W3:Y:S02]  /*58e80*/  LDC R12, c[0x0][0x398] ;  /* 0x0000e600ff0c7b82 */ /* 0x000ee40000000800 */
[----:B---3--:R-:W-:Y:S02]  /*58e90*/  PRMT R6, R75, 0x7610, R6 ;  /* 0x000076104b067816 */ /* 0x008fe40000000006 */
[----:B------:R-:W3:Y:S04]  /*58ea0*/  LDL.S16 R75, [R1+0x164] ;  /* 0x00016400014b7983 */ /* 0x000ee80000100600 */
[----:B------:R-:W0:Y:S01]  /*58eb0*/  LDC R7, c[0x0][0x398] ;  /* 0x0000e600ff077b82 */ /* 0x000e220000000800 */
[----:B-1----:R-:W-:-:S05]  /*58ec0*/  IMAD.WIDE R4, R0, 0x2, R16 ;  /* 0x0000000200047825 */ /* 0x002fca00078e0210 */
[----:B------:R1:W-:Y:S02]  /*58ed0*/  @P1 STG.E.U16 desc[UR6][R4.64], R6 ;  /* 0x0000000604001986 */ /* 0x0003e4000c101506 */
[----:B------:R-:W0:Y:S08]  /*58ee0*/  LDC R68, c[0x0][0x39c] ;  /* 0x0000e700ff447b82 */ /* 0x000e300000000800 */
[----:B------:R-:W0:Y:S01]  /*58ef0*/  LDC R20, c[0x0][0x398] ;  /* 0x0000e600ff147b82 */ /* 0x000e220000000800 */
[----:B-1----:R-:W-:-:S02]  /*58f00*/  PRMT R6, R73, 0x7610, R6 ;  /* 0x0000761049067816 */ /* 0x002fc40000000006 */
[----:B------:R-:W3:Y:S01]  /*58f10*/  LDL.LU.S16 R73, [R1+0x166] ;  /* 0x0001660001497983 */ /* 0x000ee20000300600 */
[----:B------:R-:W-:-:S03]  /*58f20*/  PRMT R14, R70, 0x7610, R14 ;  /* 0x00007610460e7816 */ /* 0x000fc6000000000e */
[----:B------:R-:W3:Y:S01]  /*58f30*/  LDL.S16 R70, [R1+0x268] ;  /* 0x0002680001467983 */ /* 0x000ee20000100600 */
[----:B0-----:R-:W-:Y:S01]  /*58f40*/  ISETP.LT.AND P1, PT, R74, R18, !P2 ;  /* 0x000000124a00720c */ /* 0x001fe20005721270 */
        /* <DEDUP_REMOVED lines=10> */
[----:B------:R-:W-:Y:S01]  /*58ff0*/  IMAD.IADD R0, R0, 0x1, R71 ;  /* 0x0000000100007824 */ /* 0x000fe200078e0247 */
[----:B------:R-:W0:Y:S08]  /*59000*/  LDC R12, c[0x0][0x398] ;  /* 0x0000e600ff0c7b82 */ /* 0x000e300000000800 */
[----:B-1----:R-:W1:Y:S08]  /*59010*/  LDC R7, c[0x0][0x398] ;  /* 0x0000e600ff077b82 */ /* 0x002e700000000800 */
[----:B------:R-:W0:Y:S01]  /*59020*/  LDC R68, c[0x0][0x39c] ;  /* 0x0000e700ff447b82 */ /* 0x000e220000000800 */
[----:B------:R-:W-:-:S02]  /*59030*/  PRMT R13, R76, 0x7610, R13 ;  /* 0x000076104c0d7816 */ /* 0x000fc4000000000d */
[----:B------:R-:W3:Y:S04]  /*59040*/  LDL.LU.S16 R76, [R1+0x26a] ;  /* 0x00026a00014c7983 */ /* 0x000ee80000300600 */
[----:B------:R1:W-:Y:S01]  /*59050*/  @P2 STG.E.U16 desc[UR6][R4.64], R13 ;  /* 0x0000000d04002986 */ /* 0x0003e2000c101506 */
[----:B------:R-:W-:Y:S02]  /*59060*/  ISETP.LT.AND P2, PT, R66, R20, !P1 ;  /* 0x000000144200720c */ /* 0x000fe40004f41270 */
[----:B------:R-:W0:Y:S01]  /*59070*/  LDC R20, c[0x0][0x398] ;  /* 0x0000e600ff147b82 */ /* 0x000e220000000800 */
[----:B-1----:R-:W-:Y:S01]  /*59080*/  IMAD.WIDE R4, R0, 0x2, R16 ;  /* 0x0000000200047825 */ /* 0x002fe200078e0210 */
        /* <DEDUP_REMOVED lines=10> */
[----:B------:R-:W-:Y:S01]  /*59130*/  ISETP.LT.AND P1, PT, R91, R7, !P1 ;  /* 0x000000075b00720c */ /* 0x000fe20004f21270 */
[----:B-1----:R-:W-:Y:S01]  /*59140*/  IMAD.WIDE R6, R0, 0x2, R10 ;  /* 0x0000000200067825 */ /* 0x002fe200078e020a */
[----:B---3--:R-:W-:Y:S02]  /*59150*/  PRMT R14, R75, 0x7610, R14 ;  /* 0x000076104b0e7816 */ /* 0x008fe4000000000e */
        /* <DEDUP_REMOVED lines=290> */
[----:B------:R-:W0:Y:S01]  /*5a380*/  LDC R12, c[0x0][0x398] ;  /* 0x0000e600ff0c7b82 */ /* 0x000e220000000800 */
[----:B---3--:R-:W-:Y:S02]  /*5a390*/  PRMT R6, R75, 0x7610, R6 ;  /* 0x000076104b067816 */ /* 0x008fe40000000006 */
[----:B------:R-:W3:Y:S05]  /*5a3a0*/  LDL.S16 R75, [R1+0x194] ;  /* 0x00019400014b7983 */ /* 0x000eea0000100600 */
        /* <DEDUP_REMOVED lines=365> */
[----:B--2---:R-:W-:Y:S01]  /*5ba80*/  IMAD.WIDE R4, R0, 0x2, R16 ;  /* 0x0000000200047825 */ /* 0x004fe200078e0210 */
[----:B------:R-:W-:Y:S02]  /*5ba90*/  PRMT R6, R93, 0x7610, R6 ;  /* 0x000076105d067816 */ /* 0x000fe40000000006 */
        /* <DEDUP_REMOVED lines=10> */
[----:B------:R-:W-:Y:S01]  /*5bb40*/  IMAD.WIDE R6, R0, 0x2, R10 ;  /* 0x0000000200067825 */ /* 0x000fe200078e020a */
        /* <DEDUP_REMOVED lines=368> */
[----:B-1----:R-:W-:-:S08]  /*5d250*/  IMAD.WIDE R6, R0, 0x2, R10 ;  /* 0x0000000200067825 */ /* 0x002fd000078e020a */
[----:B------:R1:W-:Y:S01]  /*5d260*/  @P1 STG.E.U16 desc[UR6][R6.64], R14 ;  /* 0x0000000e06001986 */ /* 0x0003e2000c101506 */
[----:B------:R-:W-:Y:S01]  /*5d270*/  IMAD.WIDE R4, R0, 0x2, R8 ;  /* 0x0000000200047825 */ /* 0x000fe200078e0208 */
[----:B------:R-:W-:Y:S02]  /*5d280*/  ISETP.GE.AND P1, PT, R12, R68, PT ;  /* 0x000000440c00720c */ /* 0x000fe40003f26270 */
[----:B------:R-:W0:Y:S02]  /*5d290*/  LDC R12, c[0x0][0x398] ;  /* 0x0000e600ff0c7b82 */ /* 0x000e240000000800 */
[----:B------:R3:W-:Y:S01]  /*5d2a0*/  @P2 STG.E.U16 desc[UR6][R4.64], R13 ;  /* 0x0000000d04002986 */ /* 0x0007e2000c101506 */
[----:B------:R-:W-:Y:S01]  /*5d2b0*/  ISETP.LT.AND P2, PT, R66, R20, !P1 ;  /* 0x000000144200720c */ /* 0x000fe20004f41270 */
[----:B------:R-:W-:-:S04]  /*5d2c0*/  IMAD.IADD R0, R0, 0x1, R71 ;  /* 0x0000000100007824 */ /* 0x000fc800078e0247 */
[----:B-1----:R-:W1:Y:S01]  /*5d2d0*/  LDC R7, c[0x0][0x398] ;  /* 0x0000e600ff077b82 */ /* 0x002e620000000800 */
[----:B---3--:R-:W-:Y:S01]  /*5d2e0*/  PRMT R6, R75, 0x7610, R6 ;  /* 0x000076104b067816 */ /* 0x008fe20000000006 */
[----:B------:R-:W-:-:S06]  /*5d2f0*/  IMAD.WIDE R4, R0, 0x2, R16 ;  /* 0x0000000200047825 */ /* 0x000fcc00078e0210 */
[----:B------:R-:W3:Y:S01]  /*5d300*/  LDC R68, c[0x0][0x39c] ;  /* 0x0000e700ff447b82 */ /* 0x000ee20000000800 */
[----:B------:R-:W-:-:S07]  /*5d310*/  PRMT R14, R70, 0x7610, R14 ;  /* 0x00007610460e7816 */ /* 0x000fce000000000e */
[----:B------:R-:W3:Y:S01]  /*5d320*/  LDC R20, c[0x0][0x398] ;  /* 0x0000e600ff147b82 */ /* 0x000ee20000000800 */
[----:B------:R-:W4:Y:S04]  /*5d330*/  LDL.S16 R70, [R1+0x204] ;  /* 0x0002040001467983 */ /* 0x000f280000100600 */
[----:B------:R1:W-:Y:S01]  /*5d340*/  @P2 STG.E.U16 desc[UR6][R4.64], R6 ;  /* 0x0000000604002986 */ /* 0x0003e2000c101506 */
[----:B0-----:R-:W-:Y:S02]  /*5d350*/  ISETP.LT.AND P2, PT, R74, R18, !P1 ;  /* 0x000000124a00720c */ /* 0x001fe40004f41270 */
[----:B------:R-:W0:Y:S01]  /*5d360*/  LDC R18, c[0x0][0x398] ;  /* 0x0000e600ff127b82 */ /* 0x000e220000000800 */
[----:B-1----:R-:W-:Y:S01]  /*5d370*/  PRMT R6, R73, 0x7610, R6 ;  /* 0x0000761049067816 */ /* 0x002fe20000000006 */
[----:B------:R-:W-:-:S09]  /*5d380*/  IMAD.WIDE R4, R0, 0x2, R2 ;  /* 0x0000000200047825 */ /* 0x000fd200078e0202 */
[----:B------:R1:W-:Y:S01]  /*5d390*/  @P2 STG.E.U16 desc[UR6][R4.64], R6 ;  /* 0x0000000604002986 */ /* 0x0003e2000c101506 */
[----:B------:R-:W-:Y:S02]  /*5d3a0*/  ISETP.LT.AND P2, PT, R72, R12, !P1 ;  /* 0x0000000c4800720c */ /* 0x000fe40004f41270 */
[----:B------:R-:W-:Y:S01]  /*5d3b0*/  ISETP.LT.AND P1, PT, R91, R7, !P1 ;  /* 0x000000075b00720c */ /* 0x000fe20004f21270 */
[----:B------:R-:W-:Y:S02]  /*5d3c0*/  VIADD R12, R86, 0x40 ;  /* 0x00000040560c7836 */ /* 0x000fe40000000000 */
[----:B-1----:R-:W-:-:S04]  /*5d3d0*/  IMAD.WIDE R6, R0, 0x2, R10 ;  /* 0x0000000200067825 */ /* 0x002fc800078e020a */
[----:B------:R-:W-:-:S04]  /*5d3e0*/  IMAD.WIDE R4, R0, 0x2, R8 ;  /* 0x0000000200047825 */ /* 0x000fc800078e0208 */
[----:B------:R1:W-:Y:S01]  /*5d3f0*/  @P2 STG.E.U16 desc[UR6][R6.64], R14 ;  /* 0x0000000e06002986 */ /* 0x0003e2000c101506 */
[----:B---3--:R-:W-:Y:S01]  /*5d400*/  ISETP.GE.AND P2, PT, R12, R68, PT ;  /* 0x000000440c00720c */ /* 0x008fe20003f46270 */
[----:B------:R-:W-:Y:S01]  /*5d410*/  IMAD.IADD R0, R0, 0x1, R71 ;  /* 0x0000000100007824 */ /* 0x000fe200078e0247 */
[----:B------:R-:W3:Y:S08]  /*5d420*/  LDC R12, c[0x0][0x398] ;  /* 0x0000e600ff0c7b82 */ /* 0x000ef00000000800 */
[----:B-1----:R-:W1:Y:S08]  /*5d430*/  LDC R7, c[0x0][0x398] ;  /* 0x0000e600ff077b82 */ /* 0x002e700000000800 */
[----:B------:R-:W0:Y:S01]  /*5d440*/  LDC R68, c[0x0][0x39c] ;  /* 0x0000e700ff447b82 */ /* 0x000e220000000800 */
[----:B------:R-:W-:-:S02]  /*5d450*/  PRMT R13, R76, 0x7610, R13 ;  /* 0x000076104c0d7816 */ /* 0x000fc4000000000d */
[----:B------:R-:W4:Y:S04]  /*5d460*/  LDL.LU.S16 R76, [R1+0x206] ;  /* 0x00020600014c7983 */ /* 0x000f280000300600 */
        /* <DEDUP_REMOVED lines=11> */
[----:B------:R-:W-:Y:S01]  /*5d520*/  PRMT R14, R15, 0x7610, R14 ;  /* 0x000076100f0e7816 */ /* 0x000fe2000000000e */
[----:B------:R-:W0:Y:S10]  /*5d530*/  LDC R18, c[0x0][0x398] ;  /* 0x0000e600ff127b82 */ /* 0x000e340000000800 */
[----:B------:R1:W-:Y:S01]  /*5d540*/  @P1 STG.E.U16 desc[UR6][R4.64], R6 ;  /* 0x0000000604001986 */ /* 0x0003e2000c101506 */
[----:B---3--:R-:W-:-:S02]  /*5d550*/  ISETP.LT.AND P1, PT, R72, R12, !P2 ;  /* 0x0000000c4800720c */ /* 0x008fc40005721270 */
[----:B-1----:R-:W-:Y:S01]  /*5d560*/  ISETP.LT.AND P2, PT, R91, R7, !P2 ;  /* 0x000000075b00720c */ /* 0x002fe20005741270 */
[----:B------:R-:W-:Y:S02]  /*5d570*/  VIADD R12, R86, 0x41 ;  /* 0x00000041560c7836 */ /* 0x000fe40000000000 */
[C---:B------:R-:W-:Y:S01]  /*5d580*/  IMAD.WIDE R6, R0.reuse, 0x2, R10 ;  /* 0x0000000200067825 */ /* 0x040fe200078e020a */
[----:B------:R-:W-:Y:S02]  /*5d590*/  PRMT R13, R15, 0x7632, R13 ;  /* 0x000076320f0d7816 */ /* 0x000fe4000000000d */
[----:B------:R-:W1:Y:S05]  /*5d5a0*/  LDC R15, c[0x0][0x398] ;  /* 0x0000e600ff0f7b82 */ /* 0x000e6a0000000800 */
[----:B------:R3:W-:Y:S01]  /*5d5b0*/  @P1 STG.E.U16 desc[UR6][R6.64], R14 ;  /* 0x0000000e06001986 */ /* 0x0007e2000c101506 */
[----:B------:R-:W-:Y:S01]  /*5d5c0*/  IMAD.WIDE R4, R0, 0x2, R8 ;  /* 0x0000000200047825 */ /* 0x000fe200078e0208 */
[----:B------:R-:W-:-:S04]  /*5d5d0*/  ISETP.GE.AND P1, PT, R12, R68, PT ;  /* 0x000000440c00720c */ /* 0x000fc80003f26270 */
[----:B------:R3:W-:Y:S01]  /*5d5e0*/  @P2 STG.E.U16 desc[UR6][R4.64], R13 ;  /* 0x0000000d04002986 */ /* 0x0007e2000c101506 */
[----:B------:R-:W-:Y:S01]  /*5d5f0*/  ISETP.LT.AND P2, PT, R66, R20, !P1 ;  /* 0x000000144200720c */ /* 0x000fe20004f41270 */
[----:B------:R-:W-:Y:S01]  /*5d600*/  IMAD.IADD R0, R0, 0x1, R71 ;  /* 0x0000000100007824 */ /* 0x000fe200078e0247 */
[----:B------:R-:W0:Y:S08]  /*5d610*/  LDC R12, c[0x0][0x398] ;  /* 0x0000e600ff0c7b82 */ /* 0x000e300000000800 */
[----:B---3--:R-:W3:Y:S01]  /*5d620*/  LDC R7, c[0x0][0x398] ;  /* 0x0000e600ff077b82 */ /* 0x008ee20000000800 */
[----:B------:R-:W-:-:S07]  /*5d630*/  IMAD.WIDE R4, R0, 0x2, R16 ;  /* 0x0000000200047825 */ /* 0x000fce00078e0210 */
[----:B------:R-:W1:Y:S01]  /*5d640*/  LDC R20, c[0x0][0x39c] ;  /* 0x0000e700ff147b82 */ /* 0x000e620000000800 */
[----:B------:R-:W-:Y:S02]  /*5d650*/  PRMT R6, R70, 0x7610, R6 ;  /* 0x0000761046067816 */ /* 0x000fe40000000006 */
[----:B------:R-:W4:Y:S04]  /*5d660*/  LDL.S16 R70, [R1+0x20c] ;  /* 0x00020c0001467983 */ /* 0x000f280000100600 */
[----:B------:R1:W-:Y:S01]  /*5d670*/  @P2 STG.E.U16 desc[UR6][R4.64], R6 ;  /* 0x0000000604002986 */ /* 0x0003e2000c101506 */
[----:B0-----:R-:W-:Y:S02]  /*5d680*/  ISETP.LT.AND P2, PT, R74, R18, !P1 ;  /* 0x000000124a00720c */ /* 0x001fe40004f41270 */
[----:B------:R-:W0:Y:S01]  /*5d690*/  LDC R18, c[0x0][0x398] ;  /* 0x0000e600ff127b82 */ /* 0x000e220000000800 */
[----:B-1----:R-:W-:Y:S01]  /*5d6a0*/  IMAD.WIDE R4, R0, 0x2, R2 ;  /* 0x0000000200047825 */ /* 0x002fe200078e0202 */
[----:B------:R-:W-:-:S02]  /*5d6b0*/  PRMT R14, R67, 0x7610, R14 ;  /* 0x00007610430e7816 */ /* 0x000fc4000000000e */
[----:B------:R-:W-:Y:S02]  /*5d6c0*/  PRMT R13, R67, 0x7632, R13 ;  /* 0x00007632430d7816 */ /* 0x000fe4000000000d */
[----:B------:R-:W-:Y:S02]  /*5d6d0*/  PRMT R6, R76, 0x7610, R6 ;  /* 0x000076104c067816 */ /* 0x000fe40000000006 */
[----:B------:R-:W4:Y:S04]  /*5d6e0*/  LDL.LU.S16 R76, [R1+0x20e] ;  /* 0x00020e00014c7983 */ /* 0x000f280000300600 */
[----:B------:R1:W-:Y:S01]  /*5d6f0*/  @P2 STG.E.U16 desc[UR6][R4.64], R6 ;  /* 0x0000000604002986 */ /* 0x0003e2000c101506 */
[----:B------:R-:W-:Y:S02]  /*5d700*/  ISETP.LT.AND P2, PT, R72, R12, !P1 ;  /* 0x0000000c4800720c */ /* 0x000fe40004f41270 */
[----:B---3--:R-:W-:Y:S01]  /*5d710*/  ISETP.LT.AND P1, PT, R91, R7, !P1 ;  /* 0x000000075b00720c */ /* 0x008fe20004f21270 */
[----:B------:R-:W-:-:S02]  /*5d720*/  VIADD R12, R86, 0x42 ;  /* 0x00000042560c7836 */ /* 0x000fc40000000000 */
[----:B-1----:R-:W-:-:S04]  /*5d730*/  IMAD.WIDE R6, R0, 0x2, R10 ;  /* 0x0000000200067825 */ /* 0x002fc800078e020a */
[----:B------:R-:W-:-:S04]  /*5d740*/  IMAD.WIDE R4, R0, 0x2, R8 ;  /* 0x0000000200047825 */ /* 0x000fc800078e0208 */
[----:B------:R1:W-:Y:S01]  /*5d750*/  @P2 STG.E.U16 desc[UR6][R6.64], R14 ;  /* 0x0000000e06002986 */ /* 0x0003e2000c101506 */
[----:B------:R-:W-:Y:S01]  /*5d760*/  ISETP.GE.AND P2, PT, R12, R20, PT ;  /* 0x000000140c00720c */ /* 0x000fe20003f46270 */
[----:B------:R-:W-:Y:S02]  /*5d770*/  IMAD.IADD R0, R0, 0x1, R71 ;  /* 0x0000000100007824 */ /* 0x000fe400078e0247 */
[----:B------:R3:W-:Y:S01]  /*5d780*/  @P1 STG.E.U16 desc[UR6][R4.64], R13 ;  /* 0x0000000d04001986 */ /* 0x0007e2000c101506 */
[----:B0-----:R-:W-:Y:S01]  /*5d790*/  ISETP.LT.AND P1, PT, R66, R18, !P2 ;  /* 0x000000124200720c */ /* 0x001fe20005721270 */
[----:B------:R-:W0:Y:S01]  /*5d7a0*/  LDC R12, c[0x0][0x398] ;  /* 0x0000e600ff0c7b82 */ /* 0x000e220000000800 */
[----:B-1----:R-:W-:Y:S02]  /*5d7b0*/  PRMT R14, R28, 0x7610, R14 ;  /* 0x000076101c0e7816 */ /* 0x002fe4000000000e */
[----:B------:R-:W4:Y:S01]  /*5d7c0*/  LDL.LU R28, [R1+0x21a0] ;  /* 0x0021a000011c7983 */ /* 0x000f220000300800 */
[----:B--2---:R-:W-:Y:S01]  /*5d7d0*/  PRMT R6, R93, 0x7610, R6 ;  /* 0x000076105d067816 */ /* 0x004fe20000000006 */
[----:B---3--:R-:W-:Y:S01]  /*5d7e0*/  IMAD.WIDE R4, R0, 0x2, R16 ;  /* 0x0000000200047825 */ /* 0x008fe200078e0210 */
[----:B------:R-:W-:-:S02]  /*5d7f0*/  PRMT R13, R29, 0x7610, R13 ;  /* 0x000076101d0d7816 */ /* 0x000fc4000000000d */
[----:B------:R-:W1:Y:S01]  /*5d800*/  LDC R7, c[0x0][0x398] ;  /* 0x0000e600ff077b82 */ /* 0x000e620000000800 */
[----:B------:R-:W2:Y:S04]  /*5d810*/  LDL.LU R29, [R1+0x219c] ;  /* 0x00219c00011d7983 */ /* 0x000ea80000300800 */
[----:B------:R-:W3:Y:S03]  /*5d820*/  LDL.S16 R93, [R1+0x210] ;  /* 0x00021000015d7983 */ /* 0x000ee60000100600 */
[----:B------:R-:W0:Y:S01]  /*5d830*/  LDC R20, c[0x0][0x39c] ;  /* 0x0000e700ff147b82 */ /* 0x000e220000000800 */
[----:B------:R4:W-:Y:S07]  /*5d840*/  @P1 STG.E.U16 desc[UR6][R4.64], R6 ;  /* 0x0000000604001986 */ /* 0x0009ee000c101506 */
[----:B------:R-:W0:Y:S01]  /*5d850*/  LDC R18, c[0x0][0x398] ;  /* 0x0000e600ff127b82 */ /* 0x000e220000000800 */
[----:B----4-:R-:W-:-:S02]  /*5d860*/  PRMT R6, R89, 0x7610, R6 ;  /* 0x0000761059067816 */ /* 0x010fc40000000006 */
[----:B------:R-:W4:Y:S01]  /*5d870*/  LDL.LU.S16 R89, [R1+0x212] ;  /* 0x0002120001597983 */ /* 0x000f220000300600 */
[----:B------:R-:W-:Y:S01]  /*5d880*/  ISETP.LT.AND P1, PT, R74, R15, !P2 ;  /* 0x0000000f4a00720c */ /* 0x000fe20005721270 */
[----:B------:R-:W-:-:S03]  /*5d890*/  IMAD.WIDE R4, R0, 0x2, R2 ;  /* 0x0000000200047825 */ /* 0x000fc600078e0202 */
[----:B------:R-:W1:Y:S09]  /*5d8a0*/  LDC R15, c[0x0][0x398] ;  /* 0x0000e600ff0f7b82 */ /* 0x000e720000000800 */
[----:B------:R1:W-:Y:S01]  /*5d8b0*/  @P1 STG.E.U16 desc[UR6][R4.64], R6 ;  /* 0x0000000604001986 */ /* 0x0003e2000c101506 */
[----:B0-----:R-:W-:-:S02]  /*5d8c0*/  ISETP.LT.AND P1, PT, R72, R12, !P2 ;  /* 0x0000000c4800720c */ /* 0x001fc40005721270 */
[----:B-1----:R-:W-:Y:S01]  /*5d8d0*/  ISETP.LT.AND P2, PT, R91, R7, !P2 ;  /* 0x000000075b00720c */ /* 0x002fe20005741270 */
[----:B------:R-:W-:Y:S02]  /*5d8e0*/  VIADD R12, R86, 0x43 ;  /* 0x00000043560c7836 */ /* 0x000fe40000000000 */
[----:B------:R-:W-:-:S04]  /*5d8f0*/  IMAD.WIDE R6, R0, 0x2, R10 ;  /* 0x0000000200067825 */ /* 0x000fc800078e020a */
[----:B------:R-:W-:-:S04]  /*5d900*/  IMAD.WIDE R4, R0, 0x2, R8 ;  /* 0x0000000200047825 */ /* 0x000fc800078e0208 */
[----:B------:R0:W-:Y:S04]  /*5d910*/  @P1 STG.E.U16 desc[UR6][R6.64], R14 ;  /* 0x0000000e06001986 */ /* 0x0001e8000c101506 */
[----:B------:R1:W-:Y:S01]  /*5d920*/  @P2 STG.E.U16 desc[UR6][R4.64], R13 ;  /* 0x0000000d04002986 */ /* 0x0003e2000c101506 */
[----:B------:R-:W-:Y:S01]  /*5d930*/  ISETP.GE.AND P1, PT, R12, R20, PT ;  /* 0x000000140c00720c */ /* 0x000fe20003f26270 */
[----:B------:R-:W-:Y:S01]  /*5d940*/  IMAD.IADD R0, R0, 0x1, R71 ;  /* 0x0000000100007824 */ /* 0x000fe200078e0247 */
[----:B------:R-:W1:Y:S01]  /*5d950*/  LDC R12, c[0x0][0x398] ;  /* 0x0000e600ff0c7b82 */ /* 0x000e620000000800 */
[----:B0-----:R-:W-:Y:S02]  /*5d960*/  PRMT R14, R30, 0x7610, R14 ;  /* 0x000076101e0e7816 */ /* 0x001fe4000000000e */
[----:B------:R-:W2:Y:S05]  /*5d970*/  LDL.LU R30, [R1+0x2198] ;  /* 0x00219800011e7983 */ /* 0x000eaa0000300800 */
[----:B------:R-:W0:Y:S01]  /*5d980*/  LDC R7, c[0x0][0x398] ;  /* 0x0000e600ff077b82 */ /* 0x000e220000000800 */
[----:B-1----:R-:W-:-:S02]  /*5d990*/  PRMT R13, R31, 0x7610, R13 ;  /* 0x000076101f0d7816 */ /* 0x002fc4000000000d */
[----:B------:R-:W2:Y:S01]  /*5d9a0*/  LDL.LU R31, [R1+0x2194] ;  /* 0x00219400011f7983 */ /* 0x000ea20000300800 */
[----:B------:R-:W-:Y:S01]  /*5d9b0*/  ISETP.LT.AND P2, PT, R66, R18, !P1 ;  /* 0x000000124200720c */ /* 0x000fe20004f41270 */
[----:B------:R-:W-:-:S03]  /*5d9c0*/  IMAD.WIDE R4, R0, 0x2, R16 ;  /* 0x0000000200047825 */ /* 0x000fc600078e0210 */
[----:B------:R-:W1:Y:S08]  /*5d9d0*/  LDC R20, c[0x0][0x39c] ;  /* 0x0000e700ff147b82 */ /* 0x000e700000000800 */
[----:B------:R-:W0:Y:S01]  /*5d9e0*/  LDC R18, c[0x0][0x398] ;  /* 0x0000e600ff127b82 */ /* 0x000e220000000800 */
[----:B------:R-:W-:Y:S02]  /*5d9f0*/  PRMT R6, R70, 0x7610, R6 ;  /* 0x0000761046067816 */ /* 0x000fe40000000006 */
[----:B------:R-:W2:Y:S04]  /*5da00*/  LDL.S16 R70, [R1+0x2d4] ;  /* 0x0002d40001467983 */ /* 0x000ea80000100600 */
[----:B------:R0:W-:Y:S01]  /*5da10*/  @P2 STG.E.U16 desc[UR6][R4.64], R6 ;  /* 0x0000000604002986 */ /* 0x0001e2000c101506 */
[----:B------:R-:W-:-:S02]  /*5da20*/  ISETP.LT.AND P2, PT, R74, R15, !P1 ;  /* 0x0000000f4a00720c */ /* 0x000fc40004f41270 */
[----:B------:R-:W1:Y:S01]  /*5da30*/  LDC R15, c[0x0][0x398] ;  /* 0x0000e600ff0f7b82 */ /* 0x000e620000000800 */
[----:B0-----:R-:W-:Y:S01]  /*5da40*/  IMAD.WIDE R4, R0, 0x2, R2 ;  /* 0x0000000200047825 */ /* 0x001fe200078e0202 */
[----:B------:R-:W-:Y:S02]  /*5da50*/  PRMT R6, R76, 0x7610, R6 ;  /* 0x000076104c067816 */ /* 0x000fe40000000006 */
[----:B------:R-:W2:Y:S07]  /*5da60*/  LDL.LU.S16 R76, [R1+0x2d6] ;  /* 0x0002d600014c7983 */ /* 0x000eae0000300600 */
[----:B------:R0:W-:Y:S01]  /*5da70*/  @P2 STG.E.U16 desc[UR6][R4.64], R6 ;  /* 0x0000000604002986 */ /* 0x0001e2000c101506 */
[----:B------:R-:W-:-:S02]  /*5da80*/  ISETP.LT.AND P2, PT, R72, R12, !P1 ;  /* 0x0000000c4800720c */ /* 0x000fc40004f41270 */
[----:B------:R-:W-:Y:S01]  /*5da90*/  ISETP.LT.AND P1, PT, R91, R7, !P1 ;  /* 0x000000075b00720c */ /* 0x000fe20004f21270 */
[----:B------:R-:W-:Y:S02]  /*5daa0*/  VIADD R12, R86, 0x44 ;  /* 0x00000044560c7836 */ /* 0x000fe40000000000 */
[----:B0-----:R-:W-:-:S04]  /*5dab0*/  IMAD.WIDE R6, R0, 0x2, R10 ;  /* 0x0000000200067825 */ /* 0x001fc800078e020a */
[----:B------:R-:W-:-:S04]  /*5dac0*/  IMAD.WIDE R4, R0, 0x2, R8 ;  /* 0x0000000200047825 */ /* 0x000fc800078e0208 */
[----:B------:R0:W-:Y:S01]  /*5dad0*/  @P2 STG.E.U16 desc[UR6][R6.64], R14 ;  /* 0x0000000e06002986 */ /* 0x0001e2000c101506 */
[----:B-1----:R-:W-:Y:S01]  /*5dae0*/  ISETP.GE.AND P2, PT, R12, R20, PT ;  /* 0x000000140c00720c */ /* 0x002fe20003f46270 */
[----:B------:R-:W-:Y:S02]  /*5daf0*/  IMAD.IADD R0, R0, 0x1, R71 ;  /* 0x0000000100007824 */ /* 0x000fe400078e0247 */
[----:B------:R1:W-:Y:S01]  /*5db00*/  @P1 STG.E.U16 desc[UR6][R4.64], R13 ;  /* 0x0000000d04001986 */ /* 0x0003e2000c101506 */
[----:B------:R-:W-:Y:S01]  /*5db10*/  ISETP.LT.AND P1, PT, R66, R18, !P2 ;  /* 0x000000124200720c */ /* 0x000fe20005721270 */
[----:B------:R-:W4:Y:S01]  /*5db20*/  LDC R12, c[0x0][0x398] ;  /* 0x0000e600ff0c7b82 */ /* 0x000f220000000800 */
[----:B0-----:R-:W-:Y:S02]  /*5db30*/  PRMT R14, R32, 0x7610, R14 ;  /* 0x00007610200e7816 */ /* 0x001fe4000000000e */
[----:B------:R-:W2:Y:S05]  /*5db40*/  LDL.LU R32, [R1+0x2190] ;  /* 0x0021900001207983 */ /* 0x000eaa0000300800 */
[----:B------:R-:W0:Y:S01]  /*5db50*/  LDC R7, c[0x0][0x398] ;  /* 0x0000e600ff077b82 */ /* 0x000e220000000800 */
[----:B-1----:R-:W-:Y:S01]  /*5db60*/  PRMT R13, R33, 0x7610, R13 ;  /* 0x00007610210d7816 */ /* 0x002fe2000000000d */
[----:B------:R-:W-:Y:S01]  /*5db70*/  IMAD.WIDE R4, R0, 0x2, R16 ;  /* 0x0000000200047825 */ /* 0x000fe200078e0210 */
[----:B------:R-:W2:Y:S01]  /*5db80*/  LDL.LU R33, [R1+0x218c] ;  /* 0x00218c0001217983 */ /* 0x000ea20000300800 */
[----:B---3--:R-:W-:-:S03]  /*5db90*/  PRMT R6, R93, 0x7610, R6 ;  /* 0x000076105d067816 */ /* 0x008fc60000000006 */
[----:B------:R-:W3:Y:S01]  /*5dba0*/  LDL.S16 R93, [R1+0x2dc] ;  /* 0x0002dc00015d7983 */ /* 0x000ee20000100600 */
[----:B------:R-:W1:Y:S03]  /*5dbb0*/  LDC R20, c[0x0][0x39c] ;  /* 0x0000e700ff147b82 */ /* 0x000e660000000800 */
[----:B------:R4:W-:Y:S05]  /*5dbc0*/  @P1 STG.E.U16 desc[UR6][R4.64], R6 ;  /* 0x0000000604001986 */ /* 0x0009ea000c101506 */
[----:B------:R-:W0:Y:S01]  /*5dbd0*/  LDC R18, c[0x0][0x398] ;  /* 0x0000e600ff127b82 */ /* 0x000e220000000800 */
[----:B----4-:R-:W-:-:S02]  /*5dbe0*/  PRMT R6, R89, 0x7610, R6 ;  /* 0x0000761059067816 */ /* 0x010fc40000000006 */
[----:B------:R-:W4:Y:S01]  /*5dbf0*/  LDL.LU.S16 R89, [R1+0x2de] ;  /* 0x0002de0001597983 */ /* 0x000f220000300600 */
[----:B------:R-:W-:Y:S01]  /*5dc00*/  ISETP.LT.AND P1, PT, R74, R15, !P2 ;  /* 0x0000000f4a00720c */ /* 0x000fe20005721270 */
[----:B------:R-:W-:-:S03]  /*5dc10*/  IMAD.WIDE R4, R0, 0x2, R2 ;  /* 0x0000000200047825 */ /* 0x000fc600078e0202 */
[----:B------:R-:W2:Y:S09]  /*5dc20*/  LDC R15, c[0x0][0x398] ;  /* 0x0000e600ff0f7b82 */ /* 0x000eb20000000800 */
[----:B------:R1:W-:Y:S01]  /*5dc30*/  @P1 STG.E.U16 desc[UR6][R4.64], R6 ;  /* 0x0000000604001986 */ /* 0x0003e2000c101506 */
[----:B------:R-:W-:-:S02]  /*5dc40*/  ISETP.LT.AND P1, PT, R72, R12, !P2 ;  /* 0x0000000c4800720c */ /* 0x000fc40005721270 */
[----:B0-----:R-:W-:Y:S01]  /*5dc50*/  ISETP.LT.AND P2, PT, R91, R7, !P2 ;  /* 0x000000075b00720c */ /* 0x001fe20005741270 */
[----:B------:R-:W-:Y:S02]  /*5dc60*/  VIADD R12, R86, 0x45 ;  /* 0x00000045560c7836 */ /* 0x000fe40000000000 */
[----:B-1----:R-:W-:-:S04]  /*5dc70*/  IMAD.WIDE R6, R0, 0x2, R10 ;  /* 0x0000000200067825 */ /* 0x002fc800078e020a */
[----:B------:R-:W-:-:S04]  /*5dc80*/  IMAD.WIDE R4, R0, 0x2, R8 ;  /* 0x0000000200047825 */ /* 0x000fc800078e0208 */
[----:B------:R0:W-:Y:S04]  /*5dc90*/  @P1 STG.E.U16 desc[UR6][R6.64], R14 ;  /* 0x0000000e06001986 */ /* 0x0001e8000c101506 */
[----:B------:R1:W-:Y:S01]  /*5dca0*/  @P2 STG.E.U16 desc[UR6][R4.64], R13 ;  /* 0x0000000d04002986 */ /* 0x0003e2000c101506 */
[----:B------:R-:W-:Y:S01]  /*5dcb0*/  ISETP.GE.AND P1, PT, R12, R20, PT ;  /* 0x000000140c00720c */ /* 0x000fe20003f26270 */
[----:B------:R-:W-:Y:S01]  /*5dcc0*/  IMAD.IADD R0, R0, 0x1, R71 ;  /* 0x0000000100007824 */ /* 0x000fe200078e0247 */
[----:B------:R-:W2:Y:S01]  /*5dcd0*/  LDC R12, c[0x0][0x398] ;  /* 0x0000e600ff0c7b82 */ /* 0x000ea20000000800 */
[----:B0-----:R-:W-:Y:S02]  /*5dce0*/  PRMT R14, R34, 0x7610, R14 ;  /* 0x00007610220e7816 */ /* 0x001fe4000000000e */
[----:B------:R-:W4:Y:S05]  /*5dcf0*/  LDL.LU R34, [R1+0x2188] ;  /* 0x0021880001227983 */ /* 0x000f2a0000300800 */
[----:B------:R-:W0:Y:S01]  /*5dd00*/  LDC R7, c[0x0][0x398] ;  /* 0x0000e600ff077b82 */ /* 0x000e220000000800 */
[----:B-1----:R-:W-:-:S02]  /*5dd10*/  PRMT R13, R35, 0x7610, R13 ;  /* 0x00007610230d7816 */ /* 0x002fc4000000000d */
[----:B------:R-:W4:Y:S01]  /*5dd20*/  LDL.LU R35, [R1+0x2184] ;  /* 0x0021840001237983 */ /* 0x000f220000300800 */
[----:B------:R-:W-:Y:S01]  /*5dd30*/  ISETP.LT.AND P2, PT, R66, R18, !P1 ;  /* 0x000000124200720c */ /* 0x000fe20004f41270 */
[----:B------:R-:W-:-:S03]  /*5dd40*/  IMAD.WIDE R4, R0, 0x2, R16 ;  /* 0x0000000200047825 */ /* 0x000fc600078e0210 */
[----:B------:R-:W1:Y:S08]  /*5dd50*/  LDC R20, c[0x0][0x39c] ;  /* 0x0000e700ff147b82 */ /* 0x000e700000000800 */
[----:B------:R-:W0:Y:S01]  /*5dd60*/  LDC R18, c[0x0][0x398] ;  /* 0x0000e600ff127b82 */ /* 0x000e220000000800 */
[----:B--2---:R-:W-:Y:S02]  /*5dd70*/  PRMT R6, R70, 0x7610, R6 ;  /* 0x0000761046067816 */ /* 0x004fe40000000006 */
        /* <DEDUP_REMOVED lines=314> */
[----:B------:R-:W2:Y:S01]  /*5f120*/  LDC R15, c[0x0][0x398] ;  /* 0x0000e600ff0f7b82 */ /* 0x000ea20000000800 */
[----:B------:R-:W4:Y:S08]  /*5f130*/  LDL.LU R93, [R1+0x48] ;  /* 0x00004800015d7983 */ /* 0x000f300000300800 */
        /* <DEDUP_REMOVED lines=31> */
[----:B------:R-:W-:Y:S01]  /*5f330*/  VIADD R12, R86, 0x52 ;  /* 0x00000052560c7836 */ /* 0x000fe20000000000 */
[----:B------:R-:W2:Y:S01]  /*5f340*/  LDL.LU R75, [R1+0x4c] ;  /* 0x00004c00014b7983 */ /* 0x000ea20000300800 */
[----:B0-----:R-:W-:-:S04]  /*5f350*/  IMAD.WIDE R6, R0, 0x2, R10 ;  /* 0x0000000200067825 */ /* 0x001fc800078e020a */
[----:B------:R-:W-:-:S04]  /*5f360*/  IMAD.WIDE R4, R0, 0x2, R8 ;  /* 0x0000000200047825 */ /* 0x000fc800078e0208 */
[----:B------:R0:W-:Y:S01]  /*5f370*/  @P2 STG.E.U16 desc[UR6][R6.64], R14 ;  /* 0x0000000e06002986 */ /* 0x0001e2000c101506 */
[----:B-1----:R-:W-:Y:S01]  /*5f380*/  ISETP.GE.AND P2, PT, R12, R20, PT ;  /* 0x000000140c00720c */ /* 0x002fe20003f46270 */
[----:B------:R-:W-:Y:S02]  /*5f390*/  IMAD.IADD R0, R0, 0x1, R71 ;  /* 0x0000000100007824 */ /* 0x000fe400078e0247 */
[----:B------:R1:W-:Y:S01]  /*5f3a0*/  @P1 STG.E.U16 desc[UR6][R4.64], R13 ;  /* 0x0000000d04001986 */ /* 0x0003e2000c101506 */
[----:B------:R-:W-:Y:S01]  /*5f3b0*/  ISETP.LT.AND P1, PT, R66, R18, !P2 ;  /* 0x000000124200720c */ /* 0x000fe20005721270 */
[----:B------:R-:W4:Y:S08]  /*5f3c0*/  LDC R12, c[0x0][0x398] ;  /* 0x0000e600ff0c7b82 */ /* 0x000f300000000800 */
[----:B0-----:R-:W0:Y:S01]  /*5f3d0*/  LDC R7, c[0x0][0x398] ;  /* 0x0000e600ff077b82 */ /* 0x001e220000000800 */
[----:B-1----:R-:W-:Y:S01]  /*5f3e0*/  IMAD.WIDE R4, R0, 0x2, R16 ;  /* 0x0000000200047825 */ /* 0x002fe200078e0210 */
[----:B---3--:R-:W-:-:S02]  /*5f3f0*/  PRMT R6, R73, 0x7610, R6 ;  /* 0x0000761049067816 */ /* 0x008fc40000000006 */
[----:B------:R-:W3:Y:S04]  /*5f400*/  LDL.S16 R73, [R1+0x33c] ;  /* 0x00033c0001497983 */ /* 0x000ee80000100600 */
[----:B------:R-:W1:Y:S01]  /*5f410*/  LDC R18, c[0x0][0x39c] ;  /* 0x0000e700ff127b82 */ /* 0x000e620000000800 */
[----:B------:R4:W-:Y:S07]  /*5f420*/  @P1 STG.E.U16 desc[UR6][R4.64], R6 ;  /* 0x0000000604001986 */ /* 0x0009ee000c101506 */
[----:B------:R-:W0:Y:S08]  /*5f430*/  LDC R14, c[0x0][0x398] ;  /* 0x0000e600ff0e7b82 */ /* 0x000e300000000800 */
[----:B------:R-:W0:Y:S01]  /*5f440*/  LDC R20, c[0x0][0x39c] ;  /* 0x0000e700ff147b82 */ /* 0x000e220000000800 */
[----:B----4-:R-:W-:-:S02]  /*5f450*/  PRMT R6, R89, 0x7610, R6 ;  /* 0x0000761059067816 */ /* 0x010fc40000000006 */
[----:B------:R-:W4:Y:S01]  /*5f460*/  LDL.LU.S16 R89, [R1+0x33e] ;  /* 0x00033e0001597983 */ /* 0x000f220000300600 */
[----:B------:R-:W-:Y:S01]  /*5f470*/  ISETP.LT.AND P1, PT, R74, R15, !P2 ;  /* 0x0000000f4a00720c */ /* 0x000fe20005721270 */
[----:B------:R-:W-:-:S03]  /*5f480*/  IMAD.WIDE R4, R0, 0x2, R2 ;  /* 0x0000000200047825 */ /* 0x000fc600078e0202 */
[----:B------:R-:W1:Y:S01]  /*5f490*/  LDC R15, c[0x0][0x398] ;  /* 0x0000e600ff0f7b82 */ /* 0x000e620000000800 */
[----:B------:R-:W-:Y:S02]  /*5f4a0*/  F2FP.BF16.F32.PACK_AB R22, R22, R93 ;  /* 0x0000005d1616723e */ /* 0x000fe400000010ff */
[----:B------:R-:W4:Y:S06]  /*5f4b0*/  LDL.LU R93, [R1+0x50] ;  /* 0x00005000015d7983 */ /* 0x000f2c0000300800 */
[----:B------:R1:W-:Y:S01]  /*5f4c0*/  @P1 STG.E.U16 desc[UR6][R4.64], R6 ;  /* 0x0000000604001986 */ /* 0x0003e2000c101506 */
[----:B0-----:R-:W-:-:S02]  /*5f4d0*/  ISETP.LT.AND P1, PT, R72, R7, !P2 ;  /* 0x000000074800720c */ /* 0x001fc40005721270 */
[----:B------:R-:W-:Y:S01]  /*5f4e0*/  ISETP.LT.AND P2, PT, R91, R12, !P2 ;  /* 0x0000000c5b00720c */ /* 0x000fe20005741270 */
[----:B------:R-:W-:Y:S02]  /*5f4f0*/  VIADD R12, R86, 0x53 ;  /* 0x00000053560c7836 */ /* 0x000fe40000000000 */
[----:B-1----:R-:W-:Y:S01]  /*5f500*/  IMAD.WIDE R6, R0, 0x2, R10 ;  /* 0x0000000200067825 */ /* 0x002fe200078e020a */
[----:B------:R-:W-:-:S07]  /*5f510*/  PRMT R13, R22, 0x7632, R13 ;  /* 0x00007632160d7816 */ /* 0x000fce000000000d */
[----:B------:R0:W-:Y:S01]  /*5f520*/  @P1 STG.E.U16 desc[UR6][R6.64], R22 ;  /* 0x0000001606001986 */ /* 0x0001e2000c101506 */
[----:B------:R-:W-:Y:S01]  /*5f530*/  IMAD.WIDE R4, R0, 0x2, R8 ;  /* 0x0000000200047825 */ /* 0x000fe200078e0208 */
[----:B------:R-:W-:Y:S02]  /*5f540*/  ISETP.GE.AND P1, PT, R12, R18, PT ;  /* 0x000000120c00720c */ /* 0x000fe40003f26270 */
[----:B------:R-:W1:Y:S02]  /*5f550*/  LDC R12, c[0x0][0x398] ;  /* 0x0000e600ff0c7b82 */ /* 0x000e640000000800 */
[----:B------:R0:W-:Y:S01]  /*5f560*/  @P2 STG.E.U16 desc[UR6][R4.64], R13 ;  /* 0x0000000d04002986 */ /* 0x0001e2000c101506 */
[----:B------:R-:W-:Y:S01]  /*5f570*/  ISETP.LT.AND P2, PT, R66, R15, !P1 ;  /* 0x0000000f4200720c */ /* 0x000fe20004f41270 */
[----:B------:R-:W-:-:S04]  /*5f580*/  IMAD.IADD R0, R0, 0x1, R71 ;  /* 0x0000000100007824 */ /* 0x000fc800078e0247 */
[----:B0-----:R-:W0:Y:S01]  /*5f590*/  LDC R7, c[0x0][0x398] ;  /* 0x0000e600ff077b82 */ /* 0x001e220000000800 */
[----:B------:R-:W-:-:S07]  /*5f5a0*/  IMAD.WIDE R4, R0, 0x2, R16 ;  /* 0x0000000200047825 */ /* 0x000fce00078e0210 */
[----:B------:R-:W0:Y:S08]  /*5f5b0*/  LDC R18, c[0x0][0x39c] ;  /* 0x0000e700ff127b82 */ /* 0x000e300000000800 */
[----:B------:R-:W0:Y:S01]  /*5f5c0*/  LDC R15, c[0x0][0x398] ;  /* 0x0000e600ff0f7b82 */ /* 0x000e220000000800 */
[----:B--2---:R-:W-:Y:S02]  /*5f5d0*/  PRMT R6, R70, 0x7610, R6 ;  /* 0x0000761046067816 */ /* 0x004fe40000000006 */
[----:B------:R-:W2:Y:S04]  /*5f5e0*/  LDL.S16 R70, [R1+0x340] ;  /* 0x0003400001467983 */ /* 0x000ea80000100600 */
[----:B------:R1:W-:Y:S01]  /*5f5f0*/  @P2 STG.E.U16 desc[UR6][R4.64], R6 ;  /* 0x0000000604002986 */ /* 0x0003e2000c101506 */
[----:B------:R-:W-:-:S02]  /*5f600*/  ISETP.LT.AND P2, PT, R74, R14, !P1 ;  /* 0x0000000e4a00720c */ /* 0x000fc40004f41270 */
[----:B------:R-:W0:Y:S01]  /*5f610*/  LDC R14, c[0x0][0x398] ;  /* 0x0000e600ff0e7b82 */ /* 0x000e220000000800 */
[----:B-1----:R-:W-:Y:S01]  /*5f620*/  IMAD.WIDE R4, R0, 0x2, R2 ;  /* 0x0000000200047825 */ /* 0x002fe200078e0202 */
[----:B------:R-:W-:Y:S02]  /*5f630*/  PRMT R6, R76, 0x7610, R6 ;  /* 0x000076104c067816 */ /* 0x000fe40000000006 */
[----:B------:R-:W2:Y:S07]  /*5f640*/  LDL.LU.S16 R76, [R1+0x342] ;  /* 0x00034200014c7983 */ /* 0x000eae0000300600 */
[----:B------:R1:W-:Y:S01]  /*5f650*/  @P2 STG.E.U16 desc[UR6][R4.64], R6 ;  /* 0x0000000604002986 */ /* 0x0003e2000c101506 */
[----:B0-----:R-:W-:-:S02]  /*5f660*/  ISETP.LT.AND P2, PT, R72, R7, !P1 ;  /* 0x000000074800720c */ /* 0x001fc40004f41270 */
[----:B------:R-:W-:Y:S01]  /*5f670*/  ISETP.LT.AND P1, PT, R91, R12, !P1 ;  /* 0x0000000c5b00720c */ /* 0x000fe20004f21270 */
[----:B------:R-:W-:Y:S01]  /*5f680*/  VIADD R12, R86, 0x54 ;  /* 0x00000054560c7836 */ /* 0x000fe20000000000 */
[----:B------:R-:W-:Y:S02]  /*5f690*/  F2FP.BF16.F32.PACK_AB R23, R23, R75 ;  /* 0x0000004b1717723e */ /* 0x000fe400000010ff */
[----:B------:R-:W2:Y:S01]  /*5f6a0*/  LDL.LU R75, [R1+0x54] ;  /* 0x00005400014b7983 */ /* 0x000ea20000300800 */
[----:B-1----:R-:W-:Y:S01]  /*5f6b0*/  IMAD.WIDE R6, R0, 0x2, R10 ;  /* 0x0000000200067825 */ /* 0x002fe200078e020a */
[----:B------:R-:W-:-:S03]  /*5f6c0*/  PRMT R13, R23, 0x7632, R13 ;  /* 0x00007632170d7816 */ /* 0x000fc6000000000d */
[----:B------:R-:W-:Y:S02]  /*5f6d0*/  IMAD.WIDE R4, R0, 0x2, R8 ;  /* 0x0000000200047825 */ /* 0x000fe400078e0208 */
[----:B------:R0:W-:Y:S01]  /*5f6e0*/  @P2 STG.E.U16 desc[UR6][R6.64], R23 ;  /* 0x0000001706002986 */ /* 0x0001e2000c101506 */
[----:B------:R-:W-:Y:S01]  /*5f6f0*/  ISETP.GE.AND P2, PT, R12, R18, PT ;  /* 0x000000120c00720c */ /* 0x000fe20003f46270 */
        /* <DEDUP_REMOVED lines=10> */
[----:B------:R-:W0:Y:S01]  /*5f7a0*/  LDC R15, c[0x0][0x398] ;  /* 0x0000e600ff0f7b82 */ /* 0x000e220000000800 */
[----:B----4-:R-:W-:-:S02]  /*5f7b0*/  PRMT R6, R89, 0x7610, R6 ;  /* 0x0000761059067816 */ /* 0x010fc40000000006 */
[----:B------:R-:W4:Y:S01]  /*5f7c0*/  LDL.LU.S16 R89, [R1+0x346] ;  /* 0x0003460001597983 */ /* 0x000f220000300600 */
[----:B------:R-:W-:Y:S01]  /*5f7d0*/  ISETP.LT.AND P1, PT, R74, R14, !P2 ;  /* 0x0000000e4a00720c */ /* 0x000fe20005721270 */
[----:B------:R-:W-:-:S03]  /*5f7e0*/  IMAD.WIDE R4, R0, 0x2, R2 ;  /* 0x0000000200047825 */ /* 0x000fc600078e0202 */
[----:B------:R-:W2:Y:S01]  /*5f7f0*/  LDC R14, c[0x0][0x398] ;  /* 0x0000e600ff0e7b82 */ /* 0x000ea20000000800 */
        /* <DEDUP_REMOVED lines=29> */
[----:B-1----:R-:W-:Y:S01]  /*5f9d0*/  ISETP.LT.AND P1, PT, R91, R12, !P1 ;  /* 0x0000000c5b00720c */ /* 0x002fe20004f21270 */
[----:B------:R-:W-:Y:S01]  /*5f9e0*/  VIADD R12, R86, 0x56 ;  /* 0x00000056560c7836 */ /* 0x000fe20000000000 */
[----:B------:R-:W-:Y:S02]  /*5f9f0*/  F2FP.BF16.F32.PACK_AB R25, R25, R75 ;  /* 0x0000004b1919723e */ /* 0x000fe400000010ff */
[----:B------:R-:W2:Y:S01]  /*5fa00*/  LDL.LU R75, [R1+0x5c] ;  /* 0x00005c00014b7983 */ /* 0x000ea20000300800 */
[----:B0-----:R-:W-:Y:S01]  /*5fa10*/  IMAD.WIDE R6, R0, 0x2, R10 ;  /* 0x0000000200067825 */ /* 0x001fe200078e020a */
        /* <DEDUP_REMOVED lines=96> */
[----:B------:R-:W-:Y:S01]  /*60020*/  ISETP.LT.AND P2, PT, R74, R14, !P1 ;  /* 0x0000000e4a00720c */ /* 0x000fe20004f41270 */
[----:B0-----:R-:W-:Y:S01]  /*60030*/  IMAD.WIDE R4, R0, 0x2, R2 ;  /* 0x0000000200047825 */ /* 0x001fe200078e0202 */
[----:B------:R-:W-:-:S02]  /*60040*/  PRMT R6, R76, 0x7610, R6 ;  /* 0x000076104c067816 */ /* 0x000fc40000000006 */
[----:B------:R-:W2:Y:S09]  /*60050*/  LDL.LU.S16 R76, [R1+0x35a] ;  /* 0x00035a00014c7983 */ /* 0x000eb20000300600 */
        /* <DEDUP_REMOVED lines=31> */
[----:B-1----:R-:W-:Y:S01]  /*60250*/  ISETP.LT.AND P2, PT, R91, R13, !P2 ;  /* 0x0000000d5b00720c */ /* 0x002fe20005741270 */
[----:B------:R-:W-:Y:S02]  /*60260*/  VIADD R13, R86, 0x5b ;  /* 0x0000005b560d7836 */ /* 0x000fe40000000000 */
[----:B------:R-:W-:Y:S01]  /*60270*/  IMAD.WIDE R6, R0, 0x2, R10 ;  /* 0x0000000200067825 */ /* 0x000fe200078e020a */
        /* <DEDUP_REMOVED lines=28> */
[C---:B------:R-:W-:Y:S02]  /*60440*/  IMAD.WIDE R4, R0.reuse, 0x2, R8 ;  /* 0x0000000200047825 */ /* 0x040fe400078e0208 */
        /* <DEDUP_REMOVED lines=59> */
[----:B------:R-:W1:Y:S01]  /*60800*/  LDC R13, c[0x0][0x398] ;  /* 0x0000e600ff0d7b82 */ /* 0x000e620000000800 */
[----:B0-----:R-:W-:-:S07]  /*60810*/  IMAD.WIDE R4, R0, 0x2, R16 ;  /* 0x0000000200047825 */ /* 0x001fce00078e0210 */
[----:B------:R-:W0:Y:S01]  /*60820*/  LDC R20, c[0x0][0x39c] ;  /* 0x0000e700ff147b82 */ /* 0x000e220000000800 */
[----:B---3--:R-:W-:Y:S02]  /*60830*/  PRMT R6, R73, 0x7610, R6 ;  /* 0x0000761049067816 */ /* 0x008fe40000000006 */
[----:B------:R-:W3:Y:S05]  /*60840*/  LDL.S16 R73, [R1+0x36c] ;  /* 0x00036c0001497983 */ /* 0x000eea0000100600 */
[----:B------:R-:W0:Y:S01]  /*60850*/  LDC R7, c[0x0][0x398] ;  /* 0x0000e600ff077b82 */ /* 0x000e220000000800 */
        /* <DEDUP_REMOVED lines=11> */
[----:B-1----:R-:W-:Y:S02]  /*60910*/  ISETP.LT.AND P2, PT, R91, R13, !P2 ;  /* 0x0000000d5b00720c */ /* 0x002fe40005741270 */
[----:B------:R-:W-:Y:S01]  /*60920*/  PRMT R14, R12, 0x7632, R14 ;  /* 0x000076320c0e7816 */ /* 0x000fe2000000000e */
[----:B------:R-:W-:-:S04]  /*60930*/  IMAD.WIDE R4, R0, 0x2, R10 ;  /* 0x0000000200047825 */ /* 0x000fc800078e020a */
[----:B------:R-:W-:-:S04]  /*60940*/  IMAD.WIDE R6, R0, 0x2, R8 ;  /* 0x0000000200067825 */ /* 0x000fc800078e0208 */
[----:B------:R0:W-:Y:S01]  /*60950*/  @P1 STG.E.U16 desc[UR6][R4.64], R12 ;  /* 0x0000000c04001986 */ /* 0x0001e2000c101506 */
[----:B------:R-:W-:-:S03]  /*60960*/  VIADD R13, R86, 0x5f ;  /* 0x0000005f560d7836 */ /* 0x000fc60000000000 */
[----:B------:R1:W-:Y:S02]  /*60970*/  @P2 STG.E.U16 desc[UR6][R6.64], R14 ;  /* 0x0000000e06002986 */ /* 0x0003e4000c101506 */
[----:B------:R-:W-:Y:S01]  /*60980*/  ISETP.GE.AND P1, PT, R13, R20, PT ;  /* 0x000000140d00720c */ /* 0x000fe20003f26270 */
[----:B------:R-:W-:Y:S01]  /*60990*/  IMAD.IADD R0, R0, 0x1, R71 ;  /* 0x0000000100007824 */ /* 0x000fe200078e0247 */
[----:B------:R-:W2:Y:S02]  /*609a0*/  LDC R13, c[0x0][0x398] ;  /* 0x0000e600ff0d7b82 */ /* 0x000ea40000000800 */
[----:B------:R-:W-:Y:S01]  /*609b0*/  ISETP.LT.AND P2, PT, R66, R18, !P1 ;  /* 0x000000124200720c */ /* 0x000fe20004f41270 */
[----:B0-----:R-:W-:-:S05]  /*609c0*/  IMAD.WIDE R4, R0, 0x2, R16 ;  /* 0x0000000200047825 */ /* 0x001fca00078e0210 */
[----:B-1----:R-:W0:Y:S08]  /*609d0*/  LDC R7, c[0x0][0x398] ;  /* 0x0000e600ff077b82 */ /* 0x002e300000000800 */
[----:B------:R-:W1:Y:S08]  /*609e0*/  LDC R20, c[0x0][0x39c] ;  /* 0x0000e700ff147b82 */ /* 0x000e700000000800 */
[----:B------:R-:W0:Y:S01]  /*609f0*/  LDC R18, c[0x0][0x398] ;  /* 0x0000e600ff127b82 */ /* 0x000e220000000800 */
[----:B--2---:R-:W-:-:S02]  /*60a00*/  PRMT R6, R70, 0x7610, R6 ;  /* 0x0000761046067816 */ /* 0x004fc40000000006 */
[----:B------:R-:W2:Y:S04]  /*60a10*/  LDL.S16 R70, [R1+0x370] ;  /* 0x0003700001467983 */ /* 0x000ea80000100600 */
[----:B------:R0:W-:Y:S01]  /*60a20*/  @P2 STG.E.U16 desc[UR6][R4.64], R6 ;  /* 0x0000000604002986 */ /* 0x0001e2000c101506 */
[----:B------:R-:W-:Y:S02]  /*60a30*/  ISETP.LT.AND P2, PT, R74, R15, !P1 ;  /* 0x0000000f4a00720c */ /* 0x000fe40004f41270 */
        /* <DEDUP_REMOVED lines=8> */
[----:B------:R-:W-:Y:S02]  /*60ac0*/  F2FP.BF16.F32.PACK_AB R12, R35, R75 ;  /* 0x0000004b230c723e */ /* 0x000fe400000010ff */
[----:B------:R-:W2:Y:S01]  /*60ad0*/  LDL.LU R75, [R1+0x84] ;  /* 0x00008400014b7983 */ /* 0x000ea20000300800 */
[----:B0-----:R-:W-:Y:S01]  /*60ae0*/  IMAD.WIDE R4, R0, 0x2, R10 ;  /* 0x0000000200047825 */ /* 0x001fe200078e020a */
[----:B------:R-:W-:-:S03]  /*60af0*/  PRMT R14, R12, 0x7632, R14 ;  /* 0x000076320c0e7816 */ /* 0x000fc6000000000e */
[C---:B------:R-:W-:Y:S02]  /*60b00*/  IMAD.WIDE R6, R0.reuse, 0x2, R8 ;  /* 0x0000000200067825 */ /* 0x040fe400078e0208 */
[----:B------:R0:W-:Y:S01]  /*60b10*/  @P2 STG.E.U16 desc[UR6][R4.64], R12 ;  /* 0x0000000c04002986 */ /* 0x0001e2000c101506 */
[----:B-1----:R-:W-:Y:S01]  /*60b20*/  ISETP.GE.AND P2, PT, R13, R20, PT ;  /* 0x000000140d00720c */ /* 0x002fe20003f46270 */
        /* <DEDUP_REMOVED lines=285> */
[----:B------:R-:W2:Y:S09]  /*61d00*/  LDC R15, c[0x0][0x398] ;  /* 0x0000e600ff0f7b82 */ /* 0x000eb20000000800 */
[----:B------:R1:W-:Y:S01]  /*61d10*/  @P1 STG.E.U16 desc[UR6][R4.64], R7 ;  /* 0x0000000704001986 */ /* 0x0003e2000c101506 */
[----:B0-----:R-:W-:-:S02]  /*61d20*/  ISETP.LT.AND P1, PT, R72, R12, !P2 ;  /* 0x0000000c4800720c */ /* 0x001fc40005721270 */
[----:B------:R-:W-:Y:S01]  /*61d30*/  ISETP.LT.AND P2, PT, R91, R6, !P2 ;  /* 0x000000065b00720c */ /* 0x000fe20005741270 */
[----:B------:R-:W-:Y:S01]  /*61d40*/  VIADD R13, R86, 0x6b ;  /* 0x0000006b560d7836 */ /* 0x000fe20000000000 */
[----:B------:R-:W-:Y:S02]  /*61d50*/  F2FP.BF16.F32.PACK_AB R12, R46, R93 ;  /* 0x0000005d2e0c723e */ /* 0x000fe400000010ff */
[----:B------:R-:W4:Y:S01]  /*61d60*/  LDL.LU R93, [R1+0xb0] ;  /* 0x0000b000015d7983 */ /* 0x000f220000300800 */
[----:B-1----:R-:W-:Y:S01]  /*61d70*/  IMAD.WIDE R4, R0, 0x2, R10 ;  /* 0x0000000200047825 */ /* 0x002fe200078e020a */
[----:B------:R-:W-:-:S03]  /*61d80*/  PRMT R14, R12, 0x7632, R14 ;  /* 0x000076320c0e7816 */ /* 0x000fc6000000000e */
[C---:B------:R-:W-:Y:S02]  /*61d90*/  IMAD.WIDE R6, R0.reuse, 0x2, R8 ;  /* 0x0000000200067825 */ /* 0x040fe400078e0208 */
[----:B------:R0:W-:Y:S01]  /*61da0*/  @P1 STG.E.U16 desc[UR6][R4.64], R12 ;  /* 0x0000000c04001986 */ /* 0x0001e2000c101506 */
[----:B------:R-:W-:Y:S01]  /*61db0*/  ISETP.GE.AND P1, PT, R13, R20, PT ;  /* 0x000000140d00720c */ /* 0x000fe20003f26270 */
[----:B------:R-:W-:Y:S02]  /*61dc0*/  IMAD.IADD R0, R0, 0x1, R71 ;  /* 0x0000000100007824 */ /* 0x000fe400078e0247 */
[----:B------:R1:W-:Y:S01]  /*61dd0*/  @P2 STG.E.U16 desc[UR6][R6.64], R14 ;  /* 0x0000000e06002986 */ /* 0x0003e2000c101506 */
[----:B------:R-:W-:Y:S01]  /*61de0*/  ISETP.LT.AND P2, PT, R66, R18, !P1 ;  /* 0x000000124200720c */ /* 0x000fe20004f41270 */
[----:B------:R-:W2:Y:S01]  /*61df0*/  LDC R20, c[0x0][0x39c] ;  /* 0x0000e700ff147b82 */ /* 0x000ea20000000800 */
[----:B0-----:R-:W-:-:S07]  /*61e00*/  IMAD.WIDE R4, R0, 0x2, R16 ;  /* 0x0000000200047825 */ /* 0x001fce00078e0210 */
[----:B------:R-:W0:Y:S08]  /*61e10*/  LDC R12, c[0x0][0x398] ;  /* 0x0000e600ff0c7b82 */ /* 0x000e300000000800 */
[----:B-1----:R-:W1:Y:S08]  /*61e20*/  LDC R7, c[0x0][0x398] ;  /* 0x0000e600ff077b82 */ /* 0x002e700000000800 */
[----:B------:R-:W0:Y:S01]  /*61e30*/  LDC R6, c[0x0][0x398] ;  /* 0x0000e600ff067b82 */ /* 0x000e220000000800 */
[----:B--2---:R-:W-:-:S02]  /*61e40*/  PRMT R18, R70, 0x7610, R18 ;  /* 0x0000761046127816 */ /* 0x004fc40000000012 */
[----:B------:R-:W2:Y:S04]  /*61e50*/  LDL.S16 R70, [R1+0x3a0] ;  /* 0x0003a00001467983 */ /* 0x000ea80000100600 */
[----:B------:R0:W-:Y:S01]  /*61e60*/  @P2 STG.E.U16 desc[UR6][R4.64], R18 ;  /* 0x0000001204002986 */ /* 0x0001e2000c101506 */
[----:B------:R-:W-:Y:S01]  /*61e70*/  ISETP.LT.AND P2, PT, R74, R15, !P1 ;  /* 0x0000000f4a00720c */ /* 0x000fe20004f41270 */
[----:B0-----:R-:W-:-:S04]  /*61e80*/  IMAD.WIDE R4, R0, 0x2, R2 ;  /* 0x0000000200047825 */ /* 0x001fc800078e0202 */
[----:B------:R-:W-:Y:S01]  /*61e90*/  VIADD R15, R86, 0x6c ;  /* 0x0000006c560f7836 */ /* 0x000fe20000000000 */
[----:B------:R-:W-:Y:S02]  /*61ea0*/  PRMT R13, R76, 0x7610, R13 ;  /* 0x000076104c0d7816 */ /* 0x000fe4000000000d */
[----:B------:R-:W2:Y:S05]  /*61eb0*/  LDL.LU.S16 R76, [R1+0x3a2] ;  /* 0x0003a200014c7983 */ /* 0x000eaa0000300600 */
[----:B------:R0:W-:Y:S01]  /*61ec0*/  @P2 STG.E.U16 desc[UR6][R4.64], R13 ;  /* 0x0000000d04002986 */ /* 0x0001e2000c101506 */
[----:B-1----:R-:W-:Y:S02]  /*61ed0*/  ISETP.LT.AND P2, PT, R72, R7, !P1 ;  /* 0x000000074800720c */ /* 0x002fe40004f41270 */
[----:B------:R-:W-:-:S02]  /*61ee0*/  F2FP.BF16.F32.PACK_AB R14, R47, R75 ;  /* 0x0000004b2f0e723e */ /* 0x000fc400000010ff */
[----:B------:R-:W2:Y:S01]  /*61ef0*/  LDL.LU R75, [R1+0xb4] ;  /* 0x0000b400014b7983 */ /* 0x000ea20000300800 */
[----:B------:R-:W-:Y:S01]  /*61f00*/  ISETP.LT.AND P1, PT, R91, R6, !P1 ;  /* 0x000000065b00720c */ /* 0x000fe20004f21270 */
[----:B0-----:R-:W-:Y:S01]  /*61f10*/  IMAD.WIDE R4, R0, 0x2, R10 ;  /* 0x0000000200047825 */ /* 0x001fe200078e020a */
[----:B------:R-:W-:Y:S01]  /*61f20*/  PRMT R18, R14, 0x7632, R18 ;  /* 0x000076320e127816 */ /* 0x000fe20000000012 */
[----:B------:R-:W0:Y:S05]  /*61f30*/  LDC R13, c[0x0][0x398] ;  /* 0x0000e600ff0d7b82 */ /* 0x000e2a0000000800 */
[----:B------:R1:W-:Y:S01]  /*61f40*/  @P2 STG.E.U16 desc[UR6][R4.64], R14 ;  /* 0x0000000e04002986 */ /* 0x0003e2000c101506 */
[----:B------:R-:W-:Y:S01]  /*61f50*/  ISETP.GE.AND P2, PT, R15, R20, PT ;  /* 0x000000140f00720c */ /* 0x000fe20003f46270 */
[----:B------:R-:W-:-:S05]  /*61f60*/  IMAD.WIDE R6, R0, 0x2, R8 ;  /* 0x0000000200067825 */ /* 0x000fca00078e0208 */
[----:B------:R4:W-:Y:S01]  /*61f70*/  @P1 STG.E.U16 desc[UR6][R6.64], R18 ;  /* 0x0000001206001986 */ /* 0x0009e2000c101506 */
[----:B-1----:R-:W1:Y:S01]  /*61f80*/  LDC R14, c[0x0][0x398] ;  /* 0x0000e600ff0e7b82 */ /* 0x002e620000000800 */
[----:B---3--:R-:W-:Y:S01]  /*61f90*/  PRMT R15, R73, 0x7610, R15 ;  /* 0x00007610490f7816 */ /* 0x008fe2000000000f */
[----:B------:R-:W-:Y:S01]  /*61fa0*/  IMAD.IADD R0, R0, 0x1, R71 ;  /* 0x0000000100007824 */ /* 0x000fe200078e0247 */
[----:B------:R-:W3:Y:S01]  /*61fb0*/  LDL.S16 R73, [R1+0x3a4] ;  /* 0x0003a40001497983 */ /* 0x000ee20000100600 */
[----:B----4-:R-:W-:-:S04]  /*61fc0*/  PRMT R18, R89, 0x7610, R18 ;  /* 0x0000761059127816 */ /* 0x010fc80000000012 */
[----:B------:R-:W4:Y:S01]  /*61fd0*/  LDC R6, c[0x0][0x398] ;  /* 0x0000e600ff067b82 */ /* 0x000f220000000800 */
[----:B------:R-:W3:Y:S01]  /*61fe0*/  LDL.LU.S16 R89, [R1+0x3a6] ;  /* 0x0003a60001597983 */ /* 0x000ee20000300600 */
[----:B------:R-:W-:Y:S01]  /*61ff0*/  ISETP.LT.AND P1, PT, R66, R12, !P2 ;  /* 0x0000000c4200720c */ /* 0x000fe20005721270 */
[----:B------:R-:W-:-:S05]  /*62000*/  IMAD.WIDE R4, R0, 0x2, R16 ;  /* 0x0000000200047825 */ /* 0x000fca00078e0210 */
[----:B------:R-:W1:Y:S07]  /*62010*/  LDC R7, c[0x0][0x398] ;  /* 0x0000e600ff077b82 */ /* 0x000e6e0000000800 */
[----:B------:R0:W-:Y:S02]  /*62020*/  @P1 STG.E.U16 desc[UR6][R4.64], R15 ;  /* 0x0000000f04001986 */ /* 0x0001e4000c101506 */
[----:B0-----:R-:W-:Y:S01]  /*62030*/  ISETP.LT.AND P1, PT, R74, R13, !P2 ;  /* 0x0000000d4a00720c */ /* 0x001fe20005721270 */
[----:B------:R-:W0:Y:S01]  /*62040*/  LDC R12, c[0x0][0x39c] ;  /* 0x0000e700ff0c7b82 */ /* 0x000e220000000800 */
[----:B------:R-:W-:-:S02]  /*62050*/  F2FP.BF16.F32.PACK_AB R48, R48, R93 ;  /* 0x0000005d3030723e */ /* 0x000fc400000010ff */
[----:B------:R-:W3:Y:S01]  /*62060*/  LDL.LU R93, [R1+0xb8] ;  /* 0x0000b800015d7983 */ /* 0x000ee20000300800 */
[----:B------:R-:W-:-:S04]  /*62070*/  IMAD.WIDE R4, R0, 0x2, R2 ;  /* 0x0000000200047825 */ /* 0x000fc800078e0202 */
[----:B------:R-:W0:Y:S04]  /*62080*/  LDC R13, c[0x0][0x398] ;  /* 0x0000e600ff0d7b82 */ /* 0x000e280000000800 */
[----:B------:R1:W-:Y:S01]  /*62090*/  @P1 STG.E.U16 desc[UR6][R4.64], R18 ;  /* 0x0000001204001986 */ /* 0x0003e2000c101506 */
[----:B----4-:R-:W-:Y:S02]  /*620a0*/  ISETP.LT.AND P1, PT, R72, R6, !P2 ;  /* 0x000000064800720c */ /* 0x010fe40005721270 */
[----:B-1----:R-:W-:Y:S01]  /*620b0*/  ISETP.LT.AND P2, PT, R91, R7, !P2 ;  /* 0x000000075b00720c */ /* 0x002fe20005741270 */
[----:B------:R-:W-:Y:S01]  /*620c0*/  IMAD.WIDE R6, R0, 0x2, R8 ;  /* 0x0000000200067825 */ /* 0x000fe200078e0208 */
[----:B------:R-:W-:-:S03]  /*620d0*/  PRMT R20, R48, 0x7632, R20 ;  /* 0x0000763230147816 */ /* 0x000fc60000000014 */
[----:B------:R-:W-:Y:S01]  /*620e0*/  IMAD.WIDE R4, R0, 0x2, R10 ;  /* 0x0000000200047825 */ /* 0x000fe200078e020a */
[----:B------:R-:W1:Y:S05]  /*620f0*/  LDC R18, c[0x0][0x398] ;  /* 0x0000e600ff127b82 */ /* 0x000e6a0000000800 */
[----:B------:R-:W-:Y:S04]  /*62100*/  @P1 STG.E.U16 desc[UR6][R4.64], R48 ;  /* 0x0000003004001986 */ /* 0x000fe8000c101506 */
[----:B------:R2:W-:Y:S01]  /*62110*/  @P2 STG.E.U16 desc[UR6][R6.64], R20 ;  /* 0x0000001406002986 */ /* 0x0005e2000c101506 */
[----:B------:R-:W-:Y:S01]  /*62120*/  VIADD R15, R86, 0x6d ;  /* 0x0000006d560f7836 */ /* 0x000fe20000000000 */
[----:B--2---:R-:W-:-:S02]  /*62130*/  PRMT R7, R70, 0x7610, R7 ;  /* 0x0000761046077816 */ /* 0x004fc40000000007 */
[----:B------:R-:W2:Y:S02]  /*62140*/  LDL.S16 R70, [R1+0x3a8] ;  /* 0x0003a80001467983 */ /* 0x000ea40000100600 */
[----:B0-----:R-:W-:Y:S02]  /*62150*/  ISETP.GE.AND P1, PT, R15, R12, PT ;  /* 0x0000000c0f00720c */ /* 0x001fe40003f26270 */
[----:B------:R-:W0:Y:S02]  /*62160*/  LDC R15, c[0x0][0x398] ;  /* 0x0000e600ff0f7b82 */ /* 0x000e240000000800 */
[----:B------:R-:W-:Y:S01]  /*62170*/  ISETP.LT.AND P2, PT, R66, R13, !P1 ;  /* 0x0000000d4200720c */ /* 0x000fe20004f41270 */
[----:B------:R-:W-:-:S04]  /*62180*/  IMAD.IADD R13, R0, 0x1, R71 ;  /* 0x00000001000d7824 */ /* 0x000fc800078e0247 */
[C---:B------:R-:W-:Y:S01]  /*62190*/  IMAD.WIDE R4, R13.reuse, 0x2, R16 ;  /* 0x000000020d047825 */ /* 0x040fe200078e0210 */
[----:B------:R-:W4:Y:S07]  /*621a0*/  LDC R0, c[0x0][0x39c] ;  /* 0x0000e700ff007b82 */ /* 0x000f2e0000000800 */
[----:B------:R1:W-:Y:S01]  /*621b0*/  @P2 STG.E.U16 desc[UR6][R4.64], R7 ;  /* 0x0000000704002986 */ /* 0x0003e2000c101506 */
[----:B------:R-:W-:Y:S01]  /*621c0*/  ISETP.LT.AND P2, PT, R74, R14, !P1 ;  /* 0x0000000e4a00720c */ /* 0x000fe20004f41270 */
[----:B------:R-:W0:Y:S08]  /*621d0*/  LDC R12, c[0x0][0x398] ;  /* 0x0000e600ff0c7b82 */ /* 0x000e300000000800 */
[----:B------:R-:W3:Y:S01]  /*621e0*/  LDC R14, c[0x0][0x398] ;  /* 0x0000e600ff0e7b82 */ /* 0x000ee20000000800 */
[----:B-1----:R-:W-:-:S04]  /*621f0*/  IMAD.WIDE R4, R13, 0x2, R2 ;  /* 0x000000020d047825 */ /* 0x002fc800078e0202 */
[----:B------:R-:W-:Y:S01]  /*62200*/  IMAD.WIDE R6, R13, 0x2, R8 ;  /* 0x000000020d067825 */ /* 0x000fe200078e0208 */
[----:B------:R-:W-:Y:S02]  /*62210*/  PRMT R20, R76, 0x7610, R20 ;  /* 0x000076104c147816 */ /* 0x000fe40000000014 */
[----:B------:R-:W2:Y:S04]  /*62220*/  LDL.LU.S16 R76, [R1+0x3aa] ;  /* 0x0003aa00014c7983 */ /* 0x000ea80000300600 */
[----:B------:R1:W-:Y:S01]  /*62230*/  @P2 STG.E.U16 desc[UR6][R4.64], R20 ;  /* 0x0000001404002986 */ /* 0x0003e2000c101506 */
[----:B------:R-:W-:Y:S02]  /*62240*/  ISETP.LT.AND P2, PT, R72, R18, !P1 ;  /* 0x000000124800720c */ /* 0x000fe40004f41270 */
[----:B------:R-:W-:Y:S01]  /*62250*/  F2FP.BF16.F32.PACK_AB R49, R49, R75 ;  /* 0x0000004b3131723e */ /* 0x000fe200000010ff */
[----:B------:R-:W3:Y:S01]  /*62260*/  LDC R18, c[0x0][0x398] ;  /* 0x0000e600ff127b82 */ /* 0x000ee20000000800 */
[----:B------:R-:W2:Y:S01]  /*62270*/  LDL.LU R75, [R1+0xbc] ;  /* 0x0000bc00014b7983 */ /* 0x000ea20000300800 */
[----:B0-----:R-:W-:-:S02]  /*62280*/  ISETP.LT.AND P1, PT, R91, R15, !P1 ;  /* 0x0000000f5b00720c */ /* 0x001fc40004f21270 */
[----:B------:R-:W-:Y:S01]  /*62290*/  PRMT R22, R49, 0x7632, R22 ;  /* 0x0000763231167816 */ /* 0x000fe20000000016 */
[----:B-1----:R-:W-:-:S05]  /*622a0*/  IMAD.WIDE R4, R13, 0x2, R10 ;  /* 0x000000020d047825 */ /* 0x002fca00078e020a */
[----:B------:R-:W-:Y:S05]  /*622b0*/  @P2 STG.E.U16 desc[UR6][R4.64], R49 ;  /* 0x0000003104002986 */ /* 0x000fea000c101506 */
[----:B------:R3:W-:Y:S02]  /*622c0*/  @P1 STG.E.U16 desc[UR6][R6.64], R22 ;  /* 0x0000001606001986 */ /* 0x0007e4000c101506 */
[----:B---3--:R-:W-:Y:S02]  /*622d0*/  PRMT R7, R73, 0x7610, R7 ;  /* 0x0000761049077816 */ /* 0x008fe40000000007 */
[----:B------:R-:W3:Y:S01]  /*622e0*/  LDL.S16 R73, [R1+0x3ac] ;  /* 0x0003ac0001497983 */ /* 0x000ee20000100600 */
[----:B------:R-:W-:-:S03]  /*622f0*/  PRMT R20, R89, 0x7610, R20 ;  /* 0x0000761059147816 */ /* 0x000fc60000000014 */
[----:B------:R-:W3:Y:S01]  /*62300*/  LDL.LU.S16 R89, [R1+0x3ae] ;  /* 0x0003ae0001597983 */ /* 0x000ee20000300600 */
[----:B------:R-:W-:-:S05]  /*62310*/  VIADD R15, R86, 0x6e ;  /* 0x0000006e560f7836 */ /* 0x000fca0000000000 */
[----:B----4-:R-:W-:Y:S01]  /*62320*/  ISETP.GE.AND P2, PT, R15, R0, PT ;  /* 0x000000000f00720c */ /* 0x010fe20003f46270 */
[----:B------:R-:W-:Y:S01]  /*62330*/  IMAD.IADD R13, R13, 0x1, R71 ;  /* 0x000000010d0d7824 */ /* 0x000fe200078e0247 */
[----:B------:R-:W0:Y:S02]  /*62340*/  LDC R15, c[0x0][0x398] ;  /* 0x0000e600ff0f7b82 */ /* 0x000e240000000800 */
[----:B------:R-:W-:Y:S01]  /*62350*/  ISETP.LT.AND P1, PT, R66, R12, !P2 ;  /* 0x0000000c4200720c */ /* 0x000fe20005721270 */
[----:B------:R-:W-:-:S05]  /*62360*/  IMAD.WIDE R4, R13, 0x2, R16 ;  /* 0x000000020d047825 */ /* 0x000fca00078e0210 */
[----:B------:R-:W1:Y:S07]  /*62370*/  LDC R12, c[0x0][0x39c] ;  /* 0x0000e700ff0c7b82 */ /* 0x000e6e0000000800 */
[----:B------:R4:W-:Y:S01]  /*62380*/  @P1 STG.E.U16 desc[UR6][R4.64], R7 ;  /* 0x0000000704001986 */ /* 0x0009e2000c101506 */
[----:B------:R-:W-:Y:S01]  /*62390*/  ISETP.LT.AND P1, PT, R74, R14, !P2 ;  /* 0x0000000e4a00720c */ /* 0x000fe20005721270 */
[----:B------:R-:W1:Y:S01]  /*623a0*/  LDC R0, c[0x0][0x398] ;  /* 0x0000e600ff007b82 */ /* 0x000e620000000800 */
[----:B------:R-:W-:-:S02]  /*623b0*/  F2FP.BF16.F32.PACK_AB R50, R50, R93 ;  /* 0x0000005d3232723e */ /* 0x000fc400000010ff */
[----:B------:R-:W3:Y:S05]  /*623c0*/  LDL.LU R93, [R1+0xc0] ;  /* 0x0000c000015d7983 */ /* 0x000eea0000300800 */
[----:B------:R-:W1:Y:S01]  /*623d0*/  LDC R14, c[0x0][0x398] ;  /* 0x0000e600ff0e7b82 */ /* 0x000e620000000800 */
[----:B----4-:R-:W-:-:S05]  /*623e0*/  IMAD.WIDE R4, R13, 0x2, R2 ;  /* 0x000000020d047825 */ /* 0x010fca00078e0202 */
[----:B------:R4:W-:Y:S01]  /*623f0*/  @P1 STG.E.U16 desc[UR6][R4.64], R20 ;  /* 0x0000001404001986 */ /* 0x0009e2000c101506 */
[----:B0-----:R-:W-:Y:S02]  /*62400*/  ISETP.LT.AND P1, PT, R72, R15, !P2 ;  /* 0x0000000f4800720c */ /* 0x001fe40005721270 */
[----:B------:R-:W-:Y:S01]  /*62410*/  ISETP.LT.AND P2, PT, R91, R18, !P2 ;  /* 0x000000125b00720c */ /* 0x000fe20005741270 */
[----:B------:R-:W-:Y:S01]  /*62420*/  IMAD.WIDE R6, R13, 0x2, R8 ;  /* 0x000000020d067825 */ /* 0x000fe200078e0208 */
[----:B------:R-:W-:-:S03]  /*62430*/  PRMT R18, R50, 0x7632, R18 ;  /* 0x0000763232127816 */ /* 0x000fc60000000012 */
[----:B----4-:R-:W-:-:S06]  /*62440*/  IMAD.WIDE R4, R13, 0x2, R10 ;  /* 0x000000020d047825 */ /* 0x010fcc00078e020a */
[----:B------:R-:W-:Y:S04]  /*62450*/  @P1 STG.E.U16 desc[UR6][R4.64], R50 ;  /* 0x0000003204001986 */ /* 0x000fe8000c101506 */
[----:B------:R2:W-:Y:S01]  /*62460*/  @P2 STG.E.U16 desc[UR6][R6.64], R18 ;  /* 0x0000001206002986 */ /* 0x0005e2000c101506 */
[----:B------:R-:W-:Y:S01]  /*62470*/  VIADD R15, R86, 0x6f ;  /* 0x0000006f560f7836 */ /* 0x000fe20000000000 */
[----:B--2---:R-:W-:Y:S02]  /*62480*/  PRMT R7, R70, 0x7610, R7 ;  /* 0x0000761046077816 */ /* 0x004fe40000000007 */
[----:B------:R-:W2:Y:S02]  /*62490*/  LDL.S16 R70, [R1+0x3b0] ;  /* 0x0003b00001467983 */ /* 0x000ea40000100600 */
[----:B-1----:R-:W-:Y:S01]  /*624a0*/  ISETP.GE.AND P1, PT, R15, R12, PT ;  /* 0x0000000c0f00720c */ /* 0x002fe20003f26270 */
[----:B------:R-:W-:Y:S01]  /*624b0*/  IMAD.IADD R13, R13, 0x1, R71 ;  /* 0x000000010d0d7824 */ /* 0x000fe200078e0247 */
[----:B------:R-:W0:Y:S02]  /*624c0*/  LDC R12, c[0x0][0x398] ;  /* 0x0000e600ff0c7b82 */ /* 0x000e240000000800 */
[----:B------:R-:W-:Y:S01]  /*624d0*/  ISETP.LT.AND P2, PT, R66, R0, !P1 ;  /* 0x000000004200720c */ /* 0x000fe20004f41270 */
[----:B------:R-:W-:-:S05]  /*624e0*/  IMAD.WIDE R4, R13, 0x2, R16 ;  /* 0x000000020d047825 */ /* 0x000fca00078e0210 */
[----:B------:R-:W1:Y:S07]  /*624f0*/  LDC R15, c[0x0][0x398] ;  /* 0x0000e600ff0f7b82 */ /* 0x000e6e0000000800 */
[----:B------:R4:W-:Y:S01]  /*62500*/  @P2 STG.E.U16 desc[UR6][R4.64], R7 ;  /* 0x0000000704002986 */ /* 0x0009e2000c101506 */
[----:B------:R-:W-:Y:S01]  /*62510*/  ISETP.LT.AND P2, PT, R74, R14, !P1 ;  /* 0x0000000e4a00720c */ /* 0x000fe20004f41270 */
[----:B------:R-:W1:Y:S08]  /*62520*/  LDC R0, c[0x0][0x39c] ;  /* 0x0000e700ff007b82 */ /* 0x000e700000000800 */
[----:B------:R-:W3:Y:S01]  /*62530*/  LDC R14, c[0x0][0x398] ;  /* 0x0000e600ff0e7b82 */ /* 0x000ee20000000800 */
[----:B----4-:R-:W-:-:S04]  /*62540*/  IMAD.WIDE R4, R13, 0x2, R2 ;  /* 0x000000020d047825 */ /* 0x010fc800078e0202 */
[----:B------:R-:W-:Y:S01]  /*62550*/  IMAD.WIDE R6, R13, 0x2, R8 ;  /* 0x000000020d067825 */ /* 0x000fe200078e0208 */
[----:B------:R-:W-:Y:S02]  /*62560*/  PRMT R18, R76, 0x7610, R18 ;  /* 0x000076104c127816 */ /* 0x000fe40000000012 */
[----:B------:R-:W4:Y:S04]  /*62570*/  LDL.LU.S16 R76, [R1+0x3b2] ;  /* 0x0003b200014c7983 */ /* 0x000f280000300600 */
[----:B------:R1:W-:Y:S01]  /*62580*/  @P2 STG.E.U16 desc[UR6][R4.64], R18 ;  /* 0x0000001204002986 */ /* 0x0003e2000c101506 */
[----:B0-----:R-:W-:Y:S02]  /*62590*/  ISETP.LT.AND P2, PT, R72, R12, !P1 ;  /* 0x0000000c4800720c */ /* 0x001fe40004f41270 */
[----:B------:R-:W-:Y:S01]  /*625a0*/  F2FP.BF16.F32.PACK_AB R51, R51, R75 ;  /* 0x0000004b3333723e */ /* 0x000fe200000010ff */
[----:B------:R-:W0:Y:S01]  /*625b0*/  LDC R12, c[0x0][0x398] ;  /* 0x0000e600ff0c7b82 */ /* 0x000e220000000800 */
[----:B------:R-:W4:Y:S01]  /*625c0*/  LDL.LU R75, [R1+0xc4] ;  /* 0x0000c400014b7983 */ /* 0x000f220000300800 */
[----:B-1----:R-:W-:-:S02]  /*625d0*/  ISETP.LT.AND P1, PT, R91, R15, !P1 ;  /* 0x0000000f5b00720c */ /* 0x002fc40004f21270 */
[----:B------:R-:W-:Y:S01]  /*625e0*/  PRMT R20, R51, 0x7632, R20 ;  /* 0x0000763233147816 */ /* 0x000fe20000000014 */
[----:B------:R-:W-:-:S05]  /*625f0*/  IMAD.WIDE R4, R13, 0x2, R10 ;  /* 0x000000020d047825 */ /* 0x000fca00078e020a */
[----:B------:R-:W-:Y:S05]  /*62600*/  @P2 STG.E.U16 desc[UR6][R4.64], R51 ;  /* 0x0000003304002986 */ /* 0x000fea000c101506 */
[----:B------:R3:W-:Y:S02]  /*62610*/  @P1 STG.E.U16 desc[UR6][R6.64], R20 ;  /* 0x0000001406001986 */ /* 0x0007e4000c101506 */
[----:B---3--:R-:W-:Y:S02]  /*62620*/  PRMT R7, R73, 0x7610, R7 ;  /* 0x0000761049077816 */ /* 0x008fe40000000007 */
[----:B------:R-:W3:Y:S01]  /*62630*/  LDL.S16 R73, [R1+0x3b4] ;  /* 0x0003b40001497983 */ /* 0x000ee20000100600 */
[----:B------:R-:W-:-:S03]  /*62640*/  PRMT R18, R89, 0x7610, R18 ;  /* 0x0000761059127816 */ /* 0x000fc60000000012 */
[----:B------:R-:W3:Y:S01]  /*62650*/  LDL.LU.S16 R89, [R1+0x3b6] ;  /* 0x0003b60001597983 */ /* 0x000ee20000300600 */
[----:B------:R-:W-:-:S05]  /*62660*/  VIADD R15, R86, 0x70 ;  /* 0x00000070560f7836 */ /* 0x000fca0000000000 */
[----:B------:R-:W-:Y:S01]  /*62670*/  ISETP.GE.AND P2, PT, R15, R0, PT ;  /* 0x000000000f00720c */ /* 0x000fe20003f46270 */
[----:B------:R-:W-:Y:S01]  /*62680*/  IMAD.IADD R13, R13, 0x1, R71 ;  /* 0x000000010d0d7824 */ /* 0x000fe200078e0247 */
[----:B------:R-:W1:Y:S02]  /*62690*/  LDC R15, c[0x0][0x398] ;  /* 0x0000e600ff0f7b82 */ /* 0x000e640000000800 */
        /* <DEDUP_REMOVED lines=10> */
[----:B------:R1:W-:Y:S02]  /*62740*/  @P1 STG.E.U16 desc[UR6][R4.64], R18 ;  /* 0x0000001204001986 */ /* 0x0003e4000c101506 */
[----:B-1----:R-:W-:Y:S02]  /*62750*/  ISETP.LT.AND P1, PT, R72, R14, !P2 ;  /* 0x0000000e4800720c */ /* 0x002fe40005721270 */
[----:B------:R-:W-:Y:S01]  /*62760*/  ISETP.LT.AND P2, PT, R91, R15, !P2 ;  /* 0x0000000f5b00720c */ /* 0x000fe20005741270 */
[C---:B------:R-:W-:Y:S01]  /*62770*/  IMAD.WIDE R6, R13.reuse, 0x2, R8 ;  /* 0x000000020d067825 */ /* 0x040fe200078e0208 */
[----:B------:R-:W-:Y:S01]  /*62780*/  PRMT R20, R52, 0x7632, R20 ;  /* 0x0000763234147816 */ /* 0x000fe20000000014 */
[----:B------:R-:W1:Y:S02]  /*62790*/  LDC R14, c[0x0][0x398] ;  /* 0x0000e600ff0e7b82 */ /* 0x000e640000000800 */
[----:B------:R-:W-:-:S06]  /*627a0*/  IMAD.WIDE R4, R13, 0x2, R10 ;  /* 0x000000020d047825 */ /* 0x000fcc00078e020a */
[----:B------:R-:W-:Y:S04]  /*627b0*/  @P1 STG.E.U16 desc[UR6][R4.64], R52 ;  /* 0x0000003404001986 */ /* 0x000fe8000c101506 */
[----:B------:R2:W-:Y:S01]  /*627c0*/  @P2 STG.E.U16 desc[UR6][R6.64], R20 ;  /* 0x0000001406002986 */ /* 0x0005e2000c101506 */
[----:B------:R-:W-:Y:S01]  /*627d0*/  VIADD R15, R86, 0x71 ;  /* 0x00000071560f7836 */ /* 0x000fe20000000000 */
[----:B--2---:R-:W-:Y:S02]  /*627e0*/  PRMT R7, R70, 0x7610, R7 ;  /* 0x0000761046077816 */ /* 0x004fe40000000007 */
[----:B------:R-:W2:Y:S02]  /*627f0*/  LDL.S16 R70, [R1+0x3b8] ;  /* 0x0003b80001467983 */ /* 0x000ea40000100600 */
[----:B0-----:R-:W-:Y:S01]  /*62800*/  ISETP.GE.AND P1, PT, R15, R0, PT ;  /* 0x000000000f00720c */ /* 0x001fe20003f26270 */
[----:B------:R-:W-:Y:S01]  /*62810*/  IMAD.IADD R13, R13, 0x1, R71 ;  /* 0x000000010d0d7824 */ /* 0x000fe200078e0247 */
[----:B------:R-:W0:Y:S02]  /*62820*/  LDC R15, c[0x0][0x398] ;  /* 0x0000e600ff0f7b82 */ /* 0x000e240000000800 */
[----:B------:R-:W-:Y:S01]  /*62830*/  ISETP.LT.AND P2, PT, R66, R12, !P1 ;  /* 0x0000000c4200720c */ /* 0x000fe20004f41270 */
[----:B------:R-:W-:-:S05]  /*62840*/  IMAD.WIDE R4, R13, 0x2, R16 ;  /* 0x000000020d047825 */ /* 0x000fca00078e0210 */
[----:B------:R-:W0:Y:S07]  /*62850*/  LDC R12, c[0x0][0x398] ;  /* 0x0000e600ff0c7b82 */ /* 0x000e2e0000000800 */
[----:B------:R1:W-:Y:S02]  /*62860*/  @P2 STG.E.U16 desc[UR6][R4.64], R7 ;  /* 0x0000000704002986 */ /* 0x0003e4000c101506 */
[----:B-1----:R-:W-:Y:S01]  /*62870*/  ISETP.LT.AND P2, PT, R74, R14, !P1 ;  /* 0x0000000e4a00720c */ /* 0x002fe20004f41270 */
[----:B------:R-:W1:Y:S08]  /*62880*/  LDC R0, c[0x0][0x39c] ;  /* 0x0000e700ff007b82 */ /* 0x000e700000000800 */
[----:B------:R-:W1:Y:S01]  /*62890*/  LDC R14, c[0x0][0x398] ;  /* 0x0000e600ff0e7b82 */ /* 0x000e620000000800 */
[----:B------:R-:W-:-:S04]  /*628a0*/  IMAD.WIDE R4, R13, 0x2, R2 ;  /* 0x000000020d047825 */ /* 0x000fc800078e0202 */
[----:B------:R-:W-:Y:S01]  /*628b0*/  IMAD.WIDE R6, R13, 0x2, R8 ;  /* 0x000000020d067825 */ /* 0x000fe200078e0208 */
[----:B----4-:R-:W-:Y:S02]  /*628c0*/  PRMT R18, R76, 0x7610, R18 ;  /* 0x000076104c127816 */ /* 0x010fe40000000012 */
[----:B------:R-:W4:Y:S04]  /*628d0*/  LDL.LU.S16 R76, [R1+0x3ba] ;  /* 0x0003ba00014c7983 */ /* 0x000f280000300600 */
[----:B------:R1:W-:Y:S01]  /*628e0*/  @P2 STG.E.U16 desc[UR6][R4.64], R18 ;  /* 0x0000001204002986 */ /* 0x0003e2000c101506 */
[----:B0-----:R-:W-:Y:S02]  /*628f0*/  ISETP.LT.AND P2, PT, R72, R12, !P1 ;  /* 0x0000000c4800720c */ /* 0x001fe40004f41270 */
[----:B------:R-:W-:Y:S01]  /*62900*/  F2FP.BF16.F32.PACK_AB R53, R53, R75 ;  /* 0x0000004b3535723e */ /* 0x000fe200000010ff */
[----:B------:R-:W0:Y:S01]  /*62910*/  LDC R12, c[0x0][0x398] ;  /* 0x0000e600ff0c7b82 */ /* 0x000e220000000800 */
[----:B------:R-:W4:Y:S01]  /*62920*/  LDL.LU R75, [R1+0xcc] ;  /* 0x0000cc00014b7983 */ /* 0x000f220000300800 */
[----:B------:R-:W-:-:S02]  /*62930*/  ISETP.LT.AND P1, PT, R91, R15, !P1 ;  /* 0x0000000f5b00720c */ /* 0x000fc40004f21270 */
        /* <DEDUP_REMOVED lines=18> */
[----:B------:R-:W-:-:S07]  /*62a60*/  F2FP.BF16.F32.PACK_AB R54, R54, R93 ;  /* 0x0000005d3636723e */ /* 0x000fce00000010ff */
[----:B------:R-:W0:Y:S01]  /*62a70*/  LDC R12, c[0x0][0x398] ;  /* 0x0000e600ff0c7b82 */ /* 0x000e220000000800 */
[----:B------:R-:W-:-:S05]  /*62a80*/  IMAD.WIDE R4, R13, 0x2, R2 ;  /* 0x000000020d047825 */ /* 0x000fca00078e0202 */
[----:B------:R1:W-:Y:S02]  /*62a90*/  @P1 STG.E.U16 desc[UR6][R4.64], R18 ;  /* 0x0000001204001986 */ /* 0x0003e4000c101506 */
[----:B-1----:R-:W-:Y:S02]  /*62aa0*/  ISETP.LT.AND P1, PT, R72, R14, !P2 ;  /* 0x0000000e4800720c */ /* 0x002fe40005721270 */
[----:B------:R-:W-:Y:S01]  /*62ab0*/  ISETP.LT.AND P2, PT, R91, R15, !P2 ;  /* 0x0000000f5b00720c */ /* 0x000fe20005741270 */
[C---:B------:R-:W-:Y:S01]  /*62ac0*/  IMAD.WIDE R6, R13.reuse, 0x2, R8 ;  /* 0x000000020d067825 */ /* 0x040fe200078e0208 */
[----:B------:R-:W-:Y:S01]  /*62ad0*/  PRMT R20, R54, 0x7632, R20 ;  /* 0x0000763236147816 */ /* 0x000fe20000000014 */
[----:B------:R-:W1:Y:S02]  /*62ae0*/  LDC R14, c[0x0][0x398] ;  /* 0x0000e600ff0e7b82 */ /* 0x000e640000000800 */
[----:B------:R-:W-:-:S06]  /*62af0*/  IMAD.WIDE R4, R13, 0x2, R10 ;  /* 0x000000020d047825 */ /* 0x000fcc00078e020a */
[----:B------:R-:W-:Y:S01]  /*62b00*/  @P1 STG.E.U16 desc[UR6][R4.64], R54 ;  /* 0x0000003604001986 */ /* 0x000fe2000c101506 */
[----:B------:R-:W-:-:S03]  /*62b10*/  VIADD R15, R86, 0x73 ;  /* 0x00000073560f7836 */ /* 0x000fc60000000000 */
[----:B------:R2:W-:Y:S02]  /*62b20*/  @P2 STG.E.U16 desc[UR6][R6.64], R20 ;  /* 0x0000001406002986 */ /* 0x0005e4000c101506 */
[----:B0-----:R-:W-:Y:S01]  /*62b30*/  ISETP.GE.AND P1, PT, R15, R0, PT ;  /* 0x000000000f00720c */ /* 0x001fe20003f26270 */
[----:B------:R-:W-:Y:S01]  /*62b40*/  IMAD.IADD R13, R13, 0x1, R71 ;  /* 0x000000010d0d7824 */ /* 0x000fe200078e0247 */
[----:B------:R-:W0:Y:S01]  /*62b50*/  LDC R15, c[0x0][0x398] ;  /* 0x0000e600ff0f7b82 */ /* 0x000e220000000800 */
[----:B--2---:R-:W-:-:S07]  /*62b60*/  PRMT R7, R70, 0x7610, R7 ;  /* 0x0000761046077816 */ /* 0x004fce0000000007 */
[----:B------:R-:W2:Y:S01]  /*62b70*/  LDC R0, c[0x0][0x39c] ;  /* 0x0000e700ff007b82 */ /* 0x000ea20000000800 */
[----:B------:R-:W3:Y:S01]  /*62b80*/  LDL.LU R70, [R1+0xd0] ;  /* 0x0000d00001467983 */ /* 0x000ee20000300800 */
[----:B------:R-:W-:Y:S01]  /*62b90*/  ISETP.LT.AND P2, PT, R66, R12, !P1 ;  /* 0x0000000c4200720c */ /* 0x000fe20004f41270 */
[----:B------:R-:W-:Y:S02]  /*62ba0*/  IMAD.WIDE R4, R13, 0x2, R16 ;  /* 0x000000020d047825 */ /* 0x000fe400078e0210 */
[----:B------:R-:W3:Y:S03]  /*62bb0*/  LDL.S16 R93, [R1+0x3c0] ;  /* 0x0003c000015d7983 */ /* 0x000ee60000100600 */
[----:B------:R-:W0:Y:S07]  /*62bc0*/  LDC R12, c[0x0][0x398] ;  /* 0x0000e600ff0c7b82 */ /* 0x000e2e0000000800 */
[----:B------:R1:W-:Y:S02]  /*62bd0*/  @P2 STG.E.U16 desc[UR6][R4.64], R7 ;  /* 0x0000000704002986 */ /* 0x0003e4000c101506 */
[----:B-1----:R-:W-:-:S02]  /*62be0*/  ISETP.LT.AND P2, PT, R74, R14, !P1 ;  /* 0x0000000e4a00720c */ /* 0x002fc40004f41270 */
[----:B------:R-:W1:Y:S01]  /*62bf0*/  LDC R14, c[0x0][0x398] ;  /* 0x0000e600ff0e7b82 */ /* 0x000e620000000800 */
[----:B------:R-:W-:-:S04]  /*62c00*/  IMAD.WIDE R4, R13, 0x2, R2 ;  /* 0x000000020d047825 */ /* 0x000fc800078e0202 */
[----:B------:R-:W-:Y:S01]  /*62c10*/  IMAD.WIDE R6, R13, 0x2, R8 ;  /* 0x000000020d067825 */ /* 0x000fe200078e0208 */
[----:B----4-:R-:W-:Y:S02]  /*62c20*/  PRMT R18, R76, 0x7610, R18 ;  /* 0x000076104c127816 */ /* 0x010fe40000000012 */
[----:B------:R-:W4:Y:S04]  /*62c30*/  LDL.LU.S16 R76, [R1+0x3c2] ;  /* 0x0003c200014c7983 */ /* 0x000f280000300600 */
[----:B------:R1:W-:Y:S01]  /*62c40*/  @P2 STG.E.U16 desc[UR6][R4.64], R18 ;  /* 0x0000001204002986 */ /* 0x0003e2000c101506 */
[----:B0-----:R-:W-:Y:S02]  /*62c50*/  ISETP.LT.AND P2, PT, R72, R12, !P1 ;  /* 0x0000000c4800720c */ /* 0x001fe40004f41270 */
[----:B------:R-:W-:Y:S01]  /*62c60*/  ISETP.LT.AND P1, PT, R91, R15, !P1 ;  /* 0x0000000f5b00720c */ /* 0x000fe20004f21270 */
[----:B------:R-:W-:Y:S01]  /*62c70*/  VIADD R15, R86, 0x74 ;  /* 0x00000074560f7836 */ /* 0x000fe20000000000 */
[----:B------:R-:W-:Y:S01]  /*62c80*/  F2FP.BF16.F32.PACK_AB R55, R55, R75 ;  /* 0x0000004b3737723e */ /* 0x000fe200000010ff */
[----:B------:R-:W0:Y:S01]  /*62c90*/  LDC R12, c[0x0][0x398] ;  /* 0x0000e600ff0c7b82 */ /* 0x000e220000000800 */
[----:B-1----:R-:W-:-:S02]  /*62ca0*/  IMAD.WIDE R4, R13, 0x2, R10 ;  /* 0x000000020d047825 */ /* 0x002fc400078e020a */
[----:B------:R-:W-:-:S05]  /*62cb0*/  PRMT R20, R55, 0x7632, R20 ;  /* 0x0000763237147816 */ /* 0x000fca0000000014 */
[----:B------:R-:W1:Y:S01]  /*62cc0*/  LDC R18, c[0x0][0x398] ;  /* 0x0000e600ff127b82 */ /* 0x000e620000000800 */
[----:B------:R2:W-:Y:S02]  /*62cd0*/  @P2 STG.E.U16 desc[UR6][R4.64], R55 ;  /* 0x0000003704002986 */ /* 0x0005e4000c101506 */
[----:B--2---:R-:W-:Y:S02]  /*62ce0*/  ISETP.GE.AND P2, PT, R15, R0, PT ;  /* 0x000000000f00720c */ /* 0x004fe40003f46270 */
[----:B------:R3:W-:Y:S02]  /*62cf0*/  @P1 STG.E.U16 desc[UR6][R6.64], R20 ;  /* 0x0000001406001986 */ /* 0x0007e4000c101506 */
[----:B------:R-:W-:Y:S01]  /*62d00*/  ISETP.LT.AND P1, PT, R66, R14, !P2 ;  /* 0x0000000e4200720c */ /* 0x000fe20005721270 */
[----:B------:R-:W-:Y:S01]  /*62d10*/  IMAD.IADD R15, R13, 0x1, R71 ;  /* 0x000000010d0f7824 */ /* 0x000fe200078e0247 */
[----:B------:R-:W2:Y:S03]  /*62d20*/  LDC R0, c[0x0][0x398] ;  /* 0x0000e600ff007b82 */ /* 0x000ea60000000800 */
[----:B------:R-:W-:-:S05]  /*62d30*/  IMAD.WIDE R4, R15, 0x2, R16 ;  /* 0x000000020f047825 */ /* 0x000fca00078e0210 */
[----:B------:R-:W0:Y:S01]  /*62d40*/  LDC R14, c[0x0][0x398] ;  /* 0x0000e600ff0e7b82 */ /* 0x000e220000000800 */
[----:B---3--:R-:W-:-:S05]  /*62d50*/  PRMT R7, R73, 0x7610, R7 ;  /* 0x0000761049077816 */ /* 0x008fca0000000007 */
[----:B------:R3:W-:Y:S02]  /*62d60*/  @P1 STG.E.U16 desc[UR6][R4.64], R7 ;  /* 0x0000000704001986 */ /* 0x0007e4000c101506 */
[----:B---3--:R-:W-:Y:S02]  /*62d70*/  PRMT R5, R89, 0x7610, R5 ;  /* 0x0000761059057816 */ /* 0x008fe40000000005 */
[----:B------:R-:W3:Y:S01]  /*62d80*/  LDL.LU R89, [R1+0xd4] ;  /* 0x0000d40001597983 */ /* 0x000ee20000300800 */
[----:B0-----:R-:W-:Y:S01]  /*62d90*/  ISETP.LT.AND P1, PT, R74, R12, !P2 ;  /* 0x0000000c4a00720c */ /* 0x001fe20005721270 */
[----:B------:R-:W-:-:S12]  /*62da0*/  IMAD.WIDE R12, R15, 0x2, R2 ;  /* 0x000000020f0c7825 */ /* 0x000fd800078e0202 */
[----:B------:R0:W-:Y:S01]  /*62db0*/  @P1 STG.E.U16 desc[UR6][R12.64], R5 ;  /* 0x000000050c001986 */ /* 0x0001e2000c101506 */
[----:B--2---:R-:W-:Y:S02]  /*62dc0*/  ISETP.LT.AND P1, PT, R72, R0, !P2 ;  /* 0x000000004800720c */ /* 0x004fe40005721270 */
[----:B------:R-:W-:Y:S01]  /*62dd0*/  ISETP.LT.AND P2, PT, R91, R14, !P2 ;  /* 0x0000000e5b00720c */ /* 0x000fe20005741270 */
[----:B------:R-:W-:Y:S01]  /*62de0*/  VIADD R14, R86, 0x75 ;  /* 0x00000075560e7836 */ /* 0x000fe20000000000 */
[----:B------:R-:W2:Y:S01]  /*62df0*/  LDC R0, c[0x0][0x398] ;  /* 0x0000e600ff007b82 */ /* 0x000ea20000000800 */
[----:B0-----:R-:W-:-:S04]  /*62e00*/  IMAD.WIDE R4, R15, 0x2, R10 ;  /* 0x000000020f047825 */ /* 0x001fc800078e020a */
[----:B------:R-:W-:-:S04]  /*62e10*/  IMAD.WIDE R6, R15, 0x2, R8 ;  /* 0x000000020f067825 */ /* 0x000fc800078e0208 */
[----:B------:R-:W-:Y:S01]  /*62e20*/  IMAD.IADD R15, R15, 0x1, R71 ;  /* 0x000000010f0f7824 */ /* 0x000fe200078e0247 */
[----:B------:R-:W-:-:S05]  /*62e30*/  F2FP.BF16.F32.PACK_AB R56, R56, R70 ;  /* 0x000000463838723e */ /* 0x000fca00000010ff */
[----:B------:R0:W-:Y:S01]  /*62e40*/  @P1 STG.E.U16 desc[UR6][R4.64], R56 ;  /* 0x0000003804001986 */ /* 0x0001e2000c101506 */
[----:B------:R-:W-:Y:S02]  /*62e50*/  ISETP.GE.AND P1, PT, R14, R60, PT ;  /* 0x0000003c0e00720c */ /* 0x000fe40003f26270 */
[----:B------:R-:W-:Y:S01]  /*62e60*/  PRMT R13, R56, 0x7632, R13 ;  /* 0x00007632380d7816 */ /* 0x000fe2000000000d */
[----:B------:R-:W3:Y:S01]  /*62e70*/  LDL.LU R60, [R1+0x2120] ;  /* 0x00212000013c7983 */ /* 0x000ee20000300800 */
[----:B------:R-:W4:Y:S03]  /*62e80*/  LDC R14, c[0x0][0x398] ;  /* 0x0000e600ff0e7b82 */ /* 0x000f260000000800 */
[----:B------:R-:W3:Y:S04]  /*62e90*/  LDL.S16 R73, [R1+0x3c4] ;  /* 0x0003c40001497983 */ /* 0x000ee80000100600 */
[----:B------:R-:W3:Y:S04]  /*62ea0*/  LDL.LU.S16 R70, [R1+0x3c6] ;  /* 0x0003c60001467983 */ /* 0x000ee80000300600 */
[----:B------:R2:W-:Y:S01]  /*62eb0*/  @P2 STG.E.U16 desc[UR6][R6.64], R13 ;  /* 0x0000000d06002986 */ /* 0x0005e2000c101506 */
[----:B-1----:R-:W-:-:S02]  /*62ec0*/  ISETP.LT.AND P2, PT, R66, R18, !P1 ;  /* 0x000000124200720c */ /* 0x002fc40004f41270 */
[----:B0-----:R-:W-:Y:S01]  /*62ed0*/  PRMT R5, R93, 0x7610, R5 ;  /* 0x000076105d057816 */ /* 0x001fe20000000005 */
[----:B------:R-:W0:Y:S01]  /*62ee0*/  LDC R18, c[0x0][0x398] ;  /* 0x0000e600ff127b82 */ /* 0x000e220000000800 */
[----:B--2---:R-:W-:-:S09]  /*62ef0*/  IMAD.WIDE R12, R15, 0x2, R16 ;  /* 0x000000020f0c7825 */ /* 0x004fd200078e0210 */
[----:B------:R1:W-:Y:S01]  /*62f00*/  @P2 STG.E.U16 desc[UR6][R12.64], R5 ;  /* 0x000000050c002986 */ /* 0x0003e2000c101506 */
[----:B------:R-:W-:Y:S02]  /*62f10*/  ISETP.LT.AND P2, PT, R74, R0, !P1 ;  /* 0x000000004a00720c */ /* 0x000fe40004f41270 */
[----:B------:R-:W2:Y:S01]  /*62f20*/  LDC R0, c[0x0][0x398] ;  /* 0x0000e600ff007b82 */ /* 0x000ea20000000800 */
[----:B-1----:R-:W-:Y:S01]  /*62f30*/  IMAD.WIDE R4, R15, 0x2, R2 ;  /* 0x000000020f047825 */ /* 0x002fe200078e0202 */
[----:B----4-:R-:W-:Y:S02]  /*62f40*/  PRMT R7, R76, 0x7610, R7 ;  /* 0x000076104c077816 */ /* 0x010fe40000000007 */
[----:B------:R-:W4:Y:S07]  /*62f50*/  LDL.LU R76, [R1+0xd8] ;  /* 0x0000d800014c7983 */ /* 0x000f2e0000300800 */
[----:B------:R1:W-:Y:S01]  /*62f60*/  @P2 STG.E.U16 desc[UR6][R4.64], R7 ;  /* 0x0000000704002986 */ /* 0x0003e2000c101506 */
[----:B------:R-:W-:-:S02]  /*62f70*/  ISETP.LT.AND P2, PT, R72, R14, !P1 ;  /* 0x0000000e4800720c */ /* 0x000fc40004f41270 */
[----:B0-----:R-:W-:Y:S01]  /*62f80*/  ISETP.LT.AND P1, PT, R91, R18, !P1 ;  /* 0x000000125b00720c */ /* 0x001fe20004f21270 */
[----:B------:R-:W-:Y:S01]  /*62f90*/  VIADD R18, R86, 0x76 ;  /* 0x0000007656127836 */ /* 0x000fe20000000000 */
[----:B------:R-:W0:Y:S01]  /*62fa0*/  LDC R14, c[0x0][0x398] ;  /* 0x0000e600ff0e7b82 */ /* 0x000e220000000800 */
[----:B-1----:R-:W-:Y:S01]  /*62fb0*/  IMAD.WIDE R6, R15, 0x2, R10 ;  /* 0x000000020f067825 */ /* 0x002fe200078e020a */
[----:B---3--:R-:W-:-:S07]  /*62fc0*/  F2FP.BF16.F32.PACK_AB R57, R57, R89 ;  /* 0x000000593939723e */ /* 0x008fce00000010ff */
[----:B------:R-:W-:Y:S01]  /*62fd0*/  @P2 STG.E.U16 desc[UR6][R6.64], R57 ;  /* 0x0000003906002986 */ /* 0x000fe2000c101506 */
[----:B------:R-:W-:Y:S01]  /*62fe0*/  ISETP.GE.AND P2, PT, R18, R61, PT ;  /* 0x0000003d1200720c */ /* 0x000fe20003f46270 */
[----:B------:R-:W-:Y:S01]  /*62ff0*/  IMAD.WIDE R12, R15, 0x2, R8 ;  /* 0x000000020f0c7825 */ /* 0x000fe200078e0208 */
[----:B------:R-:W-:Y:S01]  /*63000*/  PRMT R5, R57, 0x7632, R5 ;  /* 0x0000763239057816 */ /* 0x000fe20000000005 */
[----:B------:R-:W3:Y:S01]  /*63010*/  LDL.LU R61, [R1+0x211c] ;  /* 0x00211c00013d7983 */ /* 0x000ee20000300800 */
[----:B------:R-:W1:Y:S03]  /*63020*/  LDC R18, c[0x0][0x398] ;  /* 0x0000e600ff127b82 */ /* 0x000e660000000800 */
[----:B------:R-:W3:Y:S04]  /*63030*/  LDL.S16 R93, [R1+0x3c8] ;  /* 0x0003c800015d7983 */ /* 0x000ee80000100600 */
[----:B------:R-:W3:Y:S04]  /*63040*/  LDL.LU.S16 R89, [R1+0x3ca] ;  /* 0x0003ca0001597983 */ /* 0x000ee80000300600 */
[----:B------:R0:W-:Y:S01]  /*63050*/  @P1 STG.E.U16 desc[UR6][R12.64], R5 ;  /* 0x000000050c001986 */ /* 0x0001e2000c101506 */
[----:B--2---:R-:W-:Y:S01]  /*63060*/  ISETP.LT.AND P1, PT, R66, R0, !P2 ;  /* 0x000000004200720c */ /* 0x004fe20005721270 */
[----:B------:R-:W-:Y:S01]  /*63070*/  IMAD.IADD R15, R15, 0x1, R71 ;  /* 0x000000010f0f7824 */ /* 0x000fe200078e0247 */
[----:B------:R-:W2:Y:S03]  /*63080*/  LDC R0, c[0x0][0x398] ;  /* 0x0000e600ff007b82 */ /* 0x000ea60000000800 */
[----:B0-----:R-:W-:-:S04]  /*63090*/  IMAD.WIDE R4, R15, 0x2, R16 ;  /* 0x000000020f047825 */ /* 0x001fc800078e0210 */
[----:B------:R-:W-:Y:S01]  /*630a0*/  IMAD.WIDE R12, R15, 0x2, R2 ;  /* 0x000000020f0c7825 */ /* 0x000fe200078e0202 */
[----:B------:R-:W-:Y:S02]  /*630b0*/  PRMT R7, R73, 0x7610, R7 ;  /* 0x0000761049077816 */ /* 0x000fe40000000007 */
[----:B------:R-:W-:Y:S02]  /*630c0*/  PRMT R20, R70, 0x7610, R20 ;  /* 0x0000761046147816 */ /* 0x000fe40000000014 */
[----:B------:R-:W3:Y:S04]  /*630d0*/  LDL.LU R70, [R1+0xdc] ;  /* 0x0000dc0001467983 */ /* 0x000ee80000300800 */
[----:B------:R0:W-:Y:S01]  /*630e0*/  @P1 STG.E.U16 desc[UR6][R4.64], R7 ;  /* 0x0000000704001986 */ /* 0x0001e2000c101506 */
[----:B------:R-:W-:-:S02]  /*630f0*/  ISETP.LT.AND P1, PT, R74, R14, !P2 ;  /* 0x0000000e4a00720c */ /* 0x000fc40005721270 */
[----:B------:R-:W3:Y:S11]  /*63100*/  LDC R14, c[0x0][0x398] ;  /* 0x0000e600ff0e7b82 */ /* 0x000ef60000000800 */
[----:B------:R4:W-:Y:S01]  /*63110*/  @P1 STG.E.U16 desc[UR6][R12.64], R20 ;  /* 0x000000140c001986 */ /* 0x0009e2000c101506 */
[----:B--2---:R-:W-:Y:S01]  /*63120*/  ISETP.LT.AND P1, PT, R72, R0, !P2 ;  /* 0x000000004800720c */ /* 0x004fe20005721270 */
[----:B0-----:R-:W-:Y:S01]  /*63130*/  IMAD.WIDE R4, R15, 0x2, R10 ;  /* 0x000000020f047825 */ /* 0x001fe200078e020a */
[----:B-1----:R-:W-:Y:S01]  /*63140*/  ISETP.LT.AND P2, PT, R91, R18, !P2 ;  /* 0x000000125b00720c */ /* 0x002fe20005741270 */
[----:B------:R-:W0:Y:S02]  /*63150*/  LDC R0, c[0x0][0x398] ;  /* 0x0000e600ff007b82 */ /* 0x000e240000000800 */
[----:B------:R-:W-:-:S02]  /*63160*/  VIADD R18, R86, 0x77 ;  /* 0x0000007756127836 */ /* 0x000fc40000000000 */
[----:B------:R-:W-:Y:S01]  /*63170*/  IMAD.WIDE R6, R15, 0x2, R8 ;  /* 0x000000020f067825 */ /* 0x000fe200078e0208 */
[----:B----4-:R-:W-:-:S05]  /*63180*/  F2FP.BF16.F32.PACK_AB R58, R58, R76 ;  /* 0x0000004c3a3a723e */ /* 0x010fca00000010ff */
[----:B------:R-:W-:Y:S01]  /*63190*/  @P1 STG.E.U16 desc[UR6][R4.64], R58 ;  /* 0x0000003a04001986 */ /* 0x000fe2000c101506 */
[----:B------:R-:W-:Y:S02]  /*631a0*/  ISETP.GE.AND P1, PT, R18, R62, PT ;  /* 0x0000003e1200720c */ /* 0x000fe40003f26270 */
[----:B------:R-:W-:Y:S01]  /*631b0*/  PRMT R13, R58, 0x7632, R13 ;  /* 0x000076323a0d7816 */ /* 0x000fe2000000000d */
[----:B------:R-:W2:Y:S01]  /*631c0*/  LDL.LU R62, [R1+0x2118] ;  /* 0x00211800013e7983 */ /* 0x000ea20000300800 */
[----:B------:R-:W-:Y:S01]  /*631d0*/  IMAD.IADD R15, R15, 0x1, R71 ;  /* 0x000000010f0f7824 */ /* 0x000fe200078e0247 */
[----:B------:R-:W1:Y:S02]  /*631e0*/  LDC R18, c[0x0][0x398] ;  /* 0x0000e600ff127b82 */ /* 0x000e640000000800 */
[----:B------:R-:W4:Y:S04]  /*631f0*/  LDL.S16 R73, [R1+0x3cc] ;  /* 0x0003cc0001497983 */ /* 0x000f280000100600 */
[----:B------:R-:W2:Y:S04]  /*63200*/  LDL.LU.S16 R76, [R1+0x3ce] ;  /* 0x0003ce00014c7983 */ /* 0x000ea80000300600 */
[----:B------:R3:W-:Y:S02]  /*63210*/  @P2 STG.E.U16 desc[UR6][R6.64], R13 ;  /* 0x0000000d06002986 */ /* 0x0007e4000c101506 */
[----:B---3--:R-:W-:-:S02]  /*63220*/  PRMT R7, R89, 0x7610, R7 ;  /* 0x0000761059077816 */ /* 0x008fc40000000007 */
[----:B------:R-:W3:Y:S01]  /*63230*/  LDL.LU R89, [R1+0xe0] ;  /* 0x0000e00001597983 */ /* 0x000ee20000300800 */
[----:B------:R-:W-:Y:S02]  /*63240*/  ISETP.LT.AND P2, PT, R66, R14, !P1 ;  /* 0x0000000e4200720c */ /* 0x000fe40004f41270 */
[----:B------:R-:W1:Y:S01]  /*63250*/  LDC R14, c[0x0][0x398] ;  /* 0x0000e600ff0e7b82 */ /* 0x000e620000000800 */
[----:B------:R-:W-:Y:S01]  /*63260*/  PRMT R5, R93, 0x7610, R5 ;  /* 0x000076105d057816 */ /* 0x000fe20000000005 */
[----:B------:R-:W-:-:S09]  /*63270*/  IMAD.WIDE R12, R15, 0x2, R16 ;  /* 0x000000020f0c7825 */ /* 0x000fd200078e0210 */
[----:B------:R0:W-:Y:S02]  /*63280*/  @P2 STG.E.U16 desc[UR6][R12.64], R5 ;  /* 0x000000050c002986 */ /* 0x0001e4000c101506 */
[----:B0-----:R-:W-:Y:S02]  /*63290*/  ISETP.LT.AND P2, PT, R74, R0, !P1 ;  /* 0x000000004a00720c */ /* 0x001fe40004f41270 */
[----:B------:R-:W0:Y:S01]  /*632a0*/  LDC R0, c[0x0][0x398] ;  /* 0x0000e600ff007b82 */ /* 0x000e220000000800 */
[----:B------:R-:W-:-:S10]  /*632b0*/  IMAD.WIDE R4, R15, 0x2, R2 ;  /* 0x000000020f047825 */ /* 0x000fd400078e0202 */
[----:B------:R1:W-:Y:S02]  /*632c0*/  @P2 STG.E.U16 desc[UR6][R4.64], R7 ;  /* 0x0000000704002986 */ /* 0x0003e4000c101506 */
[----:B-1----:R-:W-:Y:S02]  /*632d0*/  ISETP.LT.AND P2, PT, R72, R14, !P1 ;  /* 0x0000000e4800720c */ /* 0x002fe40004f41270 */
[----:B------:R-:W-:Y:S01]  /*632e0*/  ISETP.LT.AND P1, PT, R91, R18, !P1 ;  /* 0x000000125b00720c */ /* 0x000fe20004f21270 */
[----:B------:R-:W-:Y:S01]  /*632f0*/  VIADD R18, R86, 0x78 ;  /* 0x0000007856127836 */ /* 0x000fe20000000000 */
[----:B------:R-:W1:Y:S01]  /*63300*/  LDC R14, c[0x0][0x398] ;  /* 0x0000e600ff0e7b82 */ /* 0x000e620000000800 */
[----:B------:R-:W-:Y:S01]  /*63310*/  IMAD.WIDE R6, R15, 0x2, R10 ;  /* 0x000000020f067825 */ /* 0x000fe200078e020a */
[----:B------:R-:W-:-:S07]  /*63320*/  F2FP.BF16.F32.PACK_AB R59, R59, R70 ;  /* 0x000000463b3b723e */ /* 0x000fce00000010ff */
        /* <DEDUP_REMOVED lines=8> */
[----:B------:R0:W-:Y:S02]  /*633b0*/  @P1 STG.E.U16 desc[UR6][R12.64], R5 ;  /* 0x000000050c001986 */ /* 0x0001e4000c101506 */
[----:B0-----:R-:W-:Y:S01]  /*633c0*/  ISETP.LT.AND P1, PT, R66, R0, !P2 ;  /* 0x000000004200720c */ /* 0x001fe20005721270 */
[----:B------:R-:W-:Y:S01]  /*633d0*/  IMAD.IADD R15, R15, 0x1, R71 ;  /* 0x000000010f0f7824 */ /* 0x000fe200078e0247 */
[----:B------:R-:W0:Y:S03]  /*633e0*/  LDC R0, c[0x0][0x398] ;  /* 0x0000e600ff007b82 */ /* 0x000e260000000800 */
[----:B------:R-:W-:Y:S01]  /*633f0*/  IMAD.WIDE R4, R15, 0x2, R16 ;  /* 0x000000020f047825 */ /* 0x000fe200078e0210 */
[----:B--2---:R-:W-:-:S02]  /*63400*/  PRMT R13, R76, 0x7610, R13 ;  /* 0x000076104c0d7816 */ /* 0x004fc4000000000d */
[----:B------:R-:W2:Y:S01]  /*63410*/  LDL.LU R76, [R1+0xe4] ;  /* 0x0000e400014c7983 */ /* 0x000ea20000300800 */
[----:B----4-:R-:W-:-:S05]  /*63420*/  PRMT R7, R73, 0x7610, R7 ;  /* 0x0000761049077816 */ /* 0x010fca0000000007 */
[----:B------:R4:W-:Y:S01]  /*63430*/  @P1 STG.E.U16 desc[UR6][R4.64], R7 ;  /* 0x0000000704001986 */ /* 0x0009e2000c101506 */
[----:B-1----:R-:W-:Y:S02]  /*63440*/  ISETP.LT.AND P1, PT, R74, R14, !P2 ;  /* 0x0000000e4a00720c */ /* 0x002fe40005721270 */
[----:B------:R-:W1:Y:S01]  /*63450*/  LDC R14, c[0x0][0x398] ;  /* 0x0000e600ff0e7b82 */ /* 0x000e620000000800 */
[----:B----4-:R-:W-:-:S10]  /*63460*/  IMAD.WIDE R6, R15, 0x2, R2 ;  /* 0x000000020f067825 */ /* 0x010fd400078e0202 */
[----:B------:R4:W-:Y:S01]  /*63470*/  @P1 STG.E.U16 desc[UR6][R6.64], R13 ;  /* 0x0000000d06001986 */ /* 0x0009e2000c101506 */
[----:B0-----:R-:W-:Y:S01]  /*63480*/  ISETP.LT.AND P1, PT, R72, R0, !P2 ;  /* 0x000000004800720c */ /* 0x001fe20005721270 */
[----:B------:R-:W-:Y:S01]  /*63490*/  IMAD.WIDE R4, R15, 0x2, R10 ;  /* 0x000000020f047825 */ /* 0x000fe200078e020a */
[----:B------:R-:W-:Y:S01]  /*634a0*/  ISETP.LT.AND P2, PT, R91, R18, !P2 ;  /* 0x000000125b00720c */ /* 0x000fe20005741270 */
[----:B------:R-:W0:Y:S02]  /*634b0*/  LDC R0, c[0x0][0x398] ;  /* 0x0000e600ff007b82 */ /* 0x000e240000000800 */
[----:B------:R-:W-:Y:S01]  /*634c0*/  VIADD R18, R86, 0x79 ;  /* 0x0000007956127836 */ /* 0x000fe20000000000 */
[----:B---3--:R-:W-:-:S07]  /*634d0*/  F2FP.BF16.F32.PACK_AB R60, R60, R89 ;  /* 0x000000593c3c723e */ /* 0x008fce00000010ff */
[----:B------:R-:W-:Y:S01]  /*634e0*/  @P1 STG.E.U16 desc[UR6][R4.64], R60 ;  /* 0x0000003c04001986 */ /* 0x000fe2000c101506 */
[----:B------:R-:W-:Y:S01]  /*634f0*/  ISETP.GE.AND P1, PT, R18, R64, PT ;  /* 0x000000401200720c */ /* 0x000fe20003f26270 */
[C---:B----4-:R-:W-:Y:S01]  /*63500*/  IMAD.WIDE R12, R15.reuse, 0x2, R8 ;  /* 0x000000020f0c7825 */ /* 0x050fe200078e0208 */
[----:B------:R-:W-:Y:S01]  /*63510*/  PRMT R7, R60, 0x7632, R7 ;  /* 0x000076323c077816 */ /* 0x000fe20000000007 */
[----:B------:R-:W3:Y:S01]  /*63520*/  LDL.LU R64, [R1+0x2110] ;  /* 0x0021100001407983 */ /* 0x000ee20000300800 */
[----:B------:R-:W4:Y:S03]  /*63530*/  LDC R18, c[0x0][0x398] ;  /* 0x0000e600ff127b82 */ /* 0x000f260000000800 */
[----:B------:R-:W3:Y:S04]  /*63540*/  LDL.S16 R73, [R1+0x3d4] ;  /* 0x0003d40001497983 */ /* 0x000ee80000100600 */
[----:B------:R-:W3:Y:S04]  /*63550*/  LDL.LU.S16 R89, [R1+0x3d6] ;  /* 0x0003d60001597983 */ /* 0x000ee80000300600 */
[----:B------:R0:W-:Y:S01]  /*63560*/  @P2 STG.E.U16 desc[UR6][R12.64], R7 ;  /* 0x000000070c002986 */ /* 0x0001e2000c101506 */
[----:B-1----:R-:W-:Y:S01]  /*63570*/  ISETP.LT.AND P2, PT, R66, R14, !P1 ;  /* 0x0000000e4200720c */ /* 0x002fe20004f41270 */
[----:B------:R-:W-:Y:S01]  /*63580*/  IMAD.IADD R15, R15, 0x1, R71 ;  /* 0x000000010f0f7824 */ /* 0x000fe200078e0247 */
[----:B------:R-:W1:Y:S03]  /*63590*/  LDC R14, c[0x0][0x398] ;  /* 0x0000e600ff0e7b82 */ /* 0x000e660000000800 */
[----:B0-----:R-:W-:Y:S01]  /*635a0*/  IMAD.WIDE R6, R15, 0x2, R16 ;  /* 0x000000020f067825 */ /* 0x001fe200078e0210 */
[----:B------:R-:W-:-:S02]  /*635b0*/  PRMT R5, R93, 0x7610, R5 ;  /* 0x000076105d057816 */ /* 0x000fc40000000005 */
[----:B------:R-:W3:Y:S05]  /*635c0*/  LDL.LU R93, [R1+0xe8] ;  /* 0x0000e800015d7983 */ /* 0x000eea0000300800 */
[----:B------:R0:W-:Y:S01]  /*635d0*/  @P2 STG.E.U16 desc[UR6][R6.64], R5 ;  /* 0x0000000506002986 */ /* 0x0001e2000c101506 */
[----:B------:R-:W-:Y:S02]  /*635e0*/  ISETP.LT.AND P2, PT, R74, R0, !P1 ;  /* 0x000000004a00720c */ /* 0x000fe40004f41270 */
[----:B------:R-:W-:Y:S01]  /*635f0*/  PRMT R13, R70, 0x7610, R13 ;  /* 0x00007610460d7816 */ /* 0x000fe2000000000d */
[----:B------:R-:W3:Y:S01]  /*63600*/  LDC R0, c[0x0][0x398] ;  /* 0x0000e600ff007b82 */ /* 0x000ee20000000800 */
[----:B0-----:R-:W-:-:S09]  /*63610*/  IMAD.WIDE R4, R15, 0x2, R2 ;  /* 0x000000020f047825 */ /* 0x001fd200078e0202 */
[----:B------:R0:W-:Y:S01]  /*63620*/  @P2 STG.E.U16 desc[UR6][R4.64], R13 ;  /* 0x0000000d04002986 */ /* 0x0001e2000c101506 */
[----:B-1----:R-:W-:Y:S01]  /*63630*/  ISETP.LT.AND P2, PT, R72, R14, !P1 ;  /* 0x0000000e4800720c */ /* 0x002fe20004f41270 */
[----:B------:R-:W-:Y:S01]  /*63640*/  IMAD.WIDE R6, R15, 0x2, R10 ;  /* 0x000000020f067825 */ /* 0x000fe200078e020a */
[----:B----4-:R-:W-:Y:S01]  /*63650*/  ISETP.LT.AND P1, PT, R91, R18, !P1 ;  /* 0x000000125b00720c */ /* 0x010fe20004f21270 */
[----:B------:R-:W1:Y:S02]  /*63660*/  LDC R14, c[0x0][0x398] ;  /* 0x0000e600ff0e7b82 */ /* 0x000e640000000800 */
[----:B------:R-:W-:Y:S02]  /*63670*/  VIADD R18, R86, 0x7a ;  /* 0x0000007a56127836 */ /* 0x000fe40000000000 */
[----:B0-----:R-:W-:Y:S01]  /*63680*/  IMAD.WIDE R12, R15, 0x2, R8 ;  /* 0x000000020f0c7825 */ /* 0x001fe200078e0208 */
[----:B--2---:R-:W-:-:S05]  /*63690*/  F2FP.BF16.F32.PACK_AB R61, R61, R76 ;  /* 0x0000004c3d3d723e */ /* 0x004fca00000010ff */
[----:B------:R3:W-:Y:S01]  /*636a0*/  @P2 STG.E.U16 desc[UR6][R6.64], R61 ;  /* 0x0000003d06002986 */ /* 0x0007e2000c101506 */
[----:B------:R-:W-:Y:S02]  /*636b0*/  ISETP.GE.AND P2, PT, R18, R65, PT ;  /* 0x000000411200720c */ /* 0x000fe40003f46270 */
[----:B------:R-:W-:Y:S01]  /*636c0*/  PRMT R5, R61, 0x7632, R5 ;  /* 0x000076323d057816 */ /* 0x000fe20000000005 */
[----:B------:R-:W2:Y:S01]  /*636d0*/  LDL.LU R65, [R1+0x210c] ;  /* 0x00210c0001417983 */ /* 0x000ea20000300800 */
[----:B------:R-:W-:Y:S01]  /*636e0*/  IMAD.IADD R15, R15, 0x1, R71 ;  /* 0x000000010f0f7824 */ /* 0x000fe200078e0247 */
[----:B------:R-:W0:Y:S02]  /*636f0*/  LDC R18, c[0x0][0x398] ;  /* 0x0000e600ff127b82 */ /* 0x000e240000000800 */
[----:B------:R-:W4:Y:S04]  /*63700*/  LDL.S16 R70, [R1+0x3d8] ;  /* 0x0003d80001467983 */ /* 0x000f280000100600 */
[----:B------:R-:W2:Y:S04]  /*63710*/  LDL.LU.S16 R76, [R1+0x3da] ;  /* 0x0003da00014c7983 */ /* 0x000ea80000300600 */
[----:B------:R-:W2:Y:S04]  /*63720*/  LDL.LU R75, [R1+0xec] ;  /* 0x0000ec00014b7983 */ /* 0x000ea80000300800 */
[----:B------:R0:W-:Y:S01]  /*63730*/  @P1 STG.E.U16 desc[UR6][R12.64], R5 ;  /* 0x000000050c001986 */ /* 0x0001e2000c101506 */
[----:B---3--:R-:W-:-:S03]  /*63740*/  PRMT R7, R73, 0x7610, R7 ;  /* 0x0000761049077816 */ /* 0x008fc60000000007 */
[----:B------:R-:W3:Y:S01]  /*63750*/  LDL.S16 R73, [R1+0x3dc] ;  /* 0x0003dc0001497983 */ /* 0x000ee20000100600 */
[----:B0-----:R-:W-:-:S03]  /*63760*/  PRMT R13, R89, 0x7610, R13 ;  /* 0x00007610590d7816 */ /* 0x001fc6000000000d */
[----:B------:R-:W3:Y:S01]  /*63770*/  LDL.LU.S16 R89, [R1+0x3de] ;  /* 0x0003de0001597983 */ /* 0x000ee20000300600 */
[----:B------:R-:W-:Y:S02]  /*63780*/  ISETP.LT.AND P1, PT, R66, R0, !P2 ;  /* 0x000000004200720c */ /* 0x000fe40005721270 */
[----:B------:R-:W0:Y:S01]  /*63790*/  LDC R0, c[0x0][0x398] ;  /* 0x0000e600ff007b82 */ /* 0x000e220000000800 */
[----:B------:R-:W-:-:S10]  /*637a0*/  IMAD.WIDE R4, R15, 0x2, R16 ;  /* 0x000000020f047825 */ /* 0x000fd400078e0210 */
[----:B------:R1:W-:Y:S02]  /*637b0*/  @P1 STG.E.U16 desc[UR6][R4.64], R7 ;  /* 0x0000000704001986 */ /* 0x0003e4000c101506 */
[----:B-1----:R-:W-:Y:S02]  /*637c0*/  ISETP.LT.AND P1, PT, R74, R14, !P2 ;  /* 0x0000000e4a00720c */ /* 0x002fe40005721270 */
[----:B------:R-:W1:Y:S01]  /*637d0*/  LDC R14, c[0x0][0x398] ;  /* 0x0000e600ff0e7b82 */ /* 0x000e620000000800 */
[----:B------:R-:W-:-:S10]  /*637e0*/  IMAD.WIDE R6, R15, 0x2, R2 ;  /* 0x000000020f067825 */ /* 0x000fd400078e0202 */
[----:B------:R0:W-:Y:S02]  /*637f0*/  @P1 STG.E.U16 desc[UR6][R6.64], R13 ;  /* 0x0000000d06001986 */ /* 0x0001e4000c101506 */
[----:B0-----:R-:W-:Y:S02]  /*63800*/  ISETP.LT.AND P1, PT, R72, R0, !P2 ;  /* 0x000000004800720c */ /* 0x001fe40005721270 */
[----:B------:R-:W-:Y:S01]  /*63810*/  ISETP.LT.AND P2, PT, R91, R18, !P2 ;  /* 0x000000125b00720c */ /* 0x000fe20005741270 */
[----:B------:R-:W0:Y:S01]  /*63820*/  LDC R0, c[0x0][0x398] ;  /* 0x0000e600ff007b82 */ /* 0x000e220000000800 */
[----:B------:R-:W-:-:S04]  /*63830*/  IMAD.WIDE R4, R15, 0x2, R10 ;  /* 0x000000020f047825 */ /* 0x000fc800078e020a */
[----:B------:R-:W-:Y:S02]  /*63840*/  VIADD R18, R86, 0x7b ;  /* 0x0000007b56127836 */ /* 0x000fe40000000000 */
[----:B------:R-:W-:-:S04]  /*63850*/  IMAD.WIDE R12, R15, 0x2, R8 ;  /* 0x000000020f0c7825 */ /* 0x000fc800078e0208 */
[----:B------:R-:W-:Y:S01]  /*63860*/  IMAD.IADD R15, R15, 0x1, R71 ;  /* 0x000000010f0f7824 */ /* 0x000fe200078e0247 */
[----:B------:R-:W-:Y:S02]  /*63870*/  F2FP.BF16.F32.PACK_AB R62, R62, R93 ;  /* 0x0000005d3e3e723e */ /* 0x000fe400000010ff */
[----:B------:R-:W3:Y:S02]  /*63880*/  LDL.LU R93, [R1+0xf0] ;  /* 0x0000f000015d7983 */ /* 0x000ee40000300800 */
[----:B------:R-:W-:Y:S02]  /*63890*/  PRMT R7, R62, 0x7632, R7 ;  /* 0x000076323e077816 */ /* 0x000fe40000000007 */
[----:B------:R-:W-:Y:S01]  /*638a0*/  @P1 STG.E.U16 desc[UR6][R4.64], R62 ;  /* 0x0000003e04001986 */ /* 0x000fe2000c101506 */
[----:B------:R-:W-:Y:S02]  /*638b0*/  ISETP.GE.AND P1, PT, R18, R87, PT ;  /* 0x000000571200720c */ /* 0x000fe40003f26270 */
[----:B------:R-:W0:Y:S01]  /*638c0*/  LDC R18, c[0x0][0x398] ;  /* 0x0000e600ff127b82 */ /* 0x000e220000000800 */
[----:B------:R1:W-:Y:S02]  /*638d0*/  @P2 STG.E.U16 desc[UR6][R12.64], R7 ;  /* 0x000000070c002986 */ /* 0x0003e4000c101506 */
[----:B-1----:R-:W-:-:S05]  /*638e0*/  ISETP.LT.AND P2, PT, R66, R14, !P1 ;  /* 0x0000000e4200720c */ /* 0x002fca0004f41270 */
[----:B------:R-:W1:Y:S01]  /*638f0*/  LDC R14, c[0x0][0x398] ;  /* 0x0000e600ff0e7b82 */ /* 0x000e620000000800 */
[C---:B------:R-:W-:Y:S01]  /*63900*/  IMAD.WIDE R6, R15.reuse, 0x2, R16 ;  /* 0x000000020f067825 */ /* 0x040fe200078e0210 */
[----:B----4-:R-:W-:Y:S02]  /*63910*/  PRMT R5, R70, 0x7610, R5 ;  /* 0x0000761046057816 */ /* 0x010fe40000000005 */
[----:B------:R-:W4:Y:S04]  /*63920*/  LDL.S16 R70, [R1+0x3e0] ;  /* 0x0003e00001467983 */ /* 0x000f280000100600 */
[----:B------:R1:W-:Y:S01]  /*63930*/  @P2 STG.E.U16 desc[UR6][R6.64], R5 ;  /* 0x0000000506002986 */ /* 0x0003e2000c101506 */
[----:B0-----:R-:W-:Y:S02]  /*63940*/  ISETP.LT.AND P2, PT, R74, R0, !P1 ;  /* 0x000000004a00720c */ /* 0x001fe40004f41270 */
[----:B--2---:R-:W-:Y:S01]  /*63950*/  PRMT R13, R76, 0x7610, R13 ;  /* 0x000076104c0d7816 */ /* 0x004fe2000000000d */
[----:B------:R-:W0:Y:S01]  /*63960*/  LDC R0, c[0x0][0x398] ;  /* 0x0000e600ff007b82 */ /* 0x000e220000000800 */
[----:B------:R-:W2:Y:S01]  /*63970*/  LDL.LU.S16 R76, [R1+0x3e2] ;  /* 0x0003e200014c7983 */ /* 0x000ea20000300600 */
[----:B-1----:R-:W-:-:S08]  /*63980*/  IMAD.WIDE R4, R15, 0x2, R2 ;  /* 0x000000020f047825 */ /* 0x002fd000078e0202 */
[----:B------:R1:W-:Y:S01]  /*63990*/  @P2 STG.E.U16 desc[UR6][R4.64], R13 ;  /* 0x0000000d04002986 */ /* 0x0003e2000c101506 */
[----:B------:R-:W-:Y:S02]  /*639a0*/  ISETP.LT.AND P2, PT, R72, R14, !P1 ;  /* 0x0000000e4800720c */ /* 0x000fe40004f41270 */
[----:B------:R-:W-:Y:S02]  /*639b0*/  ISETP.LT.AND P1, PT, R91, R18, !P1 ;  /* 0x000000125b00720c */ /* 0x000fe40004f21270 */
[----:B------:R-:W-:Y:S01]  /*639c0*/  F2FP.BF16.F32.PACK_AB R63, R63, R75 ;  /* 0x0000004b3f3f723e */ /* 0x000fe200000010ff */
[----:B------:R-:W-:Y:S01]  /*639d0*/  IMAD.WIDE R6, R15, 0x2, R10 ;  /* 0x000000020f067825 */ /* 0x000fe200078e020a */
[----:B------:R-:W0:Y:S02]  /*639e0*/  LDC R14, c[0x0][0x398] ;  /* 0x0000e600ff0e7b82 */ /* 0x000e240000000800 */
[----:B-1----:R-:W-:Y:S01]  /*639f0*/  PRMT R5, R63, 0x7632, R5 ;  /* 0x000076323f057816 */ /* 0x002fe20000000005 */
[----:B------:R-:W-:-:S04]  /*63a00*/  IMAD.WIDE R12, R15, 0x2, R8 ;  /* 0x000000020f0c7825 */ /* 0x000fc800078e0208 */
[----:B------:R-:W-:Y:S04]  /*63a10*/  @P2 STG.E.U16 desc[UR6][R6.64], R63 ;  /* 0x0000003f06002986 */ /* 0x000fe8000c101506 */
[----:B------:R3:W-:Y:S02]  /*63a20*/  @P1 STG.E.U16 desc[UR6][R12.64], R5 ;  /* 0x000000050c001986 */ /* 0x0007e4000c101506 */
[----:B---3--:R-:W-:Y:S02]  /*63a30*/  PRMT R13, R89, 0x7610, R13 ;  /* 0x00007610590d7816 */ /* 0x008fe4000000000d */
[----:B------:R-:W3:Y:S01]  /*63a40*/  LDL.LU R89, [R1+0xf4] ;  /* 0x0000f40001597983 */ /* 0x000ee20000300800 */
[----:B------:R-:W-:Y:S02]  /*63a50*/  VIADD R18, R86, 0x7c ;  /* 0x0000007c56127836 */ /* 0x000fe40000000000 */
[----:B------:R-:W-:Y:S01]  /*63a60*/  IMAD.IADD R15, R15, 0x1, R71 ;  /* 0x000000010f0f7824 */ /* 0x000fe200078e0247 */
[----:B------:R-:W-:Y:S01]  /*63a70*/  PRMT R7, R73, 0x7610, R7 ;  /* 0x0000761049077816 */ /* 0x000fe20000000007 */
[----:B------:R-:W3:Y:S01]  /*63a80*/  LDL.S16 R75, [R1+0x3e4] ;  /* 0x0003e400014b7983 */ /* 0x000ee20000100600 */
[----:B------:R-:W-:Y:S01]  /*63a90*/  ISETP.GE.AND P2, PT, R18, R69, PT ;  /* 0x000000451200720c */ /* 0x000fe20003f46270 */
[----:B------:R-:W-:Y:S01]  /*63aa0*/  IMAD.WIDE R4, R15, 0x2, R16 ;  /* 0x000000020f047825 */ /* 0x000fe200078e0210 */
[----:B------:R-:W1:Y:S01]  /*63ab0*/  LDC R18, c[0x0][0x398] ;  /* 0x0000e600ff127b82 */ /* 0x000e620000000800 */
[----:B------:R-:W3:Y:S01]  /*63ac0*/  LDL.LU.S16 R73, [R1+0x3e6] ;  /* 0x0003e60001497983 */ /* 0x000ee20000300600 */
[----:B0-----:R-:W-:-:S06]  /*63ad0*/  ISETP.LT.AND P1, PT, R66, R0, !P2 ;  /* 0x000000004200720c */ /* 0x001fcc0005721270 */
[----:B------:R-:W0:Y:S07]  /*63ae0*/  LDC R0, c[0x0][0x398] ;  /* 0x0000e600ff007b82 */ /* 0x000e2e0000000800 */
[----:B------:R1:W-:Y:S01]  /*63af0*/  @P1 STG.E.U16 desc[UR6][R4.64], R7 ;  /* 0x0000000704001986 */ /* 0x0003e2000c101506 */
[----:B------:R-:W-:Y:S02]  /*63b00*/  ISETP.LT.AND P1, PT, R74, R14, !P2 ;  /* 0x0000000e4a00720c */ /* 0x000fe40005721270 */
[----:B------:R-:W0:Y:S01]  /*63b10*/  LDC R14, c[0x0][0x398] ;  /* 0x0000e600ff0e7b82 */ /* 0x000e220000000800 */
[----:B-1----:R-:W-:-:S10]  /*63b20*/  IMAD.WIDE R6, R15, 0x2, R2 ;  /* 0x000000020f067825 */ /* 0x002fd400078e0202 */
[----:B------:R1:W-:Y:S01]  /*63b30*/  @P1 STG.E.U16 desc[UR6][R6.64], R13 ;  /* 0x0000000d06001986 */ /* 0x0003e2000c101506 */
[----:B0-----:R-:W-:Y:S02]  /*63b40*/  ISETP.LT.AND P1, PT, R72, R0, !P2 ;  /* 0x000000004800720c */ /* 0x001fe40005721270 */
[----:B------:R-:W-:Y:S01]  /*63b50*/  ISETP.LT.AND P2, PT, R91, R18, !P2 ;  /* 0x000000125b00720c */ /* 0x000fe20005741270 */
[----:B------:R-:W0:Y:S01]  /*63b60*/  LDC R0, c[0x0][0x398] ;  /* 0x0000e600ff007b82 */ /* 0x000e220000000800 */
[----:B------:R-:W-:-:S04]  /*63b70*/  IMAD.WIDE R4, R15, 0x2, R10 ;  /* 0x000000020f047825 */ /* 0x000fc800078e020a */
[----:B------:R-:W-:Y:S02]  /*63b80*/  VIADD R18, R86, 0x7d ;  /* 0x0000007d56127836 */ /* 0x000fe40000000000 */
[----:B-1----:R-:W-:Y:S01]  /*63b90*/  IMAD.WIDE R12, R15, 0x2, R8 ;  /* 0x000000020f0c7825 */ /* 0x002fe200078e0208 */
[----:B------:R-:W-:-:S03]  /*63ba0*/  F2FP.BF16.F32.PACK_AB R64, R64, R93 ;  /* 0x0000005d4040723e */ /* 0x000fc600000010ff */
[----:B------:R-:W-:Y:S01]  /*63bb0*/  IMAD.IADD R15, R15, 0x1, R71 ;  /* 0x000000010f0f7824 */ /* 0x000fe200078e0247 */
[----:B------:R-:W3:Y:S01]  /*63bc0*/  LDL.LU R93, [R1+0xf8] ;  /* 0x0000f800015d7983 */ /* 0x000ee20000300800 */
[----:B------:R-:W-:-:S03]  /*63bd0*/  PRMT R7, R64, 0x7632, R7 ;  /* 0x0000763240077816 */ /* 0x000fc60000000007 */
[----:B------:R-:W-:Y:S01]  /*63be0*/  @P1 STG.E.U16 desc[UR6][R4.64], R64 ;  /* 0x0000004004001986 */ /* 0x000fe2000c101506 */
[----:B------:R-:W-:Y:S02]  /*63bf0*/  ISETP.GE.AND P1, PT, R18, R21, PT ;  /* 0x000000151200720c */ /* 0x000fe40003f26270 */
[----:B------:R-:W1:Y:S01]  /*63c00*/  LDC R18, c[0x0][0x398] ;  /* 0x0000e600ff127b82 */ /* 0x000e620000000800 */
[----:B------:R0:W-:Y:S01]  /*63c10*/  @P2 STG.E.U16 desc[UR6][R12.64], R7 ;  /* 0x000000070c002986 */ /* 0x0001e2000c101506 */
[----:B------:R-:W-:-:S06]  /*63c20*/  ISETP.LT.AND P2, PT, R66, R14, !P1 ;  /* 0x0000000e4200720c */ /* 0x000fcc0004f41270 */
[----:B------:R-:W1:Y:S01]  /*63c30*/  LDC R14, c[0x0][0x398] ;  /* 0x0000e600ff0e7b82 */ /* 0x000e620000000800 */
[----:B0-----:R-:W-:Y:S01]  /*63c40*/  IMAD.WIDE R6, R15, 0x2, R16 ;  /* 0x000000020f067825 */ /* 0x001fe200078e0210 */
[----:B----4-:R-:W-:Y:S02]  /*63c50*/  PRMT R5, R70, 0x7610, R5 ;  /* 0x0000761046057816 */ /* 0x010fe40000000005 */
[----:B------:R-:W4:Y:S04]  /*63c60*/  LDL.S16 R70, [R1+0x3e8] ;  /* 0x0003e80001467983 */ /* 0x000f280000100600 */
[----:B------:R0:W-:Y:S01]  /*63c70*/  @P2 STG.E.U16 desc[UR6][R6.64], R5 ;  /* 0x0000000506002986 */ /* 0x0001e2000c101506 */
[----:B------:R-:W-:Y:S02]  /*63c80*/  ISETP.LT.AND P2, PT, R74, R0, !P1 ;  /* 0x000000004a00720c */ /* 0x000fe40004f41270 */
[----:B------:R-:W3:Y:S01]  /*63c90*/  LDC R0, c[0x0][0x398] ;  /* 0x0000e600ff007b82 */ /* 0x000ee20000000800 */
[----:B--2---:R-:W-:-:S02]  /*63ca0*/  PRMT R13, R76, 0x7610, R13 ;  /* 0x000076104c0d7816 */ /* 0x004fc4000000000d */
[----:B------:R-:W2:Y:S01]  /*63cb0*/  LDL.LU.S16 R76, [R1+0x3ea] ;  /* 0x0003ea00014c7983 */ /* 0x000ea20000300600 */
[----:B0-----:R-:W-:-:S07]  /*63cc0*/  IMAD.WIDE R4, R15, 0x2, R2 ;  /* 0x000000020f047825 */ /* 0x001fce00078e0202 */
[----:B------:R0:W-:Y:S01]  /*63cd0*/  @P2 STG.E.U16 desc[UR6][R4.64], R13 ;  /* 0x0000000d04002986 */ /* 0x0001e2000c101506 */
[----:B-1----:R-:W-:Y:S02]  /*63ce0*/  ISETP.LT.AND P2, PT, R72, R14, !P1 ;  /* 0x0000000e4800720c */ /* 0x002fe40004f41270 */
[----:B------:R-:W-:Y:S01]  /*63cf0*/  ISETP.LT.AND P1, PT, R91, R18, !P1 ;  /* 0x000000125b00720c */ /* 0x000fe20004f21270 */
[C---:B------:R-:W-:Y:S01]  /*63d00*/  IMAD.WIDE R6, R15.reuse, 0x2, R10 ;  /* 0x000000020f067825 */ /* 0x040fe200078e020a */
[----:B------:R-:W1:Y:S03]  /*63d10*/  LDC R14, c[0x0][0x398] ;  /* 0x0000e600ff0e7b82 */ /* 0x000e660000000800 */
[----:B------:R-:W-:Y:S02]  /*63d20*/  VIADD R18, R86, 0x7e ;  /* 0x0000007e56127836 */ /* 0x000fe40000000000 */
[----:B0-----:R-:W-:Y:S01]  /*63d30*/  IMAD.WIDE R12, R15, 0x2, R8 ;  /* 0x000000020f0c7825 */ /* 0x001fe200078e0208 */
[----:B---3--:R-:W-:-:S02]  /*63d40*/  F2FP.BF16.F32.PACK_AB R65, R65, R89 ;  /* 0x000000594141723e */ /* 0x008fc400000010ff */
[----:B------:R-:W3:Y:S02]  /*63d50*/  LDL.S16 R89, [R1+0x12c] ;  /* 0x00012c0001597983 */ /* 0x000ee40000100600 */
[----:B------:R-:W-:Y:S02]  /*63d60*/  PRMT R5, R65, 0x7632, R5 ;  /* 0x0000763241057816 */ /* 0x000fe40000000005 */
[----:B------:R0:W-:Y:S01]  /*63d70*/  @P2 STG.E.U16 desc[UR6][R6.64], R65 ;  /* 0x0000004106002986 */ /* 0x0001e2000c101506 */
[----:B------:R-:W-:Y:S01]  /*63d80*/  ISETP.GE.AND P2, PT, R18, R19, PT ;  /* 0x000000131200720c */ /* 0x000fe20003f46270 */
[----:B------:R-:W-:Y:S01]  /*63d90*/  IMAD.IADD R15, R15, 0x1, R71 ;  /* 0x000000010f0f7824 */ /* 0x000fe200078e0247 */
[----:B------:R-:W1:Y:S01]  /*63da0*/  LDC R18, c[0x0][0x398] ;  /* 0x0000e600ff127b82 */ /* 0x000e620000000800 */
[----:B------:R0:W-:Y:S01]  /*63db0*/  @P1 STG.E.U16 desc[UR6][R12.64], R5 ;  /* 0x000000050c001986 */ /* 0x0001e2000c101506 */
[----:B------:R-:W-:-:S03]  /*63dc0*/  ISETP.LT.AND P1, PT, R66, R0, !P2 ;  /* 0x000000004200720c */ /* 0x000fc60005721270 */
[----:B------:R-:W3:Y:S03]  /*63dd0*/  LDL.LU.S16 R86, [R1+0x12e] ;  /* 0x00012e0001567983 */ /* 0x000ee60000300600 */
[----:B------:R-:W1:Y:S01]  /*63de0*/  LDC R0, c[0x0][0x398] ;  /* 0x0000e600ff007b82 */ /* 0x000e620000000800 */
[----:B------:R-:W3:Y:S01]  /*63df0*/  LDL.LU R66, [R1+0x2108] ;  /* 0x0021080001427983 */ /* 0x000ee20000300800 */
[----:B0-----:R-:W-:Y:S01]  /*63e00*/  PRMT R7, R75, 0x7610, R7 ;  /* 0x000076104b077816 */ /* 0x001fe20000000007 */
[----:B------:R-:W0:Y:S01]  /*63e10*/  S2R R20, SR_TID.X ;  /* 0x0000000000147919 */ /* 0x000e220000002100 */
[----:B------:R-:W-:-:S05]  /*63e20*/  IMAD.WIDE R4, R15, 0x2, R16 ;  /* 0x000000020f047825 */ /* 0x000fca00078e0210 */
[----:B------:R1:W-:Y:S02]  /*63e30*/  @P1 STG.E.U16 desc[UR6][R4.64], R7 ;  /* 0x0000000704001986 */ /* 0x0003e4000c101506 */
[----:B-1----:R-:W-:Y:S02]  /*63e40*/  ISETP.LT.AND P1, PT, R74, R14, !P2 ;  /* 0x0000000e4a00720c */ /* 0x002fe40005721270 */
[----:B------:R-:W-:Y:S01]  /*63e50*/  PRMT R13, R73, 0x7610, R13 ;  /* 0x00007610490d7816 */ /* 0x000fe2000000000d */
[----:B------:R-:W-:-:S10]  /*63e60*/  IMAD.WIDE R6, R15, 0x2, R2 ;  /* 0x000000020f067825 */ /* 0x000fd400078e0202 */
[----:B------:R1:W-:Y:S01]  /*63e70*/  @P1 STG.E.U16 desc[UR6][R6.64], R13 ;  /* 0x0000000d06001986 */ /* 0x0003e2000c101506 */
[----:B------:R-:W-:Y:S02]  /*63e80*/  ISETP.LT.AND P1, PT, R72, R0, !P2 ;  /* 0x000000004800720c */ /* 0x000fe40005721270 */
[----:B------:R-:W-:Y:S01]  /*63e90*/  ISETP.LT.AND P2, PT, R91, R18, !P2 ;  /* 0x000000125b00720c */ /* 0x000fe20005741270 */
[C---:B------:R-:W-:Y:S02]  /*63ea0*/  IMAD.IADD R19, R15.reuse, 0x1, R71 ;  /* 0x000000010f137824 */ /* 0x040fe400078e0247 */
[----:B------:R-:W-:Y:S01]  /*63eb0*/  IMAD.WIDE R4, R15, 0x2, R8 ;  /* 0x000000020f047825 */ /* 0x000fe200078e0208 */
[----:B0-----:R-:W-:-:S03]  /*63ec0*/  ISETP.GE.U32.AND P6, PT, R20, 0x20, PT ;  /* 0x000000201400780c */ /* 0x001fc60003fc6070 */
[----:B-1----:R-:W-:-:S04]  /*63ed0*/  IMAD.WIDE R12, R15, 0x2, R10 ;  /* 0x000000020f0c7825 */ /* 0x002fc800078e020a */
[----:B------:R-:W-:-:S04]  /*63ee0*/  IMAD.WIDE R16, R19, 0x2, R16 ;  /* 0x0000000213107825 */ /* 0x000fc800078e0210 */
[----:B------:R-:W-:-:S04]  /*63ef0*/  IMAD.WIDE R2, R19, 0x2, R2 ;  /* 0x0000000213027825 */ /* 0x000fc800078e0202 */
[----:B------:R-:W-:-:S04]  /*63f00*/  IMAD.WIDE R10, R19, 0x2, R10 ;  /* 0x00000002130a7825 */ /* 0x000fc800078e020a */
[----:B------:R-:W-:Y:S01]  /*63f10*/  IMAD.WIDE R8, R19, 0x2, R8 ;  /* 0x0000000213087825 */ /* 0x000fe200078e0208 */
[----:B----4-:R-:W-:Y:S02]  /*63f20*/  PRMT R6, R70, 0x7610, R6 ;  /* 0x0000761046067816 */ /* 0x010fe40000000006 */
[----:B--2---:R-:W-:Y:S02]  /*63f30*/  PRMT R7, R76, 0x7610, R7 ;  /* 0x000076104c077816 */ /* 0x004fe40000000007 */
[----:B---3--:R-:W-:-:S04]  /*63f40*/  F2FP.BF16.F32.PACK_AB R66, R66, R93 ;  /* 0x0000005d4242723e */ /* 0x008fc800000010ff */
[----:B------:R-:W-:Y:S01]  /*63f50*/  PRMT R0, R66, 0x7632, R0 ;  /* 0x0000763242007816 */ /* 0x000fe20000000000 */
[----:B------:R0:W-:Y:S01]  /*63f60*/  @P1 STG.E.U16 desc[UR6][R12.64], R66 ;  /* 0x000000420c001986 */ /* 0x0001e2000c101506 */
[----:B------:R-:W-:-:S03]  /*63f70*/  PRMT R14, R86, 0x7610, R14 ;  /* 0x00007610560e7816 */ /* 0x000fc6000000000e */
[----:B------:R1:W-:Y:S04]  /*63f80*/  @P2 STG.E.U16 desc[UR6][R4.64], R0 ;  /* 0x0000000004002986 */ /* 0x0003e8000c101506 */
[----:B------:R1:W-:Y:S01]  /*63f90*/  @P3 STG.E.U16 desc[UR6][R16.64], R6 ;  /* 0x0000000610003986 */ /* 0x0003e2000c101506 */
[----:B0-----:R-:W-:-:S03]  /*63fa0*/  PRMT R13, R89, 0x7610, R13 ;  /* 0x00007610590d7816 */ /* 0x001fc6000000000d */
[----:B------:R1:W-:Y:S04]  /*63fb0*/  @P4 STG.E.U16 desc[UR6][R2.64], R7 ;  /* 0x0000000702004986 */ /* 0x0003e8000c101506 */
[----:B------:R1:W-:Y:S04]  /*63fc0*/  @P5 STG.E.U16 desc[UR6][R10.64], R13 ;  /* 0x0000000d0a005986 */ /* 0x0003e8000c101506 */
[----:B------:R1:W-:Y:S01]  /*63fd0*/  @P0 STG.E.U16 desc[UR6][R8.64], R14 ;  /* 0x0000000e08000986 */ /* 0x0003e2000c101506 */
[----:B------:R-:W-:Y:S06]  /*63fe0*/  BAR.SYNC.DEFER_BLOCKING 0x0 ;  /* 0x0000000000007b1d */ /* 0x000fec0000010000 */
[----:B------:R-:W-:Y:S05]  /*63ff0*/  @P6 BRA `(.L_x_13) ;  /* 0x0000000000a06947 */ /* 0x000fea0003800000 */
[----:B-1----:R-:W0:Y:S01]  /*64000*/  S2R R3, SR_CgaCtaId ;  /* 0x0000000000037919 */ /* 0x002e220000008800 */
[----:B------:R-:W-:Y:S01]  /*64010*/  NOP ;  /* 0x0000000000007918 */ /* 0x000fe20000000000 */
[----:B------:R-:W-:Y:S01]  /*64020*/  MOV R0, 0x50 ;  /* 0x0000005000007802 */ /* 0x000fe20000000f00 */
[----:B------:R-:W-:-:S03]  /*64030*/  IMAD.MOV.U32 R7, RZ, RZ, 0x1 ;  /* 0x00000001ff077424 */ /* 0x000fc600078e00ff */
[----:B0-----:R-:W-:Y:S01]  /*64040*/  LEA R9, R3, R0, 0x18 ;  /* 0x0000000003097211 */ /* 0x001fe200078ec0ff */
[----:B------:R-:W-:Y:S02]  /*64050*/  IMAD.U32 R0, RZ, RZ, UR5 ;  /* 0x00000005ff007e24 */ /* 0x000fe4000f8e00ff */
[----:B------:R-:W-:Y:S02]  /*64060*/  IMAD.MOV.U32 R3, RZ, RZ, 0xffff ;  /* 0x0000ffffff037424 */ /* 0x000fe400078e00ff */
[----:B------:R-:W0:Y:S01]  /*64070*/  LDS R5, [R9] ;  /* 0x0000000009057984 */ /* 0x000e220000000800 */
[----:B------:R-:W-:-:S04]  /*64080*/  LOP3.LUT R0, R0, 0xffff, RZ, 0xc0, !PT ;  /* 0x0000ffff00007812 */ /* 0x000fc800078ec0ff */
[----:B------:R-:W-:-:S05]  /*64090*/  SHF.R.U32.HI R0, RZ, 0x5, R0 ;  /* 0x00000005ff007819 */ /* 0x000fca0000011600 */
[----:B------:R-:W-:Y:S01]  /*640a0*/  VIADD R2, R0, 0x10 ;  /* 0x0000001000027836 */ /* 0x000fe20000000000 */
[----:B------:R-:W-:-:S04]  /*640b0*/  SHF.L.U32 R0, R3, R0, RZ ;  /* 0x0000000003007219 */ /* 0x000fc800000006ff */
[----:B------:R-:W-:-:S04]  /*640c0*/  SHF.L.U32 R3, R7, R2, RZ ;  /* 0x0000000207037219 */ /* 0x000fc800000006ff */
[----:B------:R-:W-:-:S04]  /*640d0*/  LOP3.LUT R0, R3, R0, RZ, 0xfc, !PT ;  /* 0x0000000003007212 */ /* 0x000fc800078efcff */
[C---:B------:R-:W-:Y:S02]  /*640e0*/  LOP3.LUT R2, R0.reuse, 0xffff, RZ, 0xc0, !PT ;  /* 0x0000ffff00027812 */ /* 0x040fe400078ec0ff */
[----:B0-----:R-:W-:-:S04]  /*640f0*/  LOP3.LUT R3, R0, 0xffff, R5, 0x80, !PT ;  /* 0x0000ffff00037812 */ /* 0x001fc800078e8005 */
[----:B------:R-:W-:-:S13]  /*64100*/  ISETP.NE.AND P0, PT, R3, R2, PT ;  /* 0x000000020300720c */ /* 0x000fda0003f05270 */
[----:B------:R-:W-:Y:S05]  /*64110*/  @P0 BRA `(.L_x_14) ;  /* 0x0000000000500947 */ /* 0x000fea0003800000 */
[----:B------:R-:W-:Y:S02]  /*64120*/  SHF.R.U32.HI R5, RZ, 0x10, R5 ;  /* 0x00000010ff057819 */ /* 0x000fe40000011605 */
[----:B------:R-:W-:-:S04]  /*64130*/  SHF.R.U32.HI R2, RZ, 0x10, R0 ;  /* 0x00000010ff027819 */ /* 0x000fc80000011600 */
[----:B------:R-:W-:-:S04]  /*64140*/  LOP3.LUT R5, R5, R2, RZ, 0xc0, !PT ;  /* 0x0000000205057212 */ /* 0x000fc800078ec0ff */
[----:B------:R-:W-:-:S13]  /*64150*/  ISETP.NE.AND P0, PT, R5, R2, PT ;  /* 0x000000020500720c */ /* 0x000fda0003f05270 */
[----:B------:R-:W-:Y:S05]  /*64160*/  @P0 BRA `(.L_x_15) ;  /* 0x0000000000300947 */ /* 0x000fea0003800000 */
[----:B------:R-:W-:Y:S01]  /*64170*/  R2UR UR4, R0 ;  /* 0x00000000000472ca */ /* 0x000fe200000e0000 */
[----:B------:R-:W0:Y:S01]  /*64180*/  S2R R3, SR_LANEID ;  /* 0x0000000000037919 */ /* 0x000e220000000000 */
[----:B------:R-:W-:-:S06]  /*64190*/  VOTE.ANY R2, PT, PT ;  /* 0x0000000000027806 */ /* 0x000fcc00038e0100 */
[----:B------:R-:W0:Y:S05]  /*641a0*/  FLO.U32 R2, R2 ;  /* 0x0000000200027300 */ /* 0x000e2a00000e0000 */
[----:B------:R-:W-:-:S06]  /*641b0*/  ULOP3.LUT UR4, URZ, UR4, URZ, 0x33, !UPT ;  /* 0x00000004ff047292 */ /* 0x000fcc000f8e33ff */
[----:B------:R-:W-:-:S04]  /*641c0*/  IMAD.U32 R4, RZ, RZ, UR4 ;  /* 0x00000004ff047e24 */ /* 0x000fc8000f8e00ff */
[----:B------:R-:W1:Y:S02]  /*641d0*/  REDUX UR5, R4 ;  /* 0x00000000040573c4 */ /* 0x000e640000000000 */
[----:B------:R2:W-:Y:S01]  /*641e0*/  UTCATOMSWS.AND URZ, UR4 ;  /* 0x0000000400ff79e3 */ /* 0x0005e20008000000 */
[----:B0-----:R-:W-:Y:S01]  /*641f0*/  ISETP.EQ.U32.AND P0, PT, R2, R3, PT ;  /* 0x000000030200720c */ /* 0x001fe20003f02070 */
[----:B-1----:R-:W-:-:S12]  /*64200*/  IMAD.U32 R0, RZ, RZ, UR5 ;  /* 0x00000005ff007e24 */ /* 0x002fd8000f8e00ff */
[----:B------:R2:W-:Y:S01]  /*64210*/  @P0 ATOMS.AND RZ, [R9], R0 ;  /* 0x0000000009ff038c */ /* 0x0005e20002800000 */
[----:B------:R-:W-:Y:S05]  /*64220*/  BRA `(.L_x_13) ;  /* 0x0000000000147947 */ /* 0x000fea0003800000 */
.L_x_15:
[----:B------:R-:W-:-:S07]  /*64230*/  MOV R2, 0x64250 ;  /* 0x0006425000027802 */ /* 0x000fce0000000f00 */
[----:B------:R-:W-:Y:S05]  /*64240*/  CALL.REL.NOINC `($__internal_0_$__cuda_sm10x_tcgen05_guardrail_trap_col_being_dealloced_not_returned_by_alloc) ;  /* 0x0000000000387944 */ /* 0x000fea0003c00000 */
[----:B------:R-:W-:Y:S05]  /*64250*/  BRA `(.L_x_13) ;  /* 0x0000000000087947 */ /* 0x000fea0003800000 */
.L_x_14:
[----:B------:R-:W-:-:S07]  /*64260*/  MOV R2, 0x64280 ;  /* 0x0006428000027802 */ /* 0x000fce0000000f00 */
[----:B------:R-:W-:Y:S05]  /*64270*/  CALL.REL.NOINC `($__internal_2_$__cuda_sm10x_tcgen05_guardrail_trap_unallocated_columns_being_dealloced) ;  /* 0x0000000000447944 */ /* 0x000fea0003c00000 */
.L_x_13:
[----:B------:R-:W-:Y:S01]  /*64280*/  NOP ;  /* 0x0000000000007918 */ /* 0x000fe20000000000 */
[----:B--2---:R-:W-:Y:S05]  /*64290*/  EXIT ;  /* 0x000000000000794d */ /* 0x004fea0003800000 */
.L_x_8:
[----:B-----5:R1:W-:Y:S04]  /*642a0*/  STL [R1+0x2108], R0 ;  /* 0x0021080001007387 */ /* 0x0203e80000100800 */
[----:B-1----:R-:W2:Y:S02]  /*642b0*/  LDL R0, [R1+0xea8] ;  /* 0x000ea80001007983 */ /* 0x002ea40000100800 */
[----:B--2---:R1:W2:Y:S02]  /*642c0*/  SYNCS.PHASECHK.TRANS64.TRYWAIT P1, [UR4], R0 ;  /* 0x00000000ff0075a7 */ /* 0x0042a40008021104 */
[----:B-1----:R1:W5:Y:S02]  /*642d0*/  LDL.LU R0, [R1+0x2108] ;  /* 0x0021080001007983 */ /* 0x0023640000300800 */
[----:B-12---:R-:W-:Y:S05]  /*642e0*/  @!P1 BRA `(.L_x_8) ;  /* 0xfffffffc00ec9947 */ /* 0x006fea000383ffff */
[----:B------:R-:W-:Y:S05]  /*642f0*/  BRA `(.L_x_16) ;  /* 0xfffffbfc00ec7947 */ /* 0x000fea000383ffff */
.L_x_12:
[----:B------:R-:W4:Y:S02]  /*64300*/  SYNCS.PHASECHK.TRANS64.TRYWAIT P0, [UR4], R0 ;  /* 0x00000000ff0075a7 */ /* 0x000f240008001104 */
[----:B----4-:R-:W-:Y:S05]  /*64310*/  @!P0 BRA `(.L_x_12) ;  /* 0xfffffffc00f88947 */ /* 0x010fea000383ffff */
[----:B------:R-:W-:Y:S05]  /*64320*/  BRA `(.L_x_11) ;  /* 0xfffffed0007c7947 */ /* 0x000fea000383ffff */
        .weak           $__internal_0_$__cuda_sm10x_tcgen05_guardrail_trap_col_being_dealloced_not_returned_by_alloc
        .type           $__internal_0_$__cuda_sm10x_tcgen05_guardrail_trap_col_being_dealloced_not_returned_by_alloc,@function
        .size           $__internal_0_$__cuda_sm10x_tcgen05_guardrail_trap_col_being_dealloced_not_returned_by_alloc,($__internal_1_$__cuda_sm10x_tcgen05_guardrail_trap_phase_invalid_during_alloc - $__internal_0_$__cuda_sm10x_tcgen05_guardrail_trap_col_being_dealloced_not_returned_by_alloc)
$__internal_0_$__cuda_sm10x_tcgen05_guardrail_trap_col_being_dealloced_not_returned_by_alloc:
[----:B------:R-:W-:Y:S05]  /*64330*/  BPT.TRAP 0x1 ;  /* 0x000000040000795c */ /* 0x000fea0000300000 */
[----:B------:R-:W-:-:S04]  /*64340*/  IMAD.MOV.U32 R3, RZ, RZ, 0x0 ;  /* 0x00000000ff037424 */ /* 0x000fc800078e00ff */
[----:B------:R-:W-:Y:S05]  /*64350*/  RET.REL.NODEC R2 `(matmul_kernel) ;  /* 0xfffff9bc02287950 */ /* 0x000fea0003c3ffff */
        .weak           $__internal_1_$__cuda_sm10x_tcgen05_guardrail_trap_phase_invalid_during_alloc
        .type           $__internal_1_$__cuda_sm10x_tcgen05_guardrail_trap_phase_invalid_during_alloc,@function
        .size           $__internal_1_$__cuda_sm10x_tcgen05_guardrail_trap_phase_invalid_during_alloc,($__internal_2_$__cuda_sm10x_tcgen05_guardrail_trap_unallocated_columns_being_dealloced - $__internal_1_$__cuda_sm10x_tcgen05_guardrail_trap_phase_invalid_during_alloc)
$__internal_1_$__cuda_sm10x_tcgen05_guardrail_trap_phase_invalid_during_alloc:
[----:B------:R-:W-:Y:S05]  /*64360*/  BPT.TRAP 0x1 ;  /* 0x000000040000795c */ /* 0x000fea0000300000 */
[----:B------:R-:W-:-:S04]  /*64370*/  IMAD.MOV.U32 R3, RZ, RZ, 0x0 ;  /* 0x00000000ff037424 */ /* 0x000fc800078e00ff */
[----:B------:R-:W-:Y:S05]  /*64380*/  RET.REL.NODEC R2 `(matmul_kernel) ;  /* 0xfffff9bc021c7950 */ /* 0x000fea0003c3ffff */
        .weak           $__internal_2_$__cuda_sm10x_tcgen05_guardrail_trap_unallocated_columns_being_dealloced
        .type           $__internal_2_$__cuda_sm10x_tcgen05_guardrail_trap_unallocated_columns_being_dealloced,@function
        .size           $__internal_2_$__cuda_sm10x_tcgen05_guardrail_trap_unallocated_columns_being_dealloced,(.L_x_20 - $__internal_2_$__cuda_sm10x_tcgen05_guardrail_trap_unallocated_columns_being_dealloced)
$__internal_2_$__cuda_sm10x_tcgen05_guardrail_trap_unallocated_columns_being_dealloced:
[----:B------:R-:W-:Y:S05]  /*64390*/  BPT.TRAP 0x1 ;  /* 0x000000040000795c */ /* 0x000fea0000300000 */
[----:B------:R-:W-:-:S04]  /*643a0*/  IMAD.MOV.U32 R3, RZ, RZ, 0x0 ;  /* 0x00000000ff037424 */ /* 0x000fc800078e00ff */
[----:B------:R-:W-:Y:S05]  /*643b0*/  RET.REL.NODEC R2 `(matmul_kernel) ;  /* 0xfffff9bc02107950 */ /* 0x000fea0003c3ffff */
.L_x_17:
[----:B------:R-:W-:-:S00]  /*643c0*/  BRA `(.L_x_17) ;  /* 0xfffffffc00fc7947 */ /* 0x000fc0000383ffff */
[----:B------:R-:W-:-:S00]  /*643d0*/  NOP ;  /* 0x0000000000007918 */ /* 0x000fc00000000000 */
        /* <DEDUP_REMOVED lines=10> */
.L_x_20:


//--------------------- .nv.shared.matmul_kernel  --------------------------
	.section	.nv.shared.matmul_kernel,"aw",@nobits
	.sectionflags	@""
	.align	16
	.zero		1024


//--------------------- .nv.shared.reserved.0     --------------------------
	.section	.nv.shared.reserved.0,"aw",@nobits
	.align	8
	.weak		__nv_reservedSMEM_offset_0_alias
	.size		__nv_reservedSMEM_offset_0_alias, 0, 64
	.other		__nv_reservedSMEM_offset_0_alias,@"STO_CUDA_RESERVED_SHARED STV_DEFAULT"
__nv_reservedSMEM_offset_0_alias:
	.zero		0
.nv.shared.reserved.0:
	.zero		64
	.weak		__nv_reservedSMEM_allocation_phase
	.type		__nv_reservedSMEM_allocation_phase,@object
	.size		__nv_reservedSMEM_allocation_phase,(.L_0 - __nv_reservedSMEM_allocation_phase)
__nv_reservedSMEM_allocation_phase:
	.zero		1
.L_0:
	.zero		7
	.weak		__nv_reservedSMEM_devtool_atexit_pc
	.type		__nv_reservedSMEM_devtool_atexit_pc,@object
	.size		__nv_reservedSMEM_devtool_atexit_pc,(__nv_reservedSMEM_allocation_mask - __nv_reservedSMEM_devtool_atexit_pc)
__nv_reservedSMEM_devtool_atexit_pc:
	.zero		8
	.weak		__nv_reservedSMEM_allocation_mask
	.type		__nv_reservedSMEM_allocation_mask,@object
	.size		__nv_reservedSMEM_allocation_mask,(.L_2 - __nv_reservedSMEM_allocation_mask)
__nv_reservedSMEM_allocation_mask:
	.zero		4
.L_2:


//--------------------- .nv.constant0.matmul_kernel --------------------------
	.section	.nv.constant0.matmul_kernel,"a",@progbits
	.sectionflags	@""
	.align	4
.nv.constant0.matmul_kernel:
	.zero		976


//--------------------- SYMBOLS --------------------------

	.type		.nv.reservedSmem.offset0,@object
	.size		.nv.reservedSmem.offset0,0x4
	.type		.nv.reservedSmem.cap,@object
	.size		.nv.reservedSmem.cap,0x4
